	.target	sm_100a

	.elftype	@"ET_EXEC"


//--------------------- .note.nv.tkinfo           --------------------------
	.section	.note.nv.tkinfo,"",@"SHT_NOTE"
	.sectionflags	@"SHF_NOTE_NV_TKINFO"
	.tkinfo
        /*0018*/ 	.word	0x00000002
        /*0030*/ 	.string	""
        /*0030*/ 	.string	"ptxas"
        /*0030*/ 	.string	"Cuda compilation tools, release 13.0, V13.0.88"
        /*0030*/ 	.string	"Build cuda_13.0.r13.0/compiler.36424714_0"
        /*0030*/ 	.string	"-arch sm_100a -m 64 "



//--------------------- .note.nv.cuinfo           --------------------------
	.section	.note.nv.cuinfo,"",@"SHT_NOTE"
	.sectionflags	@"SHF_NOTE_NV_CUINFO"
        /*0018*/ 	.short	0x0002
        /*001a*/ 	.short	0x0064
        /*001c*/ 	.short	0x0082
	.zero		2


//--------------------- .nv.info                  --------------------------
	.section	.nv.info,"",@"SHT_CUDA_INFO"
	.align	4


	//----- nvinfo : EIATTR_REGCOUNT
	.align		4
        /*0000*/ 	.byte	0x04, 0x2f
        /*0002*/ 	.short	(.L_19 - .L_18)
	.align		4
.L_18:
        /*0004*/ 	.word	index@(_ZN7cutlass13device_kernelINS_4gemm6kernel13GemmUniversalIN4cute5tupleIJiiiiEEENS1_10collective13CollectiveMmaINS1_35MainloopSm100TmaUmmaWarpSpecializedILi8ELi2ELi4ENS5_IJNS4_1CILi2EEESB_NSA_ILi1EEEEEEEENS5_IJNSA_ILi256EEENSA_ILi128EEENSA_ILi32EEEEEENS_10tfloat32_tENS5_IJlSC_lEEESJ_SK_NS4_8TiledMMAINS4_8MMA_AtomIJNS4_23SM100_MMA_TF32_2x1SM_SSISJ_SJ_fLi256ELi128ELNS4_4UMMA5MajorE0ELSP_0ELNSO_7ScaleInE0ELSQ_0EEEEEENS4_6LayoutINS5_IJSC_SC_SC_EEENS5_IJNSA_ILi0EEESV_SV_EEEEENS5_IJNS4_10UnderscoreESY_SY_EEEEENS4_28SM100_TMA_2SM_LOAD_MULTICASTENS4_14ComposedLayoutINS4_7SwizzleILi3ELi4ELi3EEENS4_18smem_ptr_flag_bitsILi32EEENST_INS5_IJNSA_ILi8EEESH_EEENS5_IJSH_SC_EEEEEEEvNS4_8identityENS4_18SM100_TMA_2SM_LOADES1B_vS1C_EENS_8epilogue10collective18CollectiveEpilogueINS1F_23Sm100TmaWarpSpecializedILi4ELi2ELi16ELb1ELb0EEEJNS5_IJSG_SG_SH_EEENS5_IJNST_ISG_SC_EENST_INSA_ILi16EEESC_EEEEESJ_SK_SJ_SK_NS1F_6fusion15FusionCallbacksIS1J_NS1P_17LinearCombinationISJ_fSJ_fLNS_15FloatRoundStyleE2EEES1K_S1O_JEEENS4_5SM1004TMEM4LOAD26SM100_TMEM_LOAD_32dp32b16xENS4_13SM90_TMA_LOADENS12_INS13_ILi2ELi4ELi3EEES16_NST_INS5_IJS17_S1M_EEENS5_IJS1M_SC_EEEEEEENS4_39AutoVectorizingCopyWithAssumedAlignmentILi128EEENS4_14SM90_TMA_STOREES24_S26_S26_EEEvvEEEEvNT_6ParamsE)
        /*0008*/ 	.word	0x00000050


	//----- nvinfo : EIATTR_FRAME_SIZE
	.align		4
.L_19:
        /*000c*/ 	.byte	0x04, 0x11
        /*000e*/ 	.short	(.L_21 - .L_20)
	.align		4
.L_20:
        /*0010*/ 	.word	index@($__internal_2_$__cuda_sm10x_tcgen05_guardrail_trap_unallocated_columns_being_dealloced)
        /*0014*/ 	.word	0x00000000


	//----- nvinfo : EIATTR_FRAME_SIZE
	.align		4
.L_21:
        /*0018*/ 	.byte	0x04, 0x11
        /*001a*/ 	.short	(.L_23 - .L_22)
	.align		4
.L_22:
        /*001c*/ 	.word	index@($__internal_1_$__cuda_sm10x_tcgen05_guardrail_trap_phase_invalid_during_alloc)
        /*0020*/ 	.word	0x00000000


	//----- nvinfo : EIATTR_FRAME_SIZE
	.align		4
.L_23:
        /*0024*/ 	.byte	0x04, 0x11
        /*0026*/ 	.short	(.L_25 - .L_24)
	.align		4
.L_24:
        /*0028*/ 	.word	index@($__internal_0_$__cuda_sm10x_tcgen05_guardrail_trap_col_being_dealloced_not_returned_by_alloc)
        /*002c*/ 	.word	0x00000000


	//----- nvinfo : EIATTR_FRAME_SIZE
	.align		4
.L_25:
        /*0030*/ 	.byte	0x04, 0x11
        /*0032*/ 	.short	(.L_27 - .L_26)
	.align		4
.L_26:
        /*0034*/ 	.word	index@(_ZN7cutlass13device_kernelINS_4gemm6kernel13GemmUniversalIN4cute5tupleIJiiiiEEENS1_10collective13CollectiveMmaINS1_35MainloopSm100TmaUmmaWarpSpecializedILi8ELi2ELi4ENS5_IJNS4_1CILi2EEESB_NSA_ILi1EEEEEEEENS5_IJNSA_ILi256EEENSA_ILi128EEENSA_ILi32EEEEEENS_10tfloat32_tENS5_IJlSC_lEEESJ_SK_NS4_8TiledMMAINS4_8MMA_AtomIJNS4_23SM100_MMA_TF32_2x1SM_SSISJ_SJ_fLi256ELi128ELNS4_4UMMA5MajorE0ELSP_0ELNSO_7ScaleInE0ELSQ_0EEEEEENS4_6LayoutINS5_IJSC_SC_SC_EEENS5_IJNSA_ILi0EEESV_SV_EEEEENS5_IJNS4_10UnderscoreESY_SY_EEEEENS4_28SM100_TMA_2SM_LOAD_MULTICASTENS4_14ComposedLayoutINS4_7SwizzleILi3ELi4ELi3EEENS4_18smem_ptr_flag_bitsILi32EEENST_INS5_IJNSA_ILi8EEESH_EEENS5_IJSH_SC_EEEEEEEvNS4_8identityENS4_18SM100_TMA_2SM_LOADES1B_vS1C_EENS_8epilogue10collective18CollectiveEpilogueINS1F_23Sm100TmaWarpSpecializedILi4ELi2ELi16ELb1ELb0EEEJNS5_IJSG_SG_SH_EEENS5_IJNST_ISG_SC_EENST_INSA_ILi16EEESC_EEEEESJ_SK_SJ_SK_NS1F_6fusion15FusionCallbacksIS1J_NS1P_17LinearCombinationISJ_fSJ_fLNS_15FloatRoundStyleE2EEES1K_S1O_JEEENS4_5SM1004TMEM4LOAD26SM100_TMEM_LOAD_32dp32b16xENS4_13SM90_TMA_LOADENS12_INS13_ILi2ELi4ELi3EEES16_NST_INS5_IJS17_S1M_EEENS5_IJS1M_SC_EEEEEEENS4_39AutoVectorizingCopyWithAssumedAlignmentILi128EEENS4_14SM90_TMA_STOREES24_S26_S26_EEEvvEEEEvNT_6ParamsE)
        /*0038*/ 	.word	0x00000000


	//----- nvinfo : EIATTR_MIN_STACK_SIZE
	.align		4
.L_27:
        /*003c*/ 	.byte	0x04, 0x12
        /*003e*/ 	.short	(.L_29 - .L_28)
	.align		4
.L_28:
        /*0040*/ 	.word	index@(_ZN7cutlass13device_kernelINS_4gemm6kernel13GemmUniversalIN4cute5tupleIJiiiiEEENS1_10collective13CollectiveMmaINS1_35MainloopSm100TmaUmmaWarpSpecializedILi8ELi2ELi4ENS5_IJNS4_1CILi2EEESB_NSA_ILi1EEEEEEEENS5_IJNSA_ILi256EEENSA_ILi128EEENSA_ILi32EEEEEENS_10tfloat32_tENS5_IJlSC_lEEESJ_SK_NS4_8TiledMMAINS4_8MMA_AtomIJNS4_23SM100_MMA_TF32_2x1SM_SSISJ_SJ_fLi256ELi128ELNS4_4UMMA5MajorE0ELSP_0ELNSO_7ScaleInE0ELSQ_0EEEEEENS4_6LayoutINS5_IJSC_SC_SC_EEENS5_IJNSA_ILi0EEESV_SV_EEEEENS5_IJNS4_10UnderscoreESY_SY_EEEEENS4_28SM100_TMA_2SM_LOAD_MULTICASTENS4_14ComposedLayoutINS4_7SwizzleILi3ELi4ELi3EEENS4_18smem_ptr_flag_bitsILi32EEENST_INS5_IJNSA_ILi8EEESH_EEENS5_IJSH_SC_EEEEEEEvNS4_8identityENS4_18SM100_TMA_2SM_LOADES1B_vS1C_EENS_8epilogue10collective18CollectiveEpilogueINS1F_23Sm100TmaWarpSpecializedILi4ELi2ELi16ELb1ELb0EEEJNS5_IJSG_SG_SH_EEENS5_IJNST_ISG_SC_EENST_INSA_ILi16EEESC_EEEEESJ_SK_SJ_SK_NS1F_6fusion15FusionCallbacksIS1J_NS1P_17LinearCombinationISJ_fSJ_fLNS_15FloatRoundStyleE2EEES1K_S1O_JEEENS4_5SM1004TMEM4LOAD26SM100_TMEM_LOAD_32dp32b16xENS4_13SM90_TMA_LOADENS12_INS13_ILi2ELi4ELi3EEES16_NST_INS5_IJS17_S1M_EEENS5_IJS1M_SC_EEEEEEENS4_39AutoVectorizingCopyWithAssumedAlignmentILi128EEENS4_14SM90_TMA_STOREES24_S26_S26_EEEvvEEEEvNT_6ParamsE)
        /*0044*/ 	.word	0x00000000
.L_29:


//--------------------- .nv.compat                --------------------------
	.section	.nv.compat,"",@"SHT_CUDA_COMPAT_INFO"
	.align	4
        /*0000*/ 	.byte	0x02, 0x09, 0x01, 0x00, 0x02, 0x02, 0x02, 0x00, 0x02, 0x05, 0x05, 0x00, 0x03, 0x07, 0x01, 0x01
        /*0010*/ 	.byte	0x02, 0x03, 0x01, 0x00, 0x02, 0x06, 0x01, 0x00, 0x04, 0x0b, 0x08, 0x00, 0x09, 0x00, 0x00, 0x00
        /*0020*/ 	.byte	0x00, 0x00, 0x00, 0x00


//--------------------- .nv.info._ZN7cutlass13device_kernelINS_4gemm6kernel13GemmUniversalIN4cute5tupleIJiiiiEEENS1_10collective13CollectiveMmaINS1_35MainloopSm100TmaUmmaWarpSpecializedILi8ELi2ELi4ENS5_IJNS4_1CILi2EEESB_NSA_ILi1EEEEEEEENS5_IJNSA_ILi256EEENSA_ILi128EEENSA_ILi32EEEEEENS_10tfloat32_tENS5_IJlSC_lEEESJ_SK_NS4_8TiledMMAINS4_8MMA_AtomIJNS4_23SM100_MMA_TF32_2x1SM_SSISJ_SJ_fLi256ELi128ELNS4_4UMMA5MajorE0ELSP_0ELNSO_7ScaleInE0ELSQ_0EEEEEENS4_6LayoutINS5_IJSC_SC_SC_EEENS5_IJNSA_ILi0EEESV_SV_EEEEENS5_IJNS4_10UnderscoreESY_SY_EEEEENS4_28SM100_TMA_2SM_LOAD_MULTICASTENS4_14ComposedLayoutINS4_7SwizzleILi3ELi4ELi3EEENS4_18smem_ptr_flag_bitsILi32EEENST_INS5_IJNSA_ILi8EEESH_EEENS5_IJSH_SC_EEEEEEEvNS4_8identityENS4_18SM100_TMA_2SM_LOADES1B_vS1C_EENS_8epilogue10collective18CollectiveEpilogueINS1F_23Sm100TmaWarpSpecializedILi4ELi2ELi16ELb1ELb0EEEJNS5_IJSG_SG_SH_EEENS5_IJNST_ISG_SC_EENST_INSA_ILi16EEESC_EEEEESJ_SK_SJ_SK_NS1F_6fusion15FusionCallbacksIS1J_NS1P_17LinearCombinationISJ_fSJ_fLNS_15FloatRoundStyleE2EEES1K_S1O_JEEENS4_5SM1004TMEM4LOAD26SM100_TMEM_LOAD_32dp32b16xENS4_13SM90_TMA_LOADENS12_INS13_ILi2ELi4ELi3EEES16_NST_INS5_IJS17_S1M_EEENS5_IJS1M_SC_EEEEEEENS4_39AutoVectorizingCopyWithAssumedAlignmentILi128EEENS4_14SM90_TMA_STOREES24_S26_S26_EEEvvEEEEvNT_6ParamsE --------------------------
	.section	.nv.info._ZN7cutlass13device_kernelINS_4gemm6kernel13GemmUniversalIN4cute5tupleIJiiiiEEENS1_10collective13CollectiveMmaINS1_35MainloopSm100TmaUmmaWarpSpecializedILi8ELi2ELi4ENS5_IJNS4_1CILi2EEESB_NSA_ILi1EEEEEEEENS5_IJNSA_ILi256EEENSA_ILi128EEENSA_ILi32EEEEEENS_10tfloat32_tENS5_IJlSC_lEEESJ_SK_NS4_8TiledMMAINS4_8MMA_AtomIJNS4_23SM100_MMA_TF32_2x1SM_SSISJ_SJ_fLi256ELi128ELNS4_4UMMA5MajorE0ELSP_0ELNSO_7ScaleInE0ELSQ_0EEEEEENS4_6LayoutINS5_IJSC_SC_SC_EEENS5_IJNSA_ILi0EEESV_SV_EEEEENS5_IJNS4_10UnderscoreESY_SY_EEEEENS4_28SM100_TMA_2SM_LOAD_MULTICASTENS4_14ComposedLayoutINS4_7SwizzleILi3ELi4ELi3EEENS4_18smem_ptr_flag_bitsILi32EEENST_INS5_IJNSA_ILi8EEESH_EEENS5_IJSH_SC_EEEEEEEvNS4_8identityENS4_18SM100_TMA_2SM_LOADES1B_vS1C_EENS_8epilogue10collective18CollectiveEpilogueINS1F_23Sm100TmaWarpSpecializedILi4ELi2ELi16ELb1ELb0EEEJNS5_IJSG_SG_SH_EEENS5_IJNST_ISG_SC_EENST_INSA_ILi16EEESC_EEEEESJ_SK_SJ_SK_NS1F_6fusion15FusionCallbacksIS1J_NS1P_17LinearCombinationISJ_fSJ_fLNS_15FloatRoundStyleE2EEES1K_S1O_JEEENS4_5SM1004TMEM4LOAD26SM100_TMEM_LOAD_32dp32b16xENS4_13SM90_TMA_LOADENS12_INS13_ILi2ELi4ELi3EEES16_NST_INS5_IJS17_S1M_EEENS5_IJS1M_SC_EEEEEEENS4_39AutoVectorizingCopyWithAssumedAlignmentILi128EEENS4_14SM90_TMA_STOREES24_S26_S26_EEEvvEEEEvNT_6ParamsE,"",@"SHT_CUDA_INFO"
	.sectionflags	@""
	.align	4


	//----- nvinfo : EIATTR_CUDA_API_VERSION
	.align		4
        /*0000*/ 	.byte	0x04, 0x37
        /*0002*/ 	.short	(.L_31 - .L_30)
.L_30:
        /*0004*/ 	.word	0x00000082


	//----- nvinfo : EIATTR_KPARAM_INFO
	.align		4
.L_31:
        /*0008*/ 	.byte	0x04, 0x17
        /*000a*/ 	.short	(.L_33 - .L_32)
.L_32:
        /*000c*/ 	.word	0x00000000
        /*0010*/ 	.short	0x0000
        /*0012*/ 	.short	0x0000
        /*0014*/ 	.byte	0x00, 0xf0, 0x01, 0x20


	//----- nvinfo : EIATTR_AT_ENTRY_FRAGMENTS
	.align		4
.L_33:
        /*0018*/ 	.byte	0x04, 0x4f
        /*001a*/ 	.short	(.L_35 - .L_34)


	//   ....[0]....
.L_34:
        /*001c*/ 	.word	0x00000007


	//----- nvinfo : EIATTR_RESERVED_SMEM_USED
	.align		4
.L_35:
        /*0020*/ 	.byte	0x01, 0x41
	.zero		2


	//----- nvinfo : EIATTR_SPARSE_MMA_MASK
	.align		4
        /*0024*/ 	.byte	0x03, 0x50
        /*0026*/ 	.short	0x0000


	//----- nvinfo : EIATTR_TCGEN05_2CTA_USED
	.align		4
        /*0028*/ 	.byte	0x01, 0x52
	.zero		2


	//----- nvinfo : EIATTR_MAXREG_COUNT
	.align		4
        /*002c*/ 	.byte	0x03, 0x1b
        /*002e*/ 	.short	0x00ff


	//----- nvinfo : EIATTR_NUM_BARRIERS
	.align		4
        /*0030*/ 	.byte	0x02, 0x4c
        /*0032*/ 	.byte	0x07
	.zero		1


	//----- nvinfo : EIATTR_EXTERNS
	.align		4
        /*0034*/ 	.byte	0x04, 0x0f
        /*0036*/ 	.short	(.L_37 - .L_36)


	//   ....[0]....
	.align		4
.L_36:
        /*0038*/ 	.word	index@(__assertfail)


	//----- nvinfo : EIATTR_MERCURY_ISA_VERSION
	.align		4
.L_37:
        /*003c*/ 	.byte	0x03, 0x5f
        /*003e*/ 	.short	0x0101


	//----- nvinfo : EIATTR_INT_WARP_WIDE_INSTR_OFFSETS
	.align		4
        /*0040*/ 	.byte	0x04, 0x31
        /*0042*/ 	.short	(.L_39 - .L_38)


	//   ....[0]....
.L_38:
        /*0044*/ 	.word	0x00000e60


	//   ....[1]....
        /*0048*/ 	.word	0x00000f10


	//   ....[2]....
        /*004c*/ 	.word	0x00004670


	//   ....[3]....
        /*0050*/ 	.word	0x000046a0


	//   ....[4]....
        /*0054*/ 	.word	0x000046c0


	//   ....[5]....
        /*0058*/ 	.word	0x00005240


	//   ....[6]....
        /*005c*/ 	.word	0x000052a0


	//   ....[7]....
        /*0060*/ 	.word	0x00005380


	//   ....[8]....
        /*0064*/ 	.word	0x000053f0


	//   ....[9]....
        /*0068*/ 	.word	0x000054d0


	//   ....[10]....
        /*006c*/ 	.word	0x00005540


	//   ....[11]....
        /*0070*/ 	.word	0x00005630


	//   ....[12]....
        /*0074*/ 	.word	0x000056a0


	//   ....[13]....
        /*0078*/ 	.word	0x000057a0


	//   ....[14]....
        /*007c*/ 	.word	0x00005820


	//   ....[15]....
        /*0080*/ 	.word	0x00005920


	//   ....[16]....
        /*0084*/ 	.word	0x000059a0


	//   ....[17]....
        /*0088*/ 	.word	0x00005aa0


	//   ....[18]....
        /*008c*/ 	.word	0x00005b20


	//   ....[19]....
        /*0090*/ 	.word	0x00005c10


	//   ....[20]....
        /*0094*/ 	.word	0x00005ca0


	//----- nvinfo : EIATTR_COOP_GROUP_MASK_REGIDS
	.align		4
.L_39:
        /*0098*/ 	.byte	0x04, 0x29
        /*009a*/ 	.short	(.L_41 - .L_40)


	//   ....[0]....
.L_40:
        /*009c*/ 	.word	0xffffffff


	//   ....[1]....
        /*00a0*/ 	.word	0xffffffff


	//   ....[2]....
        /*00a4*/ 	.word	0xffffffff


	//   ....[3]....
        /*00a8*/ 	.word	0xffffffff


	//   ....[4]....
        /*00ac*/ 	.word	0xffffffff


	//   ....[5]....
        /*00b0*/ 	.word	0xffffffff


	//   ....[6]....
        /*00b4*/ 	.word	0xffffffff


	//   ....[7]....
        /*00b8*/ 	.word	0xffffffff


	//   ....[8]....
        /*00bc*/ 	.word	0xffffffff


	//   ....[9]....
        /*00c0*/ 	.word	0xffffffff


	//   ....[10]....
        /*00c4*/ 	.word	0xffffffff


	//   ....[11]....
        /*00c8*/ 	.word	0xffffffff


	//   ....[12]....
        /*00cc*/ 	.word	0xffffffff


	//   ....[13]....
        /*00d0*/ 	.word	0xffffffff


	//----- nvinfo : EIATTR_COOP_GROUP_INSTR_OFFSETS
	.align		4
.L_41:
        /*00d4*/ 	.byte	0x04, 0x28
        /*00d6*/ 	.short	(.L_43 - .L_42)


	//   ....[0]....
.L_42:
        /*00d8*/ 	.word	0x000000b0


	//   ....[1]....
        /*00dc*/ 	.word	0x00000520


	//   ....[2]....
        /*00e0*/ 	.word	0x00000770


	//   ....[3]....
        /*00e4*/ 	.word	0x00000910


	//   ....[4]....
        /*00e8*/ 	.word	0x00000a10


	//   ....[5]....
        /*00ec*/ 	.word	0x00000b80


	//   ....[6]....
        /*00f0*/ 	.word	0x00000d20


	//   ....[7]....
        /*00f4*/ 	.word	0x00000f80


	//   ....[8]....
        /*00f8*/ 	.word	0x00002320


	//   ....[9]....
        /*00fc*/ 	.word	0x00003450


	//   ....[10]....
        /*0100*/ 	.word	0x00003920


	//   ....[11]....
        /*0104*/ 	.word	0x00003950


	//   ....[12]....
        /*0108*/ 	.word	0x00004570


	//   ....[13]....
        /*010c*/ 	.word	0x00004780


	//----- nvinfo : EIATTR_VRC_CTA_INIT_COUNT
	.align		4
.L_43:
        /*0110*/ 	.byte	0x02, 0x4a
        /*0112*/ 	.byte	0x80
	.zero		1


	//----- nvinfo : EIATTR_SYSCALL_OFFSETS
	.align		4
        /*0114*/ 	.byte	0x04, 0x46
        /*0116*/ 	.short	(.L_45 - .L_44)


	//   ....[0]....
.L_44:
        /*0118*/ 	.word	0x00006930


	//   ....[1]....
        /*011c*/ 	.word	0x00006a20


	//   ....[2]....
        /*0120*/ 	.word	0x000071e0


	//   ....[3]....
        /*0124*/ 	.word	0x00007b60


	//   ....[4]....
        /*0128*/ 	.word	0x000084b0


	//   ....[5]....
        /*012c*/ 	.word	0x00008e40


	//   ....[6]....
        /*0130*/ 	.word	0x000097d0


	//   ....[7]....
        /*0134*/ 	.word	0x0000a190


	//   ....[8]....
        /*0138*/ 	.word	0x0000ab20


	//   ....[9]....
        /*013c*/ 	.word	0x0000b460


	//----- nvinfo : EIATTR_MBARRIER_INSTR_OFFSETS
	.align		4
.L_45:
        /*0140*/ 	.byte	0x04, 0x39
        /*0142*/ 	.short	(.L_47 - .L_46)


	//   ....[0]....
.L_46:
        /*0144*/ 	.word	0x00000660
        /*0148*/ 	.word	0x000000ff
        /*014c*/ 	.word	0x00000000
        /*0150*/ 	.short	0x0100
        /*0152*/ 	.byte	0x04
	.zero		1


	//   ....[1]....
        /*0154*/ 	.word	0x00000670
        /*0158*/ 	.word	0x000000ff
        /*015c*/ 	.word	0x00000040
        /*0160*/ 	.short	0x0100
        /*0162*/ 	.byte	0x04
	.zero		1


	//   ....[2]....
        /*0164*/ 	.word	0x00000680
        /*0168*/ 	.word	0x000000ff
        /*016c*/ 	.word	0x00000008
        /*0170*/ 	.short	0x0100
        /*0172*/ 	.byte	0x04
	.zero		1


	//   ....[3]....
        /*0174*/ 	.word	0x00000690
        /*0178*/ 	.word	0x000000ff
        /*017c*/ 	.word	0x00000048
        /*0180*/ 	.short	0x0100
        /*0182*/ 	.byte	0x04
	.zero		1


	//   ....[4]....
        /*0184*/ 	.word	0x000006a0
        /*0188*/ 	.word	0x000000ff
        /*018c*/ 	.word	0x00000010
        /*0190*/ 	.short	0x0100
        /*0192*/ 	.byte	0x04
	.zero		1


	//   ....[5]....
        /*0194*/ 	.word	0x000006b0
        /*0198*/ 	.word	0x000000ff
        /*019c*/ 	.word	0x00000050
        /*01a0*/ 	.short	0x0100
        /*01a2*/ 	.byte	0x04
	.zero		1


	//   ....[6]....
        /*01a4*/ 	.word	0x000006c0
        /*01a8*/ 	.word	0x000000ff
        /*01ac*/ 	.word	0x00000018
        /*01b0*/ 	.short	0x0100
        /*01b2*/ 	.byte	0x04
	.zero		1


	//   ....[7]....
        /*01b4*/ 	.word	0x000006d0
        /*01b8*/ 	.word	0x000000ff
        /*01bc*/ 	.word	0x00000058
        /*01c0*/ 	.short	0x0100
        /*01c2*/ 	.byte	0x04
	.zero		1


	//   ....[8]....
        /*01c4*/ 	.word	0x000006e0
        /*01c8*/ 	.word	0x000000ff
        /*01cc*/ 	.word	0x00000020
        /*01d0*/ 	.short	0x0100
        /*01d2*/ 	.byte	0x04
	.zero		1


	//   ....[9]....
        /*01d4*/ 	.word	0x000006f0
        /*01d8*/ 	.word	0x000000ff
        /*01dc*/ 	.word	0x00000060
        /*01e0*/ 	.short	0x0100
        /*01e2*/ 	.byte	0x04
	.zero		1


	//   ....[10]....
        /*01e4*/ 	.word	0x00000700
        /*01e8*/ 	.word	0x000000ff
        /*01ec*/ 	.word	0x00000028
        /*01f0*/ 	.short	0x0100
        /*01f2*/ 	.byte	0x04
	.zero		1


	//   ....[11]....
        /*01f4*/ 	.word	0x00000710
        /*01f8*/ 	.word	0x000000ff
        /*01fc*/ 	.word	0x00000068
        /*0200*/ 	.short	0x0100
        /*0202*/ 	.byte	0x04
	.zero		1


	//   ....[12]....
        /*0204*/ 	.word	0x00000720
        /*0208*/ 	.word	0x000000ff
        /*020c*/ 	.word	0x00000030
        /*0210*/ 	.short	0x0100
        /*0212*/ 	.byte	0x04
	.zero		1


	//   ....[13]....
        /*0214*/ 	.word	0x00000730
        /*0218*/ 	.word	0x000000ff
        /*021c*/ 	.word	0x00000070
        /*0220*/ 	.short	0x0100
        /*0222*/ 	.byte	0x04
	.zero		1


	//   ....[14]....
        /*0224*/ 	.word	0x00000740
        /*0228*/ 	.word	0x000000ff
        /*022c*/ 	.word	0x00000038
        /*0230*/ 	.short	0x0100
        /*0232*/ 	.byte	0x04
	.zero		1


	//   ....[15]....
        /*0234*/ 	.word	0x00000750
        /*0238*/ 	.word	0x000000ff
        /*023c*/ 	.word	0x00000078
        /*0240*/ 	.short	0x0100
        /*0242*/ 	.byte	0x04
	.zero		1


	//   ....[16]....
        /*0244*/ 	.word	0x00000880
        /*0248*/ 	.word	0x000000ff
        /*024c*/ 	.word	0x00000080
        /*0250*/ 	.short	0x0100
        /*0252*/ 	.byte	0x04
	.zero		1


	//   ....[17]....
        /*0254*/ 	.word	0x00000890
        /*0258*/ 	.word	0x000000ff
        /*025c*/ 	.word	0x000000a0
        /*0260*/ 	.short	0x0100
        /*0262*/ 	.byte	0x04
	.zero		1


	//   ....[18]....
        /*0264*/ 	.word	0x000008a0
        /*0268*/ 	.word	0x000000ff
        /*026c*/ 	.word	0x00000088
        /*0270*/ 	.short	0x0100
        /*0272*/ 	.byte	0x04
	.zero		1


	//   ....[19]....
        /*0274*/ 	.word	0x000008b0
        /*0278*/ 	.word	0x000000ff
        /*027c*/ 	.word	0x000000a8
        /*0280*/ 	.short	0x0100
        /*0282*/ 	.byte	0x04
	.zero		1


	//   ....[20]....
        /*0284*/ 	.word	0x000008c0
        /*0288*/ 	.word	0x000000ff
        /*028c*/ 	.word	0x00000090
        /*0290*/ 	.short	0x0100
        /*0292*/ 	.byte	0x04
	.zero		1


	//   ....[21]....
        /*0294*/ 	.word	0x000008d0
        /*0298*/ 	.word	0x000000ff
        /*029c*/ 	.word	0x000000b0
        /*02a0*/ 	.short	0x0100
        /*02a2*/ 	.byte	0x04
	.zero		1


	//   ....[22]....
        /*02a4*/ 	.word	0x000008e0
        /*02a8*/ 	.word	0x000000ff
        /*02ac*/ 	.word	0x00000098
        /*02b0*/ 	.short	0x0100
        /*02b2*/ 	.byte	0x04
	.zero		1


	//   ....[23]....
        /*02b4*/ 	.word	0x000008f0
        /*02b8*/ 	.word	0x000000ff
        /*02bc*/ 	.word	0x000000b8
        /*02c0*/ 	.short	0x0100
        /*02c2*/ 	.byte	0x04
	.zero		1


	//   ....[24]....
        /*02c4*/ 	.word	0x000009e0
        /*02c8*/ 	.word	0x000000ff
        /*02cc*/ 	.word	0x000000c0
        /*02d0*/ 	.short	0x0100
        /*02d2*/ 	.byte	0x06
	.zero		1


	//   ....[25]....
        /*02d4*/ 	.word	0x000009f0
        /*02d8*/ 	.word	0x000000ff
        /*02dc*/ 	.word	0x000000c8
        /*02e0*/ 	.short	0x0100
        /*02e2*/ 	.byte	0x06
	.zero		1


	//   ....[26]....
        /*02e4*/ 	.word	0x00000b30
        /*02e8*/ 	.word	0x000000ff
        /*02ec*/ 	.word	0x000000d0
        /*02f0*/ 	.short	0x0100
        /*02f2*/ 	.byte	0x06
	.zero		1


	//   ....[27]....
        /*02f4*/ 	.word	0x00000b40
        /*02f8*/ 	.word	0x000000ff
        /*02fc*/ 	.word	0x000000e0
        /*0300*/ 	.short	0x0100
        /*0302*/ 	.byte	0x06
	.zero		1


	//   ....[28]....
        /*0304*/ 	.word	0x00000b50
        /*0308*/ 	.word	0x000000ff
        /*030c*/ 	.word	0x000000d8
        /*0310*/ 	.short	0x0100
        /*0312*/ 	.byte	0x06
	.zero		1


	//   ....[29]....
        /*0314*/ 	.word	0x00000b60
        /*0318*/ 	.word	0x000000ff
        /*031c*/ 	.word	0x000000e8
        /*0320*/ 	.short	0x0100
        /*0322*/ 	.byte	0x06
	.zero		1


	//   ....[30]....
        /*0324*/ 	.word	0x00000c90
        /*0328*/ 	.word	0x000000ff
        /*032c*/ 	.word	0x000000f0
        /*0330*/ 	.short	0x0100
        /*0332*/ 	.byte	0x04
	.zero		1


	//   ....[31]....
        /*0334*/ 	.word	0x00000ca0
        /*0338*/ 	.word	0x000000ff
        /*033c*/ 	.word	0x00000110
        /*0340*/ 	.short	0x0100
        /*0342*/ 	.byte	0x04
	.zero		1


	//   ....[32]....
        /*0344*/ 	.word	0x00000cb0
        /*0348*/ 	.word	0x000000ff
        /*034c*/ 	.word	0x000000f8
        /*0350*/ 	.short	0x0100
        /*0352*/ 	.byte	0x04
	.zero		1


	//   ....[33]....
        /*0354*/ 	.word	0x00000cc0
        /*0358*/ 	.word	0x000000ff
        /*035c*/ 	.word	0x00000118
        /*0360*/ 	.short	0x0100
        /*0362*/ 	.byte	0x04
	.zero		1


	//   ....[34]....
        /*0364*/ 	.word	0x00000cd0
        /*0368*/ 	.word	0x000000ff
        /*036c*/ 	.word	0x00000100
        /*0370*/ 	.short	0x0100
        /*0372*/ 	.byte	0x04
	.zero		1


	//   ....[35]....
        /*0374*/ 	.word	0x00000ce0
        /*0378*/ 	.word	0x000000ff
        /*037c*/ 	.word	0x00000120
        /*0380*/ 	.short	0x0100
        /*0382*/ 	.byte	0x04
	.zero		1


	//   ....[36]....
        /*0384*/ 	.word	0x00000cf0
        /*0388*/ 	.word	0x000000ff
        /*038c*/ 	.word	0x00000108
        /*0390*/ 	.short	0x0100
        /*0392*/ 	.byte	0x04
	.zero		1


	//   ....[37]....
        /*0394*/ 	.word	0x00000d00
        /*0398*/ 	.word	0x000000ff
        /*039c*/ 	.word	0x00000128
        /*03a0*/ 	.short	0x0100
        /*03a2*/ 	.byte	0x04
	.zero		1


	//   ....[38]....
        /*03a4*/ 	.word	0x00000e00
        /*03a8*/ 	.word	0x000000ff
        /*03ac*/ 	.word	0x00000130
        /*03b0*/ 	.short	0x0100
        /*03b2*/ 	.byte	0x04
	.zero		1


	//   ....[39]....
        /*03b4*/ 	.word	0x00000e10
        /*03b8*/ 	.word	0x000000ff
        /*03bc*/ 	.word	0x00000140
        /*03c0*/ 	.short	0x0100
        /*03c2*/ 	.byte	0x04
	.zero		1


	//   ....[40]....
        /*03c4*/ 	.word	0x00000e20
        /*03c8*/ 	.word	0x000000ff
        /*03cc*/ 	.word	0x00000138
        /*03d0*/ 	.short	0x0100
        /*03d2*/ 	.byte	0x04
	.zero		1


	//   ....[41]....
        /*03d4*/ 	.word	0x00000e30
        /*03d8*/ 	.word	0x000000ff
        /*03dc*/ 	.word	0x00000148
        /*03e0*/ 	.short	0x0100
        /*03e2*/ 	.byte	0x04
	.zero		1


	//   ....[42]....
        /*03e4*/ 	.word	0x00000f30
        /*03e8*/ 	.word	0x000000ff
        /*03ec*/ 	.word	0x00000150
        /*03f0*/ 	.short	0x0100
        /*03f2*/ 	.byte	0x06
	.zero		1


	//   ....[43]....
        /*03f4*/ 	.word	0x00001b60
        /*03f8*/ 	.word	0x00000000
        /*03fc*/ 	.word	0x00000140
        /*0400*/ 	.short	0x010a
        /*0402*/ 	.byte	0xff
	.zero		1


	//   ....[44]....
        /*0404*/ 	.word	0x00001b90
        /*0408*/ 	.word	0x00000000
        /*040c*/ 	.word	0x00000130
        /*0410*/ 	.short	0x0101
        /*0412*/ 	.byte	0xff
	.zero		1


	//   ....[45]....
        /*0414*/ 	.word	0x00001c30
        /*0418*/ 	.word	0x000000ff
        /*041c*/ 	.word	0x00000040
        /*0420*/ 	.short	0x010a
        /*0422*/ 	.byte	0x04
	.zero		1


	//   ....[46]....
        /*0424*/ 	.word	0x00001d00
        /*0428*/ 	.word	0x000000ff
        /*042c*/ 	.word	0x00000040
        /*0430*/ 	.short	0x010a
        /*0432*/ 	.byte	0x21
	.zero		1


	//   ....[47]....
        /*0434*/ 	.word	0x00001eb0
        /*0438*/ 	.word	0x000000ff
        /*043c*/ 	.word	0x00000040
        /*0440*/ 	.short	0x010a
        /*0442*/ 	.byte	0x05
	.zero		1


	//   ....[48]....
        /*0444*/ 	.word	0x00001fd0
        /*0448*/ 	.word	0x000000ff
        /*044c*/ 	.word	0x000000c8
        /*0450*/ 	.short	0x0101
        /*0452*/ 	.byte	0x0d
	.zero		1


	//   ....[49]....
        /*0454*/ 	.word	0x00001ff0
        /*0458*/ 	.word	0x000000ff
        /*045c*/ 	.word	0x00000040
        /*0460*/ 	.short	0x010a
        /*0462*/ 	.byte	0x04
	.zero		1


	//   ....[50]....
        /*0464*/ 	.word	0x00002070
        /*0468*/ 	.word	0x000000ff
        /*046c*/ 	.word	0x00000040
        /*0470*/ 	.short	0x010a
        /*0472*/ 	.byte	0x11
	.zero		1


	//   ....[51]....
        /*0474*/ 	.word	0x00002210
        /*0478*/ 	.word	0x000000ff
        /*047c*/ 	.word	0x00000040
        /*0480*/ 	.short	0x010a
        /*0482*/ 	.byte	0x05
	.zero		1


	//   ....[52]....
        /*0484*/ 	.word	0x00002350
        /*0488*/ 	.word	0x00000003
        /*048c*/ 	.word	0x000000d0
        /*0490*/ 	.short	0x010a
        /*0492*/ 	.byte	0xff
	.zero		1


	//   ....[53]....
        /*0494*/ 	.word	0x000024a0
        /*0498*/ 	.word	0x00000000
        /*049c*/ 	.word	0x00000000
        /*04a0*/ 	.short	0x0101
        /*04a2*/ 	.byte	0xff
	.zero		1


	//   ....[54]....
        /*04a4*/ 	.word	0x00002a60
        /*04a8*/ 	.word	0x000000ff
        /*04ac*/ 	.word	0x00000000
        /*04b0*/ 	.short	0x010a
        /*04b2*/ 	.byte	0x04
	.zero		1


	//   ....[55]....
        /*04b4*/ 	.word	0x00002af0
        /*04b8*/ 	.word	0x000000ff
        /*04bc*/ 	.word	0x00000000
        /*04c0*/ 	.short	0x010a
        /*04c2*/ 	.byte	0x05
	.zero		1


	//   ....[56]....
        /*04c4*/ 	.word	0x00002b80
        /*04c8*/ 	.word	0x000000ff
        /*04cc*/ 	.word	0x00000000
        /*04d0*/ 	.short	0x010a
        /*04d2*/ 	.byte	0x05
	.zero		1


	//   ....[57]....
        /*04d4*/ 	.word	0x00002c10
        /*04d8*/ 	.word	0x000000ff
        /*04dc*/ 	.word	0x00000000
        /*04e0*/ 	.short	0x010a
        /*04e2*/ 	.byte	0x05
	.zero		1


	//   ....[58]....
        /*04e4*/ 	.word	0x00002ca0
        /*04e8*/ 	.word	0x000000ff
        /*04ec*/ 	.word	0x00000000
        /*04f0*/ 	.short	0x010a
        /*04f2*/ 	.byte	0x05
	.zero		1


	//   ....[59]....
        /*04f4*/ 	.word	0x00002d30
        /*04f8*/ 	.word	0x000000ff
        /*04fc*/ 	.word	0x00000000
        /*0500*/ 	.short	0x010a
        /*0502*/ 	.byte	0x05
	.zero		1


	//   ....[60]....
        /*0504*/ 	.word	0x00002dc0
        /*0508*/ 	.word	0x000000ff
        /*050c*/ 	.word	0x00000000
        /*0510*/ 	.short	0x010a
        /*0512*/ 	.byte	0x05
	.zero		1


	//   ....[61]....
        /*0514*/ 	.word	0x00002e60
        /*0518*/ 	.word	0x00000000
        /*051c*/ 	.word	0x00000000
        /*0520*/ 	.short	0x010a
        /*0522*/ 	.byte	0xff
	.zero		1


	//   ....[62]....
        /*0524*/ 	.word	0x00002fa0
        /*0528*/ 	.word	0x00000000
        /*052c*/ 	.word	0x00000130
        /*0530*/ 	.short	0x010a
        /*0532*/ 	.byte	0xff
	.zero		1


	//   ....[63]....
        /*0534*/ 	.word	0x00003010
        /*0538*/ 	.word	0x00000000
        /*053c*/ 	.word	0x00000000
        /*0540*/ 	.short	0x0101
        /*0542*/ 	.byte	0xff
	.zero		1


	//   ....[64]....
        /*0544*/ 	.word	0x00003030
        /*0548*/ 	.word	0x000000ff
        /*054c*/ 	.word	0x000000e0
        /*0550*/ 	.short	0x010a
        /*0552*/ 	.byte	0x04
	.zero		1


	//   ....[65]....
        /*0554*/ 	.word	0x00003150
        /*0558*/ 	.word	0x00000000
        /*055c*/ 	.word	0x000000d0
        /*0560*/ 	.short	0x010a
        /*0562*/ 	.byte	0xff
	.zero		1


	//   ....[66]....
        /*0564*/ 	.word	0x00003250
        /*0568*/ 	.word	0x00000000
        /*056c*/ 	.word	0x00000000
        /*0570*/ 	.short	0x0101
        /*0572*/ 	.byte	0xff
	.zero		1


	//   ....[67]....
        /*0574*/ 	.word	0x000032e0
        /*0578*/ 	.word	0x000000ff
        /*057c*/ 	.word	0x000000e0
        /*0580*/ 	.short	0x0106
        /*0582*/ 	.byte	0x04
	.zero		1


	//   ....[68]....
        /*0584*/ 	.word	0x00003300
        /*0588*/ 	.word	0x000000ff
        /*058c*/ 	.word	0x000000e0
        /*0590*/ 	.short	0x010a
        /*0592*/ 	.byte	0x04
	.zero		1


	//   ....[69]....
        /*0594*/ 	.word	0x00003390
        /*0598*/ 	.word	0x000000ff
        /*059c*/ 	.word	0x000000e0
        /*05a0*/ 	.short	0x0106
        /*05a2*/ 	.byte	0x07
	.zero		1


	//   ....[70]....
        /*05a4*/ 	.word	0x000033d0
        /*05a8*/ 	.word	0x00000000
        /*05ac*/ 	.word	0x000000e0
        /*05b0*/ 	.short	0x010a
        /*05b2*/ 	.byte	0xff
	.zero		1


	//   ....[71]....
        /*05b4*/ 	.word	0x00003620
        /*05b8*/ 	.word	0x000000ff
        /*05bc*/ 	.word	0x00000008
        /*05c0*/ 	.short	0x010a
        /*05c2*/ 	.byte	0x05
	.zero		1


	//   ....[72]....
        /*05c4*/ 	.word	0x00003640
        /*05c8*/ 	.word	0x000000ff
        /*05cc*/ 	.word	0x00000008
        /*05d0*/ 	.short	0x010a
        /*05d2*/ 	.byte	0x05
	.zero		1


	//   ....[73]....
        /*05d4*/ 	.word	0x000037d0
        /*05d8*/ 	.word	0x000000ff
        /*05dc*/ 	.word	0x00000008
        /*05e0*/ 	.short	0x010a
        /*05e2*/ 	.byte	0x05
	.zero		1


	//   ....[74]....
        /*05e4*/ 	.word	0x000037f0
        /*05e8*/ 	.word	0x000000ff
        /*05ec*/ 	.word	0x00000008
        /*05f0*/ 	.short	0x010a
        /*05f2*/ 	.byte	0x05
	.zero		1


	//   ....[75]....
        /*05f4*/ 	.word	0x000038b0
        /*05f8*/ 	.word	0x000000ff
        /*05fc*/ 	.word	0x00000000
        /*0600*/ 	.short	0x0101
        /*0602*/ 	.byte	0x04
	.zero		1


	//   ....[76]....
        /*0604*/ 	.word	0x00003bf0
        /*0608*/ 	.word	0x00000000
        /*060c*/ 	.word	0x000000d0
        /*0610*/ 	.short	0x010a
        /*0612*/ 	.byte	0xff
	.zero		1


	//   ....[77]....
        /*0614*/ 	.word	0x00003cb0
        /*0618*/ 	.word	0x00000000
        /*061c*/ 	.word	0x00000000
        /*0620*/ 	.short	0x0101
        /*0622*/ 	.byte	0xff
	.zero		1


	//   ....[78]....
        /*0624*/ 	.word	0x00003d70
        /*0628*/ 	.word	0x000000ff
        /*062c*/ 	.word	0x00000000
        /*0630*/ 	.short	0x010a
        /*0632*/ 	.byte	0x04
	.zero		1


	//   ....[79]....
        /*0634*/ 	.word	0x00003d80
        /*0638*/ 	.word	0x000000ff
        /*063c*/ 	.word	0x00000110
        /*0640*/ 	.short	0x010a
        /*0642*/ 	.byte	0x1f
	.zero		1


	//   ....[80]....
        /*0644*/ 	.word	0x00003e30
        /*0648*/ 	.word	0x000000ff
        /*064c*/ 	.word	0x00000000
        /*0650*/ 	.short	0x010a
        /*0652*/ 	.byte	0x05
	.zero		1


	//   ....[81]....
        /*0654*/ 	.word	0x00003f60
        /*0658*/ 	.word	0x000000ff
        /*065c*/ 	.word	0x00000000
        /*0660*/ 	.short	0x010a
        /*0662*/ 	.byte	0x04
	.zero		1


	//   ....[82]....
        /*0664*/ 	.word	0x00004260
        /*0668*/ 	.word	0x000000ff
        /*066c*/ 	.word	0x00000000
        /*0670*/ 	.short	0x010a
        /*0672*/ 	.byte	0x04
	.zero		1


	//   ....[83]....
        /*0674*/ 	.word	0x000042f0
        /*0678*/ 	.word	0x000000ff
        /*067c*/ 	.word	0x00000000
        /*0680*/ 	.short	0x010a
        /*0682*/ 	.byte	0x05
	.zero		1


	//   ....[84]....
        /*0684*/ 	.word	0x00004380
        /*0688*/ 	.word	0x000000ff
        /*068c*/ 	.word	0x00000000
        /*0690*/ 	.short	0x010a
        /*0692*/ 	.byte	0x05
	.zero		1


	//   ....[85]....
        /*0694*/ 	.word	0x00004420
        /*0698*/ 	.word	0x00000000
        /*069c*/ 	.word	0x00000000
        /*06a0*/ 	.short	0x010a
        /*06a2*/ 	.byte	0xff
	.zero		1


	//   ....[86]....
        /*06a4*/ 	.word	0x00004460
        /*06a8*/ 	.word	0x00000000
        /*06ac*/ 	.word	0x00000000
        /*06b0*/ 	.short	0x010a
        /*06b2*/ 	.byte	0xff
	.zero		1


	//   ....[87]....
        /*06b4*/ 	.word	0x000044d0
        /*06b8*/ 	.word	0x000000ff
        /*06bc*/ 	.word	0x00000000
        /*06c0*/ 	.short	0x0101
        /*06c2*/ 	.byte	0x04
	.zero		1


	//   ....[88]....
        /*06c4*/ 	.word	0x00004510
        /*06c8*/ 	.word	0x000000ff
        /*06cc*/ 	.word	0x00000150
        /*06d0*/ 	.short	0x010a
        /*06d2*/ 	.byte	0x1a
	.zero		1


	//   ....[89]....
        /*06d4*/ 	.word	0x00004560
        /*06d8*/ 	.word	0x000000ff
        /*06dc*/ 	.word	0x00000000
        /*06e0*/ 	.short	0x0101
        /*06e2*/ 	.byte	0x04
	.zero		1


	//   ....[90]....
        /*06e4*/ 	.word	0x00004a30
        /*06e8*/ 	.word	0x0000000c
        /*06ec*/ 	.word	0x000000d0
        /*06f0*/ 	.short	0x010a
        /*06f2*/ 	.byte	0xff
	.zero		1


	//   ....[91]....
        /*06f4*/ 	.word	0x00004ba0
        /*06f8*/ 	.word	0x00000000
        /*06fc*/ 	.word	0x00000000
        /*0700*/ 	.short	0x0101
        /*0702*/ 	.byte	0xff
	.zero		1


	//   ....[92]....
        /*0704*/ 	.word	0x00005040
        /*0708*/ 	.word	0x000000ff
        /*070c*/ 	.word	0x000000c8
        /*0710*/ 	.short	0x010a
        /*0712*/ 	.byte	0x15
	.zero		1


	//   ....[93]....
        /*0714*/ 	.word	0x000051c0
        /*0718*/ 	.word	0x000000ff
        /*071c*/ 	.word	0x000000a0
        /*0720*/ 	.short	0x010a
        /*0722*/ 	.byte	0x15
	.zero		1


	//   ....[94]....
        /*0724*/ 	.word	0x00005330
        /*0728*/ 	.word	0x000000ff
        /*072c*/ 	.word	0x00000080
        /*0730*/ 	.short	0x010b
        /*0732*/ 	.byte	0x15
	.zero		1


	//   ....[95]....
        /*0734*/ 	.word	0x00005340
        /*0738*/ 	.word	0x000000ff
        /*073c*/ 	.word	0x00000000
        /*0740*/ 	.short	0x0101
        /*0742*/ 	.byte	0x25
	.zero		1


	//   ....[96]....
        /*0744*/ 	.word	0x00005350
        /*0748*/ 	.word	0x000000ff
        /*074c*/ 	.word	0x000000a8
        /*0750*/ 	.short	0x010a
        /*0752*/ 	.byte	0x15
	.zero		1


	//   ....[97]....
        /*0754*/ 	.word	0x00005480
        /*0758*/ 	.word	0x000000ff
        /*075c*/ 	.word	0x00000088
        /*0760*/ 	.short	0x010b
        /*0762*/ 	.byte	0x15
	.zero		1


	//   ....[98]....
        /*0764*/ 	.word	0x00005490
        /*0768*/ 	.word	0x000000ff
        /*076c*/ 	.word	0x00000000
        /*0770*/ 	.short	0x0101
        /*0772*/ 	.byte	0x1f
	.zero		1


	//   ....[99]....
        /*0774*/ 	.word	0x000054a0
        /*0778*/ 	.word	0x000000ff
        /*077c*/ 	.word	0x000000b0
        /*0780*/ 	.short	0x010a
        /*0782*/ 	.byte	0x15
	.zero		1


	//   ....[100]....
        /*0784*/ 	.word	0x000055e0
        /*0788*/ 	.word	0x000000ff
        /*078c*/ 	.word	0x00000090
        /*0790*/ 	.short	0x010b
        /*0792*/ 	.byte	0x15
	.zero		1


	//   ....[101]....
        /*0794*/ 	.word	0x000055f0
        /*0798*/ 	.word	0x000000ff
        /*079c*/ 	.word	0x00000000
        /*07a0*/ 	.short	0x0101
        /*07a2*/ 	.byte	0x1e
	.zero		1


	//   ....[102]....
        /*07a4*/ 	.word	0x00005600
        /*07a8*/ 	.word	0x000000ff
        /*07ac*/ 	.word	0x000000b8
        /*07b0*/ 	.short	0x010a
        /*07b2*/ 	.byte	0x15
	.zero		1


	//   ....[103]....
        /*07b4*/ 	.word	0x00005750
        /*07b8*/ 	.word	0x000000ff
        /*07bc*/ 	.word	0x00000098
        /*07c0*/ 	.short	0x010b
        /*07c2*/ 	.byte	0x15
	.zero		1


	//   ....[104]....
        /*07c4*/ 	.word	0x00005760
        /*07c8*/ 	.word	0x000000ff
        /*07cc*/ 	.word	0x00000000
        /*07d0*/ 	.short	0x0101
        /*07d2*/ 	.byte	0x1d
	.zero		1


	//   ....[105]....
        /*07d4*/ 	.word	0x00005770
        /*07d8*/ 	.word	0x000000ff
        /*07dc*/ 	.word	0x000000a0
        /*07e0*/ 	.short	0x010a
        /*07e2*/ 	.byte	0x15
	.zero		1


	//   ....[106]....
        /*07e4*/ 	.word	0x000058d0
        /*07e8*/ 	.word	0x000000ff
        /*07ec*/ 	.word	0x00000080
        /*07f0*/ 	.short	0x010b
        /*07f2*/ 	.byte	0x15
	.zero		1


	//   ....[107]....
        /*07f4*/ 	.word	0x000058e0
        /*07f8*/ 	.word	0x000000ff
        /*07fc*/ 	.word	0x00000000
        /*0800*/ 	.short	0x0101
        /*0802*/ 	.byte	0x25
	.zero		1


	//   ....[108]....
        /*0804*/ 	.word	0x000058f0
        /*0808*/ 	.word	0x000000ff
        /*080c*/ 	.word	0x000000a8
        /*0810*/ 	.short	0x010a
        /*0812*/ 	.byte	0x15
	.zero		1


	//   ....[109]....
        /*0814*/ 	.word	0x00005a50
        /*0818*/ 	.word	0x000000ff
        /*081c*/ 	.word	0x00000088
        /*0820*/ 	.short	0x010b
        /*0822*/ 	.byte	0x15
	.zero		1


	//   ....[110]....
        /*0824*/ 	.word	0x00005a60
        /*0828*/ 	.word	0x000000ff
        /*082c*/ 	.word	0x00000000
        /*0830*/ 	.short	0x0101
        /*0832*/ 	.byte	0x1f
	.zero		1


	//   ....[111]....
        /*0834*/ 	.word	0x00005a70
        /*0838*/ 	.word	0x000000ff
        /*083c*/ 	.word	0x000000b0
        /*0840*/ 	.short	0x010a
        /*0842*/ 	.byte	0x15
	.zero		1


	//   ....[112]....
        /*0844*/ 	.word	0x00005bc0
        /*0848*/ 	.word	0x000000ff
        /*084c*/ 	.word	0x00000090
        /*0850*/ 	.short	0x010b
        /*0852*/ 	.byte	0x15
	.zero		1


	//   ....[113]....
        /*0854*/ 	.word	0x00005bd0
        /*0858*/ 	.word	0x000000ff
        /*085c*/ 	.word	0x00000000
        /*0860*/ 	.short	0x0101
        /*0862*/ 	.byte	0x1e
	.zero		1


	//   ....[114]....
        /*0864*/ 	.word	0x00005be0
        /*0868*/ 	.word	0x000000ff
        /*086c*/ 	.word	0x000000b8
        /*0870*/ 	.short	0x010a
        /*0872*/ 	.byte	0x15
	.zero		1


	//   ....[115]....
        /*0874*/ 	.word	0x00005dd0
        /*0878*/ 	.word	0x000000ff
        /*087c*/ 	.word	0x00000098
        /*0880*/ 	.short	0x010b
        /*0882*/ 	.byte	0x15
	.zero		1


	//   ....[116]....
        /*0884*/ 	.word	0x00005de0
        /*0888*/ 	.word	0x000000ff
        /*088c*/ 	.word	0x00000000
        /*0890*/ 	.short	0x0101
        /*0892*/ 	.byte	0x1d
	.zero		1


	//   ....[117]....
        /*0894*/ 	.word	0x00005e00
        /*0898*/ 	.word	0x000000ff
        /*089c*/ 	.word	0x000000a0
        /*08a0*/ 	.short	0x010a
        /*08a2*/ 	.byte	0x15
	.zero		1


	//   ....[118]....
        /*08a4*/ 	.word	0x00005e20
        /*08a8*/ 	.word	0x000000ff
        /*08ac*/ 	.word	0x000000a8
        /*08b0*/ 	.short	0x010a
        /*08b2*/ 	.byte	0x15
	.zero		1


	//   ....[119]....
        /*08b4*/ 	.word	0x00005e40
        /*08b8*/ 	.word	0x000000ff
        /*08bc*/ 	.word	0x000000b0
        /*08c0*/ 	.short	0x010a
        /*08c2*/ 	.byte	0x15
	.zero		1


	//   ....[120]....
        /*08c4*/ 	.word	0x00005e90
        /*08c8*/ 	.word	0x00000002
        /*08cc*/ 	.word	0x000000b8
        /*08d0*/ 	.short	0x010a
        /*08d2*/ 	.byte	0xff
	.zero		1


	//   ....[121]....
        /*08d4*/ 	.word	0x000061c0
        /*08d8*/ 	.word	0x00000003
        /*08dc*/ 	.word	0x000000d0
        /*08e0*/ 	.short	0x010a
        /*08e2*/ 	.byte	0xff
	.zero		1


	//   ....[122]....
        /*08e4*/ 	.word	0x00006340
        /*08e8*/ 	.word	0x00000000
        /*08ec*/ 	.word	0x00000000
        /*08f0*/ 	.short	0x0101
        /*08f2*/ 	.byte	0xff
	.zero		1


	//   ....[123]....
        /*08f4*/ 	.word	0x00006eb0
        /*08f8*/ 	.word	0x000000ff
        /*08fc*/ 	.word	0x00000080
        /*0900*/ 	.short	0x010a
        /*0902*/ 	.byte	0x2b
	.zero		1


	//   ....[124]....
        /*0904*/ 	.word	0x00006ee0
        /*0908*/ 	.word	0x00000048
        /*090c*/ 	.word	0x000000f0
        /*0910*/ 	.short	0x010a
        /*0912*/ 	.byte	0xff
	.zero		1


	//   ....[125]....
        /*0914*/ 	.word	0x00006fd0
        /*0918*/ 	.word	0x000000ff
        /*091c*/ 	.word	0x00000080
        /*0920*/ 	.short	0x010a
        /*0922*/ 	.byte	0x2b
	.zero		1


	//   ....[126]....
        /*0924*/ 	.word	0x000070c0
        /*0928*/ 	.word	0x00000048
        /*092c*/ 	.word	0x000000f0
        /*0930*/ 	.short	0x010a
        /*0932*/ 	.byte	0xff
	.zero		1


	//   ....[127]....
        /*0934*/ 	.word	0x00007890
        /*0938*/ 	.word	0x00000000
        /*093c*/ 	.word	0x00000000
        /*0940*/ 	.short	0x0101
        /*0942*/ 	.byte	0xff
	.zero		1


	//   ....[128]....
        /*0944*/ 	.word	0x000078a0
        /*0948*/ 	.word	0x00000002
        /*094c*/ 	.word	0x00000080
        /*0950*/ 	.short	0x010a
        /*0952*/ 	.byte	0xff
	.zero		1


	//   ....[129]....
        /*0954*/ 	.word	0x00007980
        /*0958*/ 	.word	0x00000002
        /*095c*/ 	.word	0x00000080
        /*0960*/ 	.short	0x010a
        /*0962*/ 	.byte	0xff
	.zero		1


	//   ....[130]....
        /*0964*/ 	.word	0x000081e0
        /*0968*/ 	.word	0x00000000
        /*096c*/ 	.word	0x00000000
        /*0970*/ 	.short	0x0101
        /*0972*/ 	.byte	0xff
	.zero		1


	//   ....[131]....
        /*0974*/ 	.word	0x00008200
        /*0978*/ 	.word	0x00000006
        /*097c*/ 	.word	0x00000080
        /*0980*/ 	.short	0x010a
        /*0982*/ 	.byte	0xff
	.zero		1


	//   ....[132]....
        /*0984*/ 	.word	0x000082d0
        /*0988*/ 	.word	0x00000006
        /*098c*/ 	.word	0x00000080
        /*0990*/ 	.short	0x010a
        /*0992*/ 	.byte	0xff
	.zero		1


	//   ....[133]....
        /*0994*/ 	.word	0x00008b30
        /*0998*/ 	.word	0x0000000e
        /*099c*/ 	.word	0x00000000
        /*09a0*/ 	.short	0x0101
        /*09a2*/ 	.byte	0xff
	.zero		1


	//   ....[134]....
        /*09a4*/ 	.word	0x00008b50
        /*09a8*/ 	.word	0x00000000
        /*09ac*/ 	.word	0x00000080
        /*09b0*/ 	.short	0x010a
        /*09b2*/ 	.byte	0xff
	.zero		1


	//   ....[135]....
        /*09b4*/ 	.word	0x00008c20
        /*09b8*/ 	.word	0x00000000
        /*09bc*/ 	.word	0x00000080
        /*09c0*/ 	.short	0x010a
        /*09c2*/ 	.byte	0xff
	.zero		1


	//   ....[136]....
        /*09c4*/ 	.word	0x000094b0
        /*09c8*/ 	.word	0x0000000e
        /*09cc*/ 	.word	0x00000000
        /*09d0*/ 	.short	0x0101
        /*09d2*/ 	.byte	0xff
	.zero		1


	//   ....[137]....
        /*09d4*/ 	.word	0x000094d0
        /*09d8*/ 	.word	0x00000006
        /*09dc*/ 	.word	0x00000080
        /*09e0*/ 	.short	0x010a
        /*09e2*/ 	.byte	0xff
	.zero		1


	//   ....[138]....
        /*09e4*/ 	.word	0x000095a0
        /*09e8*/ 	.word	0x00000006
        /*09ec*/ 	.word	0x00000080
        /*09f0*/ 	.short	0x010a
        /*09f2*/ 	.byte	0xff
	.zero		1


	//   ....[139]....
        /*09f4*/ 	.word	0x00009e70
        /*09f8*/ 	.word	0x0000000e
        /*09fc*/ 	.word	0x00000000
        /*0a00*/ 	.short	0x0101
        /*0a02*/ 	.byte	0xff
	.zero		1


	//   ....[140]....
        /*0a04*/ 	.word	0x00009e90
        /*0a08*/ 	.word	0x00000006
        /*0a0c*/ 	.word	0x00000080
        /*0a10*/ 	.short	0x010a
        /*0a12*/ 	.byte	0xff
	.zero		1


	//   ....[141]....
        /*0a14*/ 	.word	0x00009f60
        /*0a18*/ 	.word	0x00000006
        /*0a1c*/ 	.word	0x00000080
        /*0a20*/ 	.short	0x010a
        /*0a22*/ 	.byte	0xff
	.zero		1


	//   ....[142]....
        /*0a24*/ 	.word	0x0000a800
        /*0a28*/ 	.word	0x0000000e
        /*0a2c*/ 	.word	0x00000000
        /*0a30*/ 	.short	0x0101
        /*0a32*/ 	.byte	0xff
	.zero		1


	//   ....[143]....
        /*0a34*/ 	.word	0x0000a820
        /*0a38*/ 	.word	0x00000006
        /*0a3c*/ 	.word	0x00000080
        /*0a40*/ 	.short	0x010a
        /*0a42*/ 	.byte	0xff
	.zero		1


	//   ....[144]....
        /*0a44*/ 	.word	0x0000a8f0
        /*0a48*/ 	.word	0x00000006
        /*0a4c*/ 	.word	0x00000080
        /*0a50*/ 	.short	0x010a
        /*0a52*/ 	.byte	0xff
	.zero		1


	//   ....[145]....
        /*0a54*/ 	.word	0x0000b190
        /*0a58*/ 	.word	0x0000000e
        /*0a5c*/ 	.word	0x00000000
        /*0a60*/ 	.short	0x0101
        /*0a62*/ 	.byte	0xff
	.zero		1


	//   ....[146]....
        /*0a64*/ 	.word	0x0000b1b0
        /*0a68*/ 	.word	0x00000000
        /*0a6c*/ 	.word	0x00000080
        /*0a70*/ 	.short	0x010a
        /*0a72*/ 	.byte	0xff
	.zero		1


	//   ....[147]....
        /*0a74*/ 	.word	0x0000b280
        /*0a78*/ 	.word	0x00000000
        /*0a7c*/ 	.word	0x00000080
        /*0a80*/ 	.short	0x010a
        /*0a82*/ 	.byte	0xff
	.zero		1


	//   ....[148]....
        /*0a84*/ 	.word	0x0000b590
        /*0a88*/ 	.word	0x00000048
        /*0a8c*/ 	.word	0x00000000
        /*0a90*/ 	.short	0x0101
        /*0a92*/ 	.byte	0xff
	.zero		1


	//   ....[149]....
        /*0a94*/ 	.word	0x0000bb20
        /*0a98*/ 	.word	0x00000000
        /*0a9c*/ 	.word	0x00000000
        /*0aa0*/ 	.short	0x0101
        /*0aa2*/ 	.byte	0xff
	.zero		1


	//   ....[150]....
        /*0aa4*/ 	.word	0x0000bde0
        /*0aa8*/ 	.word	0x000000ff
        /*0aac*/ 	.word	0x00000000
        /*0ab0*/ 	.short	0x0101
        /*0ab2*/ 	.byte	0x04
	.zero		1


	//   ....[151]....
        /*0ab4*/ 	.word	0x0000be00
        /*0ab8*/ 	.word	0x00000000
        /*0abc*/ 	.word	0x00000140
        /*0ac0*/ 	.short	0x010a
        /*0ac2*/ 	.byte	0xff
	.zero		1


	//   ....[152]....
        /*0ac4*/ 	.word	0x0000be60
        /*0ac8*/ 	.word	0x00000000
        /*0acc*/ 	.word	0x00000040
        /*0ad0*/ 	.short	0x010a
        /*0ad2*/ 	.byte	0xff
	.zero		1


	//   ....[153]....
        /*0ad4*/ 	.word	0x0000bec0
        /*0ad8*/ 	.word	0x00000000
        /*0adc*/ 	.word	0x00000040
        /*0ae0*/ 	.short	0x010a
        /*0ae2*/ 	.byte	0xff
	.zero		1


	//   ....[154]....
        /*0ae4*/ 	.word	0x0000bf10
        /*0ae8*/ 	.word	0x00000003
        /*0aec*/ 	.word	0x000000d0
        /*0af0*/ 	.short	0x010a
        /*0af2*/ 	.byte	0xff
	.zero		1


	//   ....[155]....
        /*0af4*/ 	.word	0x0000bf70
        /*0af8*/ 	.word	0x00000000
        /*0afc*/ 	.word	0x00000000
        /*0b00*/ 	.short	0x010a
        /*0b02*/ 	.byte	0xff
	.zero		1


	//   ....[156]....
        /*0b04*/ 	.word	0x0000bfd0
        /*0b08*/ 	.word	0x00000000
        /*0b0c*/ 	.word	0x00000000
        /*0b10*/ 	.short	0x010a
        /*0b12*/ 	.byte	0xff
	.zero		1


	//   ....[157]....
        /*0b14*/ 	.word	0x0000c030
        /*0b18*/ 	.word	0x00000000
        /*0b1c*/ 	.word	0x00000000
        /*0b20*/ 	.short	0x010a
        /*0b22*/ 	.byte	0xff
	.zero		1


	//   ....[158]....
        /*0b24*/ 	.word	0x0000c090
        /*0b28*/ 	.word	0x00000000
        /*0b2c*/ 	.word	0x00000000
        /*0b30*/ 	.short	0x010a
        /*0b32*/ 	.byte	0xff
	.zero		1


	//   ....[159]....
        /*0b34*/ 	.word	0x0000c0f0
        /*0b38*/ 	.word	0x00000000
        /*0b3c*/ 	.word	0x00000000
        /*0b40*/ 	.short	0x010a
        /*0b42*/ 	.byte	0xff
	.zero		1


	//   ....[160]....
        /*0b44*/ 	.word	0x0000c150
        /*0b48*/ 	.word	0x00000000
        /*0b4c*/ 	.word	0x00000000
        /*0b50*/ 	.short	0x010a
        /*0b52*/ 	.byte	0xff
	.zero		1


	//   ....[161]....
        /*0b54*/ 	.word	0x0000c1b0
        /*0b58*/ 	.word	0x00000000
        /*0b5c*/ 	.word	0x00000000
        /*0b60*/ 	.short	0x010a
        /*0b62*/ 	.byte	0xff
	.zero		1


	//   ....[162]....
        /*0b64*/ 	.word	0x0000c200
        /*0b68*/ 	.word	0x00000000
        /*0b6c*/ 	.word	0x00000130
        /*0b70*/ 	.short	0x010a
        /*0b72*/ 	.byte	0xff
	.zero		1


	//   ....[163]....
        /*0b74*/ 	.word	0x0000c260
        /*0b78*/ 	.word	0x00000000
        /*0b7c*/ 	.word	0x000000e0
        /*0b80*/ 	.short	0x010a
        /*0b82*/ 	.byte	0xff
	.zero		1


	//   ....[164]....
        /*0b84*/ 	.word	0x0000c2b0
        /*0b88*/ 	.word	0x00000000
        /*0b8c*/ 	.word	0x000000d0
        /*0b90*/ 	.short	0x010a
        /*0b92*/ 	.byte	0xff
	.zero		1


	//   ....[165]....
        /*0b94*/ 	.word	0x0000c310
        /*0b98*/ 	.word	0x00000000
        /*0b9c*/ 	.word	0x000000e0
        /*0ba0*/ 	.short	0x010a
        /*0ba2*/ 	.byte	0xff
	.zero		1


	//   ....[166]....
        /*0ba4*/ 	.word	0x0000c370
        /*0ba8*/ 	.word	0x00000005
        /*0bac*/ 	.word	0x00000008
        /*0bb0*/ 	.short	0x010a
        /*0bb2*/ 	.byte	0xff
	.zero		1


	//   ....[167]....
        /*0bb4*/ 	.word	0x0000c460
        /*0bb8*/ 	.word	0x00000003
        /*0bbc*/ 	.word	0x00000008
        /*0bc0*/ 	.short	0x010a
        /*0bc2*/ 	.byte	0xff
	.zero		1


	//   ....[168]....
        /*0bc4*/ 	.word	0x0000c4b0
        /*0bc8*/ 	.word	0x00000000
        /*0bcc*/ 	.word	0x000000d0
        /*0bd0*/ 	.short	0x010a
        /*0bd2*/ 	.byte	0xff
	.zero		1


	//   ....[169]....
        /*0bd4*/ 	.word	0x0000c510
        /*0bd8*/ 	.word	0x00000000
        /*0bdc*/ 	.word	0x00000110
        /*0be0*/ 	.short	0x010a
        /*0be2*/ 	.byte	0xff
	.zero		1


	//   ....[170]....
        /*0be4*/ 	.word	0x0000c570
        /*0be8*/ 	.word	0x00000000
        /*0bec*/ 	.word	0x00000000
        /*0bf0*/ 	.short	0x010a
        /*0bf2*/ 	.byte	0xff
	.zero		1


	//   ....[171]....
        /*0bf4*/ 	.word	0x0000c5d0
        /*0bf8*/ 	.word	0x00000000
        /*0bfc*/ 	.word	0x00000000
        /*0c00*/ 	.short	0x010a
        /*0c02*/ 	.byte	0xff
	.zero		1


	//   ....[172]....
        /*0c04*/ 	.word	0x0000c630
        /*0c08*/ 	.word	0x00000000
        /*0c0c*/ 	.word	0x00000000
        /*0c10*/ 	.short	0x010a
        /*0c12*/ 	.byte	0xff
	.zero		1


	//   ....[173]....
        /*0c14*/ 	.word	0x0000c690
        /*0c18*/ 	.word	0x00000000
        /*0c1c*/ 	.word	0x00000000
        /*0c20*/ 	.short	0x010a
        /*0c22*/ 	.byte	0xff
	.zero		1


	//   ....[174]....
        /*0c24*/ 	.word	0x0000c6f0
        /*0c28*/ 	.word	0x00000000
        /*0c2c*/ 	.word	0x00000150
        /*0c30*/ 	.short	0x010a
        /*0c32*/ 	.byte	0xff
	.zero		1


	//   ....[175]....
        /*0c34*/ 	.word	0x0000c740
        /*0c38*/ 	.word	0x0000000c
        /*0c3c*/ 	.word	0x000000d0
        /*0c40*/ 	.short	0x010a
        /*0c42*/ 	.byte	0xff
	.zero		1


	//   ....[176]....
        /*0c44*/ 	.word	0x0000c7a0
        /*0c48*/ 	.word	0x00000000
        /*0c4c*/ 	.word	0x000000c8
        /*0c50*/ 	.short	0x010a
        /*0c52*/ 	.byte	0xff
	.zero		1


	//   ....[177]....
        /*0c54*/ 	.word	0x0000c800
        /*0c58*/ 	.word	0x00000000
        /*0c5c*/ 	.word	0x000000a0
        /*0c60*/ 	.short	0x010a
        /*0c62*/ 	.byte	0xff
	.zero		1


	//   ....[178]....
        /*0c64*/ 	.word	0x0000c860
        /*0c68*/ 	.word	0x00000000
        /*0c6c*/ 	.word	0x000000a8
        /*0c70*/ 	.short	0x010a
        /*0c72*/ 	.byte	0xff
	.zero		1


	//   ....[179]....
        /*0c74*/ 	.word	0x0000c8c0
        /*0c78*/ 	.word	0x00000000
        /*0c7c*/ 	.word	0x000000b0
        /*0c80*/ 	.short	0x010a
        /*0c82*/ 	.byte	0xff
	.zero		1


	//   ....[180]....
        /*0c84*/ 	.word	0x0000c920
        /*0c88*/ 	.word	0x00000000
        /*0c8c*/ 	.word	0x000000b8
        /*0c90*/ 	.short	0x010a
        /*0c92*/ 	.byte	0xff
	.zero		1


	//   ....[181]....
        /*0c94*/ 	.word	0x0000c980
        /*0c98*/ 	.word	0x00000000
        /*0c9c*/ 	.word	0x000000a0
        /*0ca0*/ 	.short	0x010a
        /*0ca2*/ 	.byte	0xff
	.zero		1


	//   ....[182]....
        /*0ca4*/ 	.word	0x0000c9e0
        /*0ca8*/ 	.word	0x00000000
        /*0cac*/ 	.word	0x000000a8
        /*0cb0*/ 	.short	0x010a
        /*0cb2*/ 	.byte	0xff
	.zero		1


	//   ....[183]....
        /*0cb4*/ 	.word	0x0000ca40
        /*0cb8*/ 	.word	0x00000000
        /*0cbc*/ 	.word	0x000000b0
        /*0cc0*/ 	.short	0x010a
        /*0cc2*/ 	.byte	0xff
	.zero		1


	//   ....[184]....
        /*0cc4*/ 	.word	0x0000caa0
        /*0cc8*/ 	.word	0x00000000
        /*0ccc*/ 	.word	0x000000b8
        /*0cd0*/ 	.short	0x010a
        /*0cd2*/ 	.byte	0xff
	.zero		1


	//   ....[185]....
        /*0cd4*/ 	.word	0x0000cb00
        /*0cd8*/ 	.word	0x00000000
        /*0cdc*/ 	.word	0x000000a0
        /*0ce0*/ 	.short	0x010a
        /*0ce2*/ 	.byte	0xff
	.zero		1


	//   ....[186]....
        /*0ce4*/ 	.word	0x0000cb60
        /*0ce8*/ 	.word	0x00000000
        /*0cec*/ 	.word	0x000000a8
        /*0cf0*/ 	.short	0x010a
        /*0cf2*/ 	.byte	0xff
	.zero		1


	//   ....[187]....
        /*0cf4*/ 	.word	0x0000cbc0
        /*0cf8*/ 	.word	0x00000002
        /*0cfc*/ 	.word	0x000000b0
        /*0d00*/ 	.short	0x010a
        /*0d02*/ 	.byte	0xff
	.zero		1


	//   ....[188]....
        /*0d04*/ 	.word	0x0000cc10
        /*0d08*/ 	.word	0x00000003
        /*0d0c*/ 	.word	0x000000d0
        /*0d10*/ 	.short	0x010a
        /*0d12*/ 	.byte	0xff
	.zero		1


	//   ....[189]....
        /*0d14*/ 	.word	0x0000cc70
        /*0d18*/ 	.word	0x00000002
        /*0d1c*/ 	.word	0x00000080
        /*0d20*/ 	.short	0x010a
        /*0d22*/ 	.byte	0xff
	.zero		1


	//   ....[190]....
        /*0d24*/ 	.word	0x0000ccc0
        /*0d28*/ 	.word	0x00000048
        /*0d2c*/ 	.word	0x000000f0
        /*0d30*/ 	.short	0x010a
        /*0d32*/ 	.byte	0xff
	.zero		1


	//   ....[191]....
        /*0d34*/ 	.word	0x0000cd10
        /*0d38*/ 	.word	0x00000002
        /*0d3c*/ 	.word	0x00000080
        /*0d40*/ 	.short	0x010a
        /*0d42*/ 	.byte	0xff
	.zero		1


	//   ....[192]....
        /*0d44*/ 	.word	0x0000cd60
        /*0d48*/ 	.word	0x00000006
        /*0d4c*/ 	.word	0x00000080
        /*0d50*/ 	.short	0x010a
        /*0d52*/ 	.byte	0xff
	.zero		1


	//   ....[193]....
        /*0d54*/ 	.word	0x0000cdb0
        /*0d58*/ 	.word	0x00000000
        /*0d5c*/ 	.word	0x00000080
        /*0d60*/ 	.short	0x010a
        /*0d62*/ 	.byte	0xff
	.zero		1


	//   ....[194]....
        /*0d64*/ 	.word	0x0000ce00
        /*0d68*/ 	.word	0x00000006
        /*0d6c*/ 	.word	0x00000080
        /*0d70*/ 	.short	0x010a
        /*0d72*/ 	.byte	0xff
	.zero		1


	//   ....[195]....
        /*0d74*/ 	.word	0x0000ce50
        /*0d78*/ 	.word	0x00000006
        /*0d7c*/ 	.word	0x00000080
        /*0d80*/ 	.short	0x010a
        /*0d82*/ 	.byte	0xff
	.zero		1


	//   ....[196]....
        /*0d84*/ 	.word	0x0000cea0
        /*0d88*/ 	.word	0x00000006
        /*0d8c*/ 	.word	0x00000080
        /*0d90*/ 	.short	0x010a
        /*0d92*/ 	.byte	0xff
	.zero		1


	//   ....[197]....
        /*0d94*/ 	.word	0x0000cef0
        /*0d98*/ 	.word	0x00000000
        /*0d9c*/ 	.word	0x00000080
        /*0da0*/ 	.short	0x010a
        /*0da2*/ 	.byte	0xff
	.zero		1


	//----- nvinfo : EIATTR_NUM_MBARRIERS
	.align		4
.L_47:
        /*0da4*/ 	.byte	0x03, 0x38
        /*0da6*/ 	.short	0x002b


	//----- nvinfo : EIATTR_EXIT_INSTR_OFFSETS
	.align		4
        /*0da8*/ 	.byte	0x04, 0x1c
        /*0daa*/ 	.short	(.L_49 - .L_48)


	//   ....[0]....
.L_48:
        /*0dac*/ 	.word	0x00002e90


	//   ....[1]....
        /*0db0*/ 	.word	0x000033a0


	//   ....[2]....
        /*0db4*/ 	.word	0x00003400


	//   ....[3]....
        /*0db8*/ 	.word	0x00004790


	//   ....[4]....
        /*0dbc*/ 	.word	0x00005ec0


	//   ....[5]....
        /*0dc0*/ 	.word	0x00005f00


	//   ....[6]....
        /*0dc4*/ 	.word	0x0000bcc0


	//   ....[7]....
        /*0dc8*/ 	.word	0x0000bd40


	//   ....[8]....
        /*0dcc*/ 	.word	0x0000bd70


	//   ....[9]....
        /*0dd0*/ 	.word	0x0000bdf0


	//----- nvinfo : EIATTR_MAX_THREADS
	.align		4
.L_49:
        /*0dd4*/ 	.byte	0x04, 0x05
        /*0dd6*/ 	.short	(.L_51 - .L_50)
.L_50:
        /*0dd8*/ 	.word	0x00000100
        /*0ddc*/ 	.word	0x00000001
        /*0de0*/ 	.word	0x00000001


	//----- nvinfo : EIATTR_CRS_STACK_SIZE
	.align		4
.L_51:
        /*0de4*/ 	.byte	0x04, 0x1e
        /*0de6*/ 	.short	(.L_53 - .L_52)
.L_52:
        /*0de8*/ 	.word	0x00000000


	//----- nvinfo : EIATTR_CBANK_PARAM_SIZE
	.align		4
.L_53:
        /*0dec*/ 	.byte	0x03, 0x19
        /*0dee*/ 	.short	0x0800


	//----- nvinfo : EIATTR_PARAM_CBANK
	.align		4
        /*0df0*/ 	.byte	0x04, 0x0a
        /*0df2*/ 	.short	(.L_55 - .L_54)
	.align		4
.L_54:
        /*0df4*/ 	.word	index@(.nv.constant0._ZN7cutlass13device_kernelINS_4gemm6kernel13GemmUniversalIN4cute5tupleIJiiiiEEENS1_10collective13CollectiveMmaINS1_35MainloopSm100TmaUmmaWarpSpecializedILi8ELi2ELi4ENS5_IJNS4_1CILi2EEESB_NSA_ILi1EEEEEEEENS5_IJNSA_ILi256EEENSA_ILi128EEENSA_ILi32EEEEEENS_10tfloat32_tENS5_IJlSC_lEEESJ_SK_NS4_8TiledMMAINS4_8MMA_AtomIJNS4_23SM100_MMA_TF32_2x1SM_SSISJ_SJ_fLi256ELi128ELNS4_4UMMA5MajorE0ELSP_0ELNSO_7ScaleInE0ELSQ_0EEEEEENS4_6LayoutINS5_IJSC_SC_SC_EEENS5_IJNSA_ILi0EEESV_SV_EEEEENS5_IJNS4_10UnderscoreESY_SY_EEEEENS4_28SM100_TMA_2SM_LOAD_MULTICASTENS4_14ComposedLayoutINS4_7SwizzleILi3ELi4ELi3EEENS4_18smem_ptr_flag_bitsILi32EEENST_INS5_IJNSA_ILi8EEESH_EEENS5_IJSH_SC_EEEEEEEvNS4_8identityENS4_18SM100_TMA_2SM_LOADES1B_vS1C_EENS_8epilogue10collective18CollectiveEpilogueINS1F_23Sm100TmaWarpSpecializedILi4ELi2ELi16ELb1ELb0EEEJNS5_IJSG_SG_SH_EEENS5_IJNST_ISG_SC_EENST_INSA_ILi16EEESC_EEEEESJ_SK_SJ_SK_NS1F_6fusion15FusionCallbacksIS1J_NS1P_17LinearCombinationISJ_fSJ_fLNS_15FloatRoundStyleE2EEES1K_S1O_JEEENS4_5SM1004TMEM4LOAD26SM100_TMEM_LOAD_32dp32b16xENS4_13SM90_TMA_LOADENS12_INS13_ILi2ELi4ELi3EEES16_NST_INS5_IJS17_S1M_EEENS5_IJS1M_SC_EEEEEEENS4_39AutoVectorizingCopyWithAssumedAlignmentILi128EEENS4_14SM90_TMA_STOREES24_S26_S26_EEEvvEEEEvNT_6ParamsE)
        /*0df8*/ 	.short	0x0380
        /*0dfa*/ 	.short	0x0800


	//----- nvinfo : EIATTR_SW_WAR
	.align		4
.L_55:
        /*0dfc*/ 	.byte	0x04, 0x36
        /*0dfe*/ 	.short	(.L_57 - .L_56)
.L_56:
        /*0e00*/ 	.word	0x00000008
.L_57:


//--------------------- .nv.callgraph             --------------------------
	.section	.nv.callgraph,"",@"SHT_CUDA_CALLGRAPH"
	.align	4
	.sectionentsize	8
	.align		4
        /*0000*/ 	.word	0x00000000
	.align		4
        /*0004*/ 	.word	0xffffffff
	.align		4
        /*0008*/ 	.word	index@(_ZN7cutlass13device_kernelINS_4gemm6kernel13GemmUniversalIN4cute5tupleIJiiiiEEENS1_10collective13CollectiveMmaINS1_35MainloopSm100TmaUmmaWarpSpecializedILi8ELi2ELi4ENS5_IJNS4_1CILi2EEESB_NSA_ILi1EEEEEEEENS5_IJNSA_ILi256EEENSA_ILi128EEENSA_ILi32EEEEEENS_10tfloat32_tENS5_IJlSC_lEEESJ_SK_NS4_8TiledMMAINS4_8MMA_AtomIJNS4_23SM100_MMA_TF32_2x1SM_SSISJ_SJ_fLi256ELi128ELNS4_4UMMA5MajorE0ELSP_0ELNSO_7ScaleInE0ELSQ_0EEEEEENS4_6LayoutINS5_IJSC_SC_SC_EEENS5_IJNSA_ILi0EEESV_SV_EEEEENS5_IJNS4_10UnderscoreESY_SY_EEEEENS4_28SM100_TMA_2SM_LOAD_MULTICASTENS4_14ComposedLayoutINS4_7SwizzleILi3ELi4ELi3EEENS4_18smem_ptr_flag_bitsILi32EEENST_INS5_IJNSA_ILi8EEESH_EEENS5_IJSH_SC_EEEEEEEvNS4_8identityENS4_18SM100_TMA_2SM_LOADES1B_vS1C_EENS_8epilogue10collective18CollectiveEpilogueINS1F_23Sm100TmaWarpSpecializedILi4ELi2ELi16ELb1ELb0EEEJNS5_IJSG_SG_SH_EEENS5_IJNST_ISG_SC_EENST_INSA_ILi16EEESC_EEEEESJ_SK_SJ_SK_NS1F_6fusion15FusionCallbacksIS1J_NS1P_17LinearCombinationISJ_fSJ_fLNS_15FloatRoundStyleE2EEES1K_S1O_JEEENS4_5SM1004TMEM4LOAD26SM100_TMEM_LOAD_32dp32b16xENS4_13SM90_TMA_LOADENS12_INS13_ILi2ELi4ELi3EEES16_NST_INS5_IJS17_S1M_EEENS5_IJS1M_SC_EEEEEEENS4_39AutoVectorizingCopyWithAssumedAlignmentILi128EEENS4_14SM90_TMA_STOREES24_S26_S26_EEEvvEEEEvNT_6ParamsE)
	.align		4
        /*000c*/ 	.word	index@(__assertfail)
	.align		4
        /*0010*/ 	.word	0x00000000
	.align		4
        /*0014*/ 	.word	0xfffffffe
	.align		4
        /*0018*/ 	.word	0x00000000
	.align		4
        /*001c*/ 	.word	0xfffffffd
	.align		4
        /*0020*/ 	.word	0x00000000
	.align		4
        /*0024*/ 	.word	0xfffffffc


//--------------------- .nv.constant4             --------------------------
	.section	.nv.constant4,"a",@progbits
	.align	8
	.align		8
.nv.constant4:
        /*0000*/ 	.dword	__assertfail
	.align		8
        /*0008*/ 	.dword	__unnamed_1
	.align		8
        /*0010*/ 	.dword	__unnamed_2
	.align		8
        /*0018*/ 	.dword	_ZN40_INTERNAL_daf2f046_4_k_cu_72848733_107344cuda3std3__45__cpo5beginE
	.align		8
        /*0020*/ 	.dword	_ZN40_INTERNAL_daf2f046_4_k_cu_72848733_107344cuda3std3__45__cpo3endE
	.align		8
        /*0028*/ 	.dword	_ZN40_INTERNAL_daf2f046_4_k_cu_72848733_107344cuda3std3__45__cpo6cbeginE
	.align		8
        /*0030*/ 	.dword	_ZN40_INTERNAL_daf2f046_4_k_cu_72848733_107344cuda3std3__45__cpo4cendE
	.align		8
        /*0038*/ 	.dword	_ZN40_INTERNAL_daf2f046_4_k_cu_72848733_107344cuda3std3__442_GLOBAL__N__daf2f046_4_k_cu_72848733_107346ignoreE
	.align		8
        /*0040*/ 	.dword	_ZN40_INTERNAL_daf2f046_4_k_cu_72848733_107344cuda3std3__419piecewise_constructE
	.align		8
        /*0048*/ 	.dword	_ZN40_INTERNAL_daf2f046_4_k_cu_72848733_107344cuda3std3__48in_placeE
	.align		8
        /*0050*/ 	.dword	_ZN40_INTERNAL_daf2f046_4_k_cu_72848733_107344cuda3std6ranges3__45__cpo4swapE
	.align		8
        /*0058*/ 	.dword	_ZN40_INTERNAL_daf2f046_4_k_cu_72848733_107344cuda3std6ranges3__45__cpo9iter_moveE
	.align		8
        /*0060*/ 	.dword	_ZN40_INTERNAL_daf2f046_4_k_cu_72848733_107344cute7productE
	.align		8
        /*0068*/ 	.dword	_ZN40_INTERNAL_daf2f046_4_k_cu_72848733_107344cute1_E
	.align		8
        /*0070*/ 	.dword	$str$25
	.align		8
        /*0078*/ 	.dword	$str$26
	.align		8
        /*0080*/ 	.dword	$str$27
	.align		8
        /*0088*/ 	.dword	$str$28


//--------------------- .text._ZN7cutlass13device_kernelINS_4gemm6kernel13GemmUniversalIN4cute5tupleIJiiiiEEENS1_10collective13CollectiveMmaINS1_35MainloopSm100TmaUmmaWarpSpecializedILi8ELi2ELi4ENS5_IJNS4_1CILi2EEESB_NSA_ILi1EEEEEEEENS5_IJNSA_ILi256EEENSA_ILi128EEENSA_ILi32EEEEEENS_10tfloat32_tENS5_IJlSC_lEEESJ_SK_NS4_8TiledMMAINS4_8MMA_AtomIJNS4_23SM100_MMA_TF32_2x1SM_SSISJ_SJ_fLi256ELi128ELNS4_4UMMA5MajorE0ELSP_0ELNSO_7ScaleInE0ELSQ_0EEEEEENS4_6LayoutINS5_IJSC_SC_SC_EEENS5_IJNSA_ILi0EEESV_SV_EEEEENS5_IJNS4_10UnderscoreESY_SY_EEEEENS4_28SM100_TMA_2SM_LOAD_MULTICASTENS4_14ComposedLayoutINS4_7SwizzleILi3ELi4ELi3EEENS4_18smem_ptr_flag_bitsILi32EEENST_INS5_IJNSA_ILi8EEESH_EEENS5_IJSH_SC_EEEEEEEvNS4_8identityENS4_18SM100_TMA_2SM_LOADES1B_vS1C_EENS_8epilogue10collective18CollectiveEpilogueINS1F_23Sm100TmaWarpSpecializedILi4ELi2ELi16ELb1ELb0EEEJNS5_IJSG_SG_SH_EEENS5_IJNST_ISG_SC_EENST_INSA_ILi16EEESC_EEEEESJ_SK_SJ_SK_NS1F_6fusion15FusionCallbacksIS1J_NS1P_17LinearCombinationISJ_fSJ_fLNS_15FloatRoundStyleE2EEES1K_S1O_JEEENS4_5SM1004TMEM4LOAD26SM100_TMEM_LOAD_32dp32b16xENS4_13SM90_TMA_LOADENS12_INS13_ILi2ELi4ELi3EEES16_NST_INS5_IJS17_S1M_EEENS5_IJS1M_SC_EEEEEEENS4_39AutoVectorizingCopyWithAssumedAlignmentILi128EEENS4_14SM90_TMA_STOREES24_S26_S26_EEEvvEEEEvNT_6ParamsE --------------------------
	.section	.text._ZN7cutlass13device_kernelINS_4gemm6kernel13GemmUniversalIN4cute5tupleIJiiiiEEENS1_10collective13CollectiveMmaINS1_35MainloopSm100TmaUmmaWarpSpecializedILi8ELi2ELi4ENS5_IJNS4_1CILi2EEESB_NSA_ILi1EEEEEEEENS5_IJNSA_ILi256EEENSA_ILi128EEENSA_ILi32EEEEEENS_10tfloat32_tENS5_IJlSC_lEEESJ_SK_NS4_8TiledMMAINS4_8MMA_AtomIJNS4_23SM100_MMA_TF32_2x1SM_SSISJ_SJ_fLi256ELi128ELNS4_4UMMA5MajorE0ELSP_0ELNSO_7ScaleInE0ELSQ_0EEEEEENS4_6LayoutINS5_IJSC_SC_SC_EEENS5_IJNSA_ILi0EEESV_SV_EEEEENS5_IJNS4_10UnderscoreESY_SY_EEEEENS4_28SM100_TMA_2SM_LOAD_MULTICASTENS4_14ComposedLayoutINS4_7SwizzleILi3ELi4ELi3EEENS4_18smem_ptr_flag_bitsILi32EEENST_INS5_IJNSA_ILi8EEESH_EEENS5_IJSH_SC_EEEEEEEvNS4_8identityENS4_18SM100_TMA_2SM_LOADES1B_vS1C_EENS_8epilogue10collective18CollectiveEpilogueINS1F_23Sm100TmaWarpSpecializedILi4ELi2ELi16ELb1ELb0EEEJNS5_IJSG_SG_SH_EEENS5_IJNST_ISG_SC_EENST_INSA_ILi16EEESC_EEEEESJ_SK_SJ_SK_NS1F_6fusion15FusionCallbacksIS1J_NS1P_17LinearCombinationISJ_fSJ_fLNS_15FloatRoundStyleE2EEES1K_S1O_JEEENS4_5SM1004TMEM4LOAD26SM100_TMEM_LOAD_32dp32b16xENS4_13SM90_TMA_LOADENS12_INS13_ILi2ELi4ELi3EEES16_NST_INS5_IJS17_S1M_EEENS5_IJS1M_SC_EEEEEEENS4_39AutoVectorizingCopyWithAssumedAlignmentILi128EEENS4_14SM90_TMA_STOREES24_S26_S26_EEEvvEEEEvNT_6ParamsE,"ax",@progbits
	.align	128
.text._ZN7cutlass13device_kernelINS_4gemm6kernel13GemmUniversalIN4cute5tupleIJiiiiEEENS1_10collective13CollectiveMmaINS1_35MainloopSm100TmaUmmaWarpSpecializedILi8ELi2ELi4ENS5_IJNS4_1CILi2EEESB_NSA_ILi1EEEEEEEENS5_IJNSA_ILi256EEENSA_ILi128EEENSA_ILi32EEEEEENS_10tfloat32_tENS5_IJlSC_lEEESJ_SK_NS4_8TiledMMAINS4_8MMA_AtomIJNS4_23SM100_MMA_TF32_2x1SM_SSISJ_SJ_fLi256ELi128ELNS4_4UMMA5MajorE0ELSP_0ELNSO_7ScaleInE0ELSQ_0EEEEEENS4_6LayoutINS5_IJSC_SC_SC_EEENS5_IJNSA_ILi0EEESV_SV_EEEEENS5_IJNS4_10UnderscoreESY_SY_EEEEENS4_28SM100_TMA_2SM_LOAD_MULTICASTENS4_14ComposedLayoutINS4_7SwizzleILi3ELi4ELi3EEENS4_18smem_ptr_flag_bitsILi32EEENST_INS5_IJNSA_ILi8EEESH_EEENS5_IJSH_SC_EEEEEEEvNS4_8identityENS4_18SM100_TMA_2SM_LOADES1B_vS1C_EENS_8epilogue10collective18CollectiveEpilogueINS1F_23Sm100TmaWarpSpecializedILi4ELi2ELi16ELb1ELb0EEEJNS5_IJSG_SG_SH_EEENS5_IJNST_ISG_SC_EENST_INSA_ILi16EEESC_EEEEESJ_SK_SJ_SK_NS1F_6fusion15FusionCallbacksIS1J_NS1P_17LinearCombinationISJ_fSJ_fLNS_15FloatRoundStyleE2EEES1K_S1O_JEEENS4_5SM1004TMEM4LOAD26SM100_TMEM_LOAD_32dp32b16xENS4_13SM90_TMA_LOADENS12_INS13_ILi2ELi4ELi3EEES16_NST_INS5_IJS17_S1M_EEENS5_IJS1M_SC_EEEEEEENS4_39AutoVectorizingCopyWithAssumedAlignmentILi128EEENS4_14SM90_TMA_STOREES24_S26_S26_EEEvvEEEEvNT_6ParamsE:
        .type           _ZN7cutlass13device_kernelINS_4gemm6kernel13GemmUniversalIN4cute5tupleIJiiiiEEENS1_10collective13CollectiveMmaINS1_35MainloopSm100TmaUmmaWarpSpecializedILi8ELi2ELi4ENS5_IJNS4_1CILi2EEESB_NSA_ILi1EEEEEEEENS5_IJNSA_ILi256EEENSA_ILi128EEENSA_ILi32EEEEEENS_10tfloat32_tENS5_IJlSC_lEEESJ_SK_NS4_8TiledMMAINS4_8MMA_AtomIJNS4_23SM100_MMA_TF32_2x1SM_SSISJ_SJ_fLi256ELi128ELNS4_4UMMA5MajorE0ELSP_0ELNSO_7ScaleInE0ELSQ_0EEEEEENS4_6LayoutINS5_IJSC_SC_SC_EEENS5_IJNSA_ILi0EEESV_SV_EEEEENS5_IJNS4_10UnderscoreESY_SY_EEEEENS4_28SM100_TMA_2SM_LOAD_MULTICASTENS4_14ComposedLayoutINS4_7SwizzleILi3ELi4ELi3EEENS4_18smem_ptr_flag_bitsILi32EEENST_INS5_IJNSA_ILi8EEESH_EEENS5_IJSH_SC_EEEEEEEvNS4_8identityENS4_18SM100_TMA_2SM_LOADES1B_vS1C_EENS_8epilogue10collective18CollectiveEpilogueINS1F_23Sm100TmaWarpSpecializedILi4ELi2ELi16ELb1ELb0EEEJNS5_IJSG_SG_SH_EEENS5_IJNST_ISG_SC_EENST_INSA_ILi16EEESC_EEEEESJ_SK_SJ_SK_NS1F_6fusion15FusionCallbacksIS1J_NS1P_17LinearCombinationISJ_fSJ_fLNS_15FloatRoundStyleE2EEES1K_S1O_JEEENS4_5SM1004TMEM4LOAD26SM100_TMEM_LOAD_32dp32b16xENS4_13SM90_TMA_LOADENS12_INS13_ILi2ELi4ELi3EEES16_NST_INS5_IJS17_S1M_EEENS5_IJS1M_SC_EEEEEEENS4_39AutoVectorizingCopyWithAssumedAlignmentILi128EEENS4_14SM90_TMA_STOREES24_S26_S26_EEEvvEEEEvNT_6ParamsE,@function
        .size           _ZN7cutlass13device_kernelINS_4gemm6kernel13GemmUniversalIN4cute5tupleIJiiiiEEENS1_10collective13CollectiveMmaINS1_35MainloopSm100TmaUmmaWarpSpecializedILi8ELi2ELi4ENS5_IJNS4_1CILi2EEESB_NSA_ILi1EEEEEEEENS5_IJNSA_ILi256EEENSA_ILi128EEENSA_ILi32EEEEEENS_10tfloat32_tENS5_IJlSC_lEEESJ_SK_NS4_8TiledMMAINS4_8MMA_AtomIJNS4_23SM100_MMA_TF32_2x1SM_SSISJ_SJ_fLi256ELi128ELNS4_4UMMA5MajorE0ELSP_0ELNSO_7ScaleInE0ELSQ_0EEEEEENS4_6LayoutINS5_IJSC_SC_SC_EEENS5_IJNSA_ILi0EEESV_SV_EEEEENS5_IJNS4_10UnderscoreESY_SY_EEEEENS4_28SM100_TMA_2SM_LOAD_MULTICASTENS4_14ComposedLayoutINS4_7SwizzleILi3ELi4ELi3EEENS4_18smem_ptr_flag_bitsILi32EEENST_INS5_IJNSA_ILi8EEESH_EEENS5_IJSH_SC_EEEEEEEvNS4_8identityENS4_18SM100_TMA_2SM_LOADES1B_vS1C_EENS_8epilogue10collective18CollectiveEpilogueINS1F_23Sm100TmaWarpSpecializedILi4ELi2ELi16ELb1ELb0EEEJNS5_IJSG_SG_SH_EEENS5_IJNST_ISG_SC_EENST_INSA_ILi16EEESC_EEEEESJ_SK_SJ_SK_NS1F_6fusion15FusionCallbacksIS1J_NS1P_17LinearCombinationISJ_fSJ_fLNS_15FloatRoundStyleE2EEES1K_S1O_JEEENS4_5SM1004TMEM4LOAD26SM100_TMEM_LOAD_32dp32b16xENS4_13SM90_TMA_LOADENS12_INS13_ILi2ELi4ELi3EEES16_NST_INS5_IJS17_S1M_EEENS5_IJS1M_SC_EEEEEEENS4_39AutoVectorizingCopyWithAssumedAlignmentILi128EEENS4_14SM90_TMA_STOREES24_S26_S26_EEEvvEEEEvNT_6ParamsE,(.L_x_253 - _ZN7cutlass13device_kernelINS_4gemm6kernel13GemmUniversalIN4cute5tupleIJiiiiEEENS1_10collective13CollectiveMmaINS1_35MainloopSm100TmaUmmaWarpSpecializedILi8ELi2ELi4ENS5_IJNS4_1CILi2EEESB_NSA_ILi1EEEEEEEENS5_IJNSA_ILi256EEENSA_ILi128EEENSA_ILi32EEEEEENS_10tfloat32_tENS5_IJlSC_lEEESJ_SK_NS4_8TiledMMAINS4_8MMA_AtomIJNS4_23SM100_MMA_TF32_2x1SM_SSISJ_SJ_fLi256ELi128ELNS4_4UMMA5MajorE0ELSP_0ELNSO_7ScaleInE0ELSQ_0EEEEEENS4_6LayoutINS5_IJSC_SC_SC_EEENS5_IJNSA_ILi0EEESV_SV_EEEEENS5_IJNS4_10UnderscoreESY_SY_EEEEENS4_28SM100_TMA_2SM_LOAD_MULTICASTENS4_14ComposedLayoutINS4_7SwizzleILi3ELi4ELi3EEENS4_18smem_ptr_flag_bitsILi32EEENST_INS5_IJNSA_ILi8EEESH_EEENS5_IJSH_SC_EEEEEEEvNS4_8identityENS4_18SM100_TMA_2SM_LOADES1B_vS1C_EENS_8epilogue10collective18CollectiveEpilogueINS1F_23Sm100TmaWarpSpecializedILi4ELi2ELi16ELb1ELb0EEEJNS5_IJSG_SG_SH_EEENS5_IJNST_ISG_SC_EENST_INSA_ILi16EEESC_EEEEESJ_SK_SJ_SK_NS1F_6fusion15FusionCallbacksIS1J_NS1P_17LinearCombinationISJ_fSJ_fLNS_15FloatRoundStyleE2EEES1K_S1O_JEEENS4_5SM1004TMEM4LOAD26SM100_TMEM_LOAD_32dp32b16xENS4_13SM90_TMA_LOADENS12_INS13_ILi2ELi4ELi3EEES16_NST_INS5_IJS17_S1M_EEENS5_IJS1M_SC_EEEEEEENS4_39AutoVectorizingCopyWithAssumedAlignmentILi128EEENS4_14SM90_TMA_STOREES24_S26_S26_EEEvvEEEEvNT_6ParamsE)
        .other          _ZN7cutlass13device_kernelINS_4gemm6kernel13GemmUniversalIN4cute5tupleIJiiiiEEENS1_10collective13CollectiveMmaINS1_35MainloopSm100TmaUmmaWarpSpecializedILi8ELi2ELi4ENS5_IJNS4_1CILi2EEESB_NSA_ILi1EEEEEEEENS5_IJNSA_ILi256EEENSA_ILi128EEENSA_ILi32EEEEEENS_10tfloat32_tENS5_IJlSC_lEEESJ_SK_NS4_8TiledMMAINS4_8MMA_AtomIJNS4_23SM100_MMA_TF32_2x1SM_SSISJ_SJ_fLi256ELi128ELNS4_4UMMA5MajorE0ELSP_0ELNSO_7ScaleInE0ELSQ_0EEEEEENS4_6LayoutINS5_IJSC_SC_SC_EEENS5_IJNSA_ILi0EEESV_SV_EEEEENS5_IJNS4_10UnderscoreESY_SY_EEEEENS4_28SM100_TMA_2SM_LOAD_MULTICASTENS4_14ComposedLayoutINS4_7SwizzleILi3ELi4ELi3EEENS4_18smem_ptr_flag_bitsILi32EEENST_INS5_IJNSA_ILi8EEESH_EEENS5_IJSH_SC_EEEEEEEvNS4_8identityENS4_18SM100_TMA_2SM_LOADES1B_vS1C_EENS_8epilogue10collective18CollectiveEpilogueINS1F_23Sm100TmaWarpSpecializedILi4ELi2ELi16ELb1ELb0EEEJNS5_IJSG_SG_SH_EEENS5_IJNST_ISG_SC_EENST_INSA_ILi16EEESC_EEEEESJ_SK_SJ_SK_NS1F_6fusion15FusionCallbacksIS1J_NS1P_17LinearCombinationISJ_fSJ_fLNS_15FloatRoundStyleE2EEES1K_S1O_JEEENS4_5SM1004TMEM4LOAD26SM100_TMEM_LOAD_32dp32b16xENS4_13SM90_TMA_LOADENS12_INS13_ILi2ELi4ELi3EEES16_NST_INS5_IJS17_S1M_EEENS5_IJS1M_SC_EEEEEEENS4_39AutoVectorizingCopyWithAssumedAlignmentILi128EEENS4_14SM90_TMA_STOREES24_S26_S26_EEEvvEEEEvNT_6ParamsE,@"STO_CUDA_ENTRY STV_DEFAULT"
_ZN7cutlass13device_kernelINS_4gemm6kernel13GemmUniversalIN4cute5tupleIJiiiiEEENS1_10collective13CollectiveMmaINS1_35MainloopSm100TmaUmmaWarpSpecializedILi8ELi2ELi4ENS5_IJNS4_1CILi2EEESB_NSA_ILi1EEEEEEEENS5_IJNSA_ILi256EEENSA_ILi128EEENSA_ILi32EEEEEENS_10tfloat32_tENS5_IJlSC_lEEESJ_SK_NS4_8TiledMMAINS4_8MMA_AtomIJNS4_23SM100_MMA_TF32_2x1SM_SSISJ_SJ_fLi256ELi128ELNS4_4UMMA5MajorE0ELSP_0ELNSO_7ScaleInE0ELSQ_0EEEEEENS4_6LayoutINS5_IJSC_SC_SC_EEENS5_IJNSA_ILi0EEESV_SV_EEEEENS5_IJNS4_10UnderscoreESY_SY_EEEEENS4_28SM100_TMA_2SM_LOAD_MULTICASTENS4_14ComposedLayoutINS4_7SwizzleILi3ELi4ELi3EEENS4_18smem_ptr_flag_bitsILi32EEENST_INS5_IJNSA_ILi8EEESH_EEENS5_IJSH_SC_EEEEEEEvNS4_8identityENS4_18SM100_TMA_2SM_LOADES1B_vS1C_EENS_8epilogue10collective18CollectiveEpilogueINS1F_23Sm100TmaWarpSpecializedILi4ELi2ELi16ELb1ELb0EEEJNS5_IJSG_SG_SH_EEENS5_IJNST_ISG_SC_EENST_INSA_ILi16EEESC_EEEEESJ_SK_SJ_SK_NS1F_6fusion15FusionCallbacksIS1J_NS1P_17LinearCombinationISJ_fSJ_fLNS_15FloatRoundStyleE2EEES1K_S1O_JEEENS4_5SM1004TMEM4LOAD26SM100_TMEM_LOAD_32dp32b16xENS4_13SM90_TMA_LOADENS12_INS13_ILi2ELi4ELi3EEES16_NST_INS5_IJS17_S1M_EEENS5_IJS1M_SC_EEEEEEENS4_39AutoVectorizingCopyWithAssumedAlignmentILi128EEENS4_14SM90_TMA_STOREES24_S26_S26_EEEvvEEEEvNT_6ParamsE:
[----:B------:R-:W1:Y:S01]  /*0000*/  LDC R1, c[0x0][0x37c] ;  /* 0x0000df00ff017b82 */ /* 0x000e620000000800 */
[----:B------:R-:W2:Y:S01]  /*0010*/  S2R R66, SR_TID.X ;  /* 0x0000000000427919 */ /* 0x000ea20000002100 */
[----:B------:R-:W3:Y:S06]  /*0020*/  LDCU.64 UR8, c[0x0][0x890] ;  /* 0x00011200ff0877ac */ /* 0x000eec0008000a00 */
[----:B------:R-:W4:Y:S01]  /*0030*/  S2UR UR4, SR_CgaCtaId ;  /* 0x00000000000479c3 */ /* 0x000f220000008800 */
[----:B------:R-:W-:Y:S02]  /*0040*/  PRMT R52, RZ, 0x7610, R52 ;  /* 0x00007610ff347816 */ /* 0x000fe40000000034 */
[----:B------:R-:W-:Y:S01]  /*0050*/  ELECT P1, URZ, PT ;  /* 0x0000000000ff782f */ /* 0x000fe20003820000 */
[----:B---3--:R-:W-:-:S04]  /*0060*/  UISETP.NE.U32.AND UP0, UPT, UR8, URZ, UPT ;  /* 0x000000ff0800728c */ /* 0x008fc8000bf05070 */
[----:B------:R-:W-:Y:S02]  /*0070*/  UISETP.NE.AND.EX UP0, UPT, UR9, URZ, UPT, UP0 ;  /* 0x000000ff0900728c */ /* 0x000fe4000bf05300 */
[----:B----4-:R-:W-:Y:S02]  /*0080*/  ULOP3.LUT UR47, UR4, 0x1, URZ, 0xc0, !UPT ;  /* 0x00000001042f7892 */ /* 0x010fe4000f8ec0ff */
[----:B------:R-:W-:Y:S01]  /*0090*/  ULOP3.LUT UR46, UR4, 0x1, URZ, 0x3c, !UPT ;  /* 0x00000001042e7892 */ /* 0x000fe2000f8e3cff */
[----:B--2---:R-:W-:-:S05]  /*00a0*/  SHF.R.U32.HI R53, RZ, 0x5, R66 ;  /* 0x00000005ff357819 */ /* 0x004fca0000011642 */
[----:B------:R-:W2:Y:S02]  /*00b0*/  SHFL.IDX PT, R0, R53, RZ, 0x1f ;  /* 0x00001fff35007589 */ /* 0x000ea400000e0000 */
[----:B--2---:R-:W-:Y:S01]  /*00c0*/  R2UR UR13, R0 ;  /* 0x00000000000d72ca */ /* 0x004fe200000e0000 */
[----:B-1----:R-:W-:-:S14]  /*00d0*/  BRA.U UP0, `(.L_x_0) ;  /* 0x0000000100307547 */ /* 0x002fdc000b800000 */
[----:B------:R-:W1:Y:S02]  /*00e0*/  LDCU.64 UR4, c[0x0][0x888] ;  /* 0x00011100ff0477ac */ /* 0x000e640008000a00 */
[----:B-1----:R-:W-:-:S04]  /*00f0*/  UISETP.NE.U32.AND UP0, UPT, UR4, URZ, UPT ;  /* 0x000000ff0400728c */ /* 0x002fc8000bf05070 */
[----:B------:R-:W-:-:S09]  /*0100*/  UISETP.NE.AND.EX UP0, UPT, UR5, URZ, UPT, UP0 ;  /* 0x000000ff0500728c */ /* 0x000fd2000bf05300 */
[----:B------:R-:W-:Y:S05]  /*0110*/  BRA.U !UP0, `(.L_x_1) ;  /* 0x0000000108147547 */ /* 0x000fea000b800000 */
[----:B------:R-:W1:Y:S01]  /*0120*/  LDC.64 R2, c[0x0][0x888] ;  /* 0x00022200ff027b82 */ /* 0x000e620000000a00 */
[----:B------:R-:W1:Y:S02]  /*0130*/  LDCU.64 UR4, c[0x0][0x358] ;  /* 0x00006b00ff0477ac */ /* 0x000e640008000a00 */
[----:B-1----:R1:W5:Y:S01]  /*0140*/  LDG.E R27, desc[UR4][R2.64] ;  /* 0x00000004021b7981 */ /* 0x002362000c1e1900 */
[----:B------:R-:W-:Y:S01]  /*0150*/  HFMA2 R52, -RZ, RZ, 0, 5.9604644775390625e-08 ;  /* 0x00000001ff347431 */ /* 0x000fe200000001ff */
[----:B------:R-:W-:Y:S05]  /*0160*/  BRA `(.L_x_0) ;  /* 0x00000000000c7947 */ /* 0x000fea0003800000 */
.L_x_1:
[----:B------:R-:W1:Y:S01]  /*0170*/  LDCU UR4, c[0x0][0x880] ;  /* 0x00011000ff0477ac */ /* 0x000e620008000800 */
[----:B------:R-:W-:Y:S01]  /*0180*/  HFMA2 R52, -RZ, RZ, 0, 5.9604644775390625e-08 ;  /* 0x00000001ff347431 */ /* 0x000fe200000001ff */
[----:B-1----:R-:W-:-:S07]  /*0190*/  MOV R27, UR4 ;  /* 0x00000004001b7c02 */ /* 0x002fce0008000f00 */
.L_x_0:
[----:B------:R-:W2:Y:S02]  /*01a0*/  LDCU.64 UR4, c[0x0][0x8b0] ;  /* 0x00011600ff0477ac */ /* 0x000ea40008000a00 */
[----:B--2---:R-:W-:-:S04]  /*01b0*/  UISETP.NE.U32.AND UP0, UPT, UR4, URZ, UPT ;  /* 0x000000ff0400728c */ /* 0x004fc8000bf05070 */
[----:B------:R-:W-:-:S09]  /*01c0*/  UISETP.NE.AND.EX UP0, UPT, UR5, URZ, UPT, UP0 ;  /* 0x000000ff0500728c */ /* 0x000fd2000bf05300 */
[----:B------:R-:W-:Y:S05]  /*01d0*/  BRA.U UP0, `(.L_x_2) ;  /* 0x0000000100287547 */ /* 0x000fea000b800000 */
[----:B------:R-:W2:Y:S02]  /*01e0*/  LDCU.64 UR4, c[0x0][0x8a8] ;  /* 0x00011500ff0477ac */ /* 0x000ea40008000a00 */
[----:B--2---:R-:W-:-:S04]  /*01f0*/  UISETP.NE.U32.AND UP0, UPT, UR4, URZ, UPT ;  /* 0x000000ff0400728c */ /* 0x004fc8000bf05070 */
[----:B------:R-:W-:-:S09]  /*0200*/  UISETP.NE.AND.EX UP0, UPT, UR5, URZ, UPT, UP0 ;  /* 0x000000ff0500728c */ /* 0x000fd2000bf05300 */
[----:B------:R-:W-:Y:S05]  /*0210*/  BRA.U !UP0, `(.L_x_3) ;  /* 0x0000000108107547 */ /* 0x000fea000b800000 */
[----:B------:R-:W2:Y:S01]  /*0220*/  LDC.64 R24, c[0x0][0x8a8] ;  /* 0x00022a00ff187b82 */ /* 0x000ea20000000a00 */
[----:B------:R-:W2:Y:S02]  /*0230*/  LDCU.64 UR4, c[0x0][0x358] ;  /* 0x00006b00ff0477ac */ /* 0x000ea40008000a00 */
[----:B--2---:R2:W5:Y:S01]  /*0240*/  LDG.E R24, desc[UR4][R24.64] ;  /* 0x0000000418187981 */ /* 0x004562000c1e1900 */
[----:B------:R-:W-:Y:S05]  /*0250*/  BRA `(.L_x_2) ;  /* 0x0000000000087947 */ /* 0x000fea0003800000 */
.L_x_3:
[----:B------:R-:W2:Y:S02]  /*0260*/  LDCU UR4, c[0x0][0x8a0] ;  /* 0x00011400ff0477ac */ /* 0x000ea40008000800 */
[----:B--2---:R-:W-:Y:S02]  /*0270*/  MOV R24, UR4 ;  /* 0x0000000400187c02 */ /* 0x004fe40008000f00 */
.L_x_2:
[----:B------:R-:W-:Y:S01]  /*0280*/  IMAD.U32 R0, RZ, RZ, UR13 ;  /* 0x0000000dff007e24 */ /* 0x000fe2000f8e00ff */
[----:B------:R-:W-:Y:S04]  /*0290*/  BSSY.RECONVERGENT B0, `(.L_x_4) ;  /* 0x000000c000007945 */ /* 0x000fe80003800200 */
[C---:B------:R-:W-:Y:S02]  /*02a0*/  ISETP.NE.OR P2, PT, R0.reuse, 0x1, !P1 ;  /* 0x000000010000780c */ /* 0x040fe40004f45670 */
[----:B------:R-:W-:-:S11]  /*02b0*/  ISETP.NE.OR P0, PT, R0, 0x3, !P1 ;  /* 0x000000030000780c */ /* 0x000fd60004f05670 */
[----:B------:R-:W-:Y:S05]  /*02c0*/  @P2 BRA `(.L_x_5) ;  /* 0x0000000000202947 */ /* 0x000fea0003800000 */
[----:B------:R-:W3:Y:S02]  /*02d0*/  LDCU.64 UR4, c[0x0][0x348] ;  /* 0x00006900ff0477ac */ /* 0x000ee40008000a00 */
[----:B---3--:R-:W-:Y:S02]  /*02e0*/  UIADD3 UR6, UP1, UPT, UR4, 0x80, URZ ;  /* 0x0000008004067890 */ /* 0x008fe4000ff3e0ff */
[----:B------:R-:W-:Y:S02]  /*02f0*/  UIADD3 UR4, UP0, UPT, UR4, 0x180, URZ ;  /* 0x0000018004047890 */ /* 0x000fe4000ff1e0ff */
[----:B------:R-:W-:Y:S02]  /*0300*/  UIADD3.X UR7, UPT, UPT, URZ, UR5, URZ, UP1, !UPT ;  /* 0x00000005ff077290 */ /* 0x000fe40008ffe4ff */
[----:B------:R-:W-:-:S07]  /*0310*/  UIADD3.X UR5, UPT, UPT, URZ, UR5, URZ, UP0, !UPT ;  /* 0x00000005ff057290 */ /* 0x000fce00087fe4ff */
[----:B------:R3:W-:Y:S02]  /*0320*/  UTMACCTL.PF [UR6] ;  /* 0x00000000060079b9 */ /* 0x0007e40008040000 */
[----:B------:R3:W-:Y:S02]  /*0330*/  UTMACCTL.PF [UR4] ;  /* 0x00000000040079b9 */ /* 0x0007e40008040000 */
[----:B---3--:R-:W-:Y:S01]  /*0340*/  NOP ;  /* 0x0000000000007918 */ /* 0x008fe20000000000 */
.L_x_5:
[----:B------:R-:W-:Y:S05]  /*0350*/  BSYNC.RECONVERGENT B0 ;  /* 0x0000000000007941 */ /* 0x000fea0003800200 */
.L_x_4:
[----:B------:R-:W-:Y:S04]  /*0360*/  BSSY.RECONVERGENT B0, `(.L_x_6) ;  /* 0x000000a000007945 */ /* 0x000fe80003800200 */
        /* <DEDUP_REMOVED lines=9> */
.L_x_7:
[----:B------:R-:W-:Y:S05]  /*0400*/  BSYNC.RECONVERGENT B0 ;  /* 0x0000000000007941 */ /* 0x000fea0003800200 */
.L_x_6:
[----:B------:R-:W3:Y:S01]  /*0410*/  LDCU.64 UR4, c[0x0][0x888] ;  /* 0x00011100ff0477ac */ /* 0x000ee20008000a00 */
[----:B------:R-:W-:Y:S02]  /*0420*/  UISETP.EQ.U32.AND UP1, UPT, UR8, URZ, UPT ;  /* 0x000000ff0800728c */ /* 0x000fe4000bf22070 */
[----:B------:R-:W-:Y:S02]  /*0430*/  UPLOP3.LUT UP3, UPT, UPT, UPT, UPT, 0x80, 0x8 ;  /* 0x000000000008789c */ /* 0x000fe40003f6f070 */
[----:B---3--:R-:W-:-:S04]  /*0440*/  UISETP.NE.U32.AND UP0, UPT, UR4, URZ, UPT ;  /* 0x000000ff0400728c */ /* 0x008fc8000bf05070 */
[----:B------:R-:W-:-:S04]  /*0450*/  UISETP.NE.AND.EX UP0, UPT, UR5, URZ, UPT, UP0 ;  /* 0x000000ff0500728c */ /* 0x000fc8000bf05300 */
[----:B------:R-:W-:-:S04]  /*0460*/  UISETP.EQ.OR.EX UP2, UPT, UR9, URZ, !UP0, UP1 ;  /* 0x000000ff0900728c */ /* 0x000fc8000c742710 */
[----:B------:R-:W-:-:S06]  /*0470*/  UP2UR UR4, UPR, URZ, 0x4 ;  /* 0x00000004ff047883 */ /* 0x000fcc0008000000 */
[----:B------:R-:W-:Y:S01]  /*0480*/  MOV R56, UR4 ;  /* 0x0000000400387c02 */ /* 0x000fe20008000f00 */
[----:B------:R-:W-:Y:S06]  /*0490*/  BRA.U !UP2, `(.L_x_8) ;  /* 0x000000010a207547 */ /* 0x000fec000b800000 */
[----:B------:R-:W-:Y:S01]  /*04a0*/  UISETP.NE.U32.AND UP1, UPT, UR8, URZ, UPT ;  /* 0x000000ff0800728c */ /* 0x000fe2000bf25070 */
[----:B-----5:R-:W-:Y:S01]  /*04b0*/  FSETP.NEU.AND P0, PT, R27, RZ, PT ;  /* 0x000000ff1b00720b */ /* 0x020fe20003f0d000 */
[----:B------:R-:W-:Y:S02]  /*04c0*/  USEL UR4, URZ, 0xffffffff, UP0 ;  /* 0xffffffffff047887 */ /* 0x000fe40008000000 */
[----:B------:R-:W-:-:S10]  /*04d0*/  UISETP.NE.AND.EX UP1, UPT, UR9, URZ, UPT, UP1 ;  /* 0x000000ff0900728c */ /* 0x000fd4000bf25310 */
[----:B------:R-:W-:Y:S01]  /*04e0*/  VOTEU.ANY UP0, P0 ;  /* 0x0000000000ff7886 */ /* 0x000fe20000000100 */
[----:B------:R-:W-:-:S04]  /*04f0*/  @!UP1 USEL UR4, URZ, 0xffffffff, UP0 ;  /* 0xffffffffff049887 */ /* 0x000fc80008000000 */
[----:B------:R-:W-:-:S04]  /*0500*/  ULOP3.LUT UR4, UR4, 0x1, URZ, 0xc0, !UPT ;  /* 0x0000000104047892 */ /* 0x000fc8000f8ec0ff */
[----:B------:R-:W-:-:S11]  /*0510*/  UISETP.NE.U32.AND UP3, UPT, UR4, 0x1, UPT ;  /* 0x000000010400788c */ /* 0x000fd6000bf65070 */
.L_x_8:
[----:B------:R-:W3:Y:S01]  /*0520*/  SHFL.IDX PT, R0, R53, RZ, 0x1f ;  /* 0x00001fff35007589 */ /* 0x000ee200000e0000 */
[----:B------:R-:W-:-:S04]  /*0530*/  UISETP.NE.AND UP0, UPT, UR13, 0x2, UPT ;  /* 0x000000020d00788c */ /* 0x000fc8000bf05270 */
[----:B------:R-:W-:Y:S02]  /*0540*/  UISETP.EQ.AND UP1, UPT, UR47, URZ, !UP0 ;  /* 0x000000ff2f00728c */ /* 0x000fe4000c722270 */
[----:B------:R-:W-:-:S04]  /*0550*/  USEL UR53, URZ, 0x1, UP0 ;  /* 0x00000001ff357887 */ /* 0x000fc80008000000 */
[----:B------:R-:W-:Y:S02]  /*0560*/  PLOP3.LUT P3, PT, P1, PT, UP1, 0x80, 0x8 ;  /* 0x000000000008781c */ /* 0x000fe40000f6f018 */
[----:B---3--:R-:W-:-:S13]  /*0570*/  ISETP.NE.AND P0, PT, R0, RZ, PT ;  /* 0x000000ff0000720c */ /* 0x008fda0003f05270 */
[----:B------:R-:W-:Y:S05]  /*0580*/  @P0 BRA `(.L_x_9) ;  /* 0x0000000000780947 */ /* 0x000fea0003800000 */
[----:B------:R-:W3:Y:S01]  /*0590*/  S2UR UR5, SR_CgaCtaId ;  /* 0x00000000000579c3 */ /* 0x000ee20000008800 */
[----:B------:R-:W-:Y:S01]  /*05a0*/  UMOV UR4, 0x400 ;  /* 0x0000040000047882 */ /* 0x000fe20000000000 */
[----:B------:R-:W-:Y:S01]  /*05b0*/  UMOV UR8, 0x1 ;  /* 0x0000000100087882 */ /* 0x000fe20000000000 */
[----:B------:R-:W-:Y:S01]  /*05c0*/  UMOV UR6, 0x2 ;  /* 0x0000000200067882 */ /* 0x000fe20000000000 */
[----:B------:R-:W-:-:S04]  /*05d0*/  UIADD3 UR8, UPT, UPT, -UR8, 0x100000, URZ ;  /* 0x0010000008087890 */ /* 0x000fc8000fffe1ff */
[----:B------:R-:W-:Y:S02]  /*05e0*/  USHF.L.U32 UR9, UR8, 0xb, URZ ;  /* 0x0000000b08097899 */ /* 0x000fe400080006ff */
[----:B------:R-:W-:Y:S02]  /*05f0*/  USHF.L.U32 UR8, UR8, 0x1, URZ ;  /* 0x0000000108087899 */ /* 0x000fe400080006ff */
[----:B------:R-:W-:-:S04]  /*0600*/  UIADD3 UR6, UPT, UPT, -UR6, 0x100000, URZ ;  /* 0x0010000006067890 */ /* 0x000fc8000fffe1ff */
[----:B------:R-:W-:Y:S02]  /*0610*/  USHF.L.U32 UR7, UR6, 0xb, URZ ;  /* 0x0000000b06077899 */ /* 0x000fe400080006ff */
[----:B------:R-:W-:Y:S01]  /*0620*/  USHF.L.U32 UR6, UR6, 0x1, URZ ;  /* 0x0000000106067899 */ /* 0x000fe200080006ff */
[----:B------:R-:W-:Y:S01]  /*0630*/  ELECT P0, URZ, PT ;  /* 0x0000000000ff782f */ /* 0x000fe20003800000 */
[----:B---3--:R-:W-:Y:S01]  /*0640*/  ULEA UR4, UR5, UR4, 0x18 ;  /* 0x0000000405047291 */ /* 0x008fe2000f8ec0ff */
[----:B------:R-:W3:Y:S11]  /*0650*/  FENCE.VIEW.ASYNC.S ;  /* 0x00000000000073c6 */ /* 0x000ef60000000000 */
[----:B---3--:R3:W4:Y:S01]  /*0660*/  SYNCS.EXCH.64 URZ, [UR4], UR8 ;  /* 0x0000000804ff75b2 */ /* 0x0087220008000100 */
[----:B------:R3:W1:Y:S01]  /*0670*/  SYNCS.EXCH.64 URZ, [UR4+0x40], UR6 ;  /* 0x0000400604ff75b2 */ /* 0x0006620008000100 */
        /* <DEDUP_REMOVED lines=13> */
[----:B------:R3:W1:Y:S02]  /*0750*/  SYNCS.EXCH.64 URZ, [UR4+0x78], UR6 ;  /* 0x0000780604ff75b2 */ /* 0x0006640008000100 */
[----:B---3--:R-:W-:Y:S01]  /*0760*/  NOP ;  /* 0x0000000000007918 */ /* 0x008fe20000000000 */
.L_x_9:
[----:B------:R-:W3:Y:S01]  /*0770*/  SHFL.IDX PT, R0, R53, RZ, 0x1f ;  /* 0x00001fff35007589 */ /* 0x000ee200000e0000 */
[----:B------:R-:W-:Y:S01]  /*0780*/  NOP ;  /* 0x0000000000007918 */ /* 0x000fe20000000000 */
[----:B---3--:R-:W-:-:S13]  /*0790*/  ISETP.NE.AND P0, PT, R0, 0x1, PT ;  /* 0x000000010000780c */ /* 0x008fda0003f05270 */
        /* <DEDUP_REMOVED lines=14> */
[----:B---3--:R3:W1:Y:S01]  /*0880*/  SYNCS.EXCH.64 URZ, [UR4+0x80], UR8 ;  /* 0x0000800804ff75b2 */ /* 0x0086620008000100 */
[----:B------:R3:W1:Y:S01]  /*0890*/  SYNCS.EXCH.64 URZ, [UR4+0xa0], UR6 ;  /* 0x0000a00604ff75b2 */ /* 0x0006620008000100 */
[----:B------:R3:W1:Y:S01]  /*08a0*/  SYNCS.EXCH.64 URZ, [UR4+0x88], UR8 ;  /* 0x0000880804ff75b2 */ /* 0x0006620008000100 */
[----:B------:R3:W1:Y:S01]  /*08b0*/  SYNCS.EXCH.64 URZ, [UR4+0xa8], UR6 ;  /* 0x0000a80604ff75b2 */ /* 0x0006620008000100 */
[----:B------:R3:W1:Y:S01]  /*08c0*/  SYNCS.EXCH.64 URZ, [UR4+0x90], UR8 ;  /* 0x0000900804ff75b2 */ /* 0x0006620008000100 */
[----:B------:R3:W1:Y:S01]  /*08d0*/  SYNCS.EXCH.64 URZ, [UR4+0xb0], UR6 ;  /* 0x0000b00604ff75b2 */ /* 0x0006620008000100 */
[----:B------:R3:W1:Y:S01]  /*08e0*/  SYNCS.EXCH.64 URZ, [UR4+0x98], UR8 ;  /* 0x0000980804ff75b2 */ /* 0x0006620008000100 */
[----:B------:R3:W1:Y:S01]  /*08f0*/  SYNCS.EXCH.64 URZ, [UR4+0xb8], UR6 ;  /* 0x0000b80604ff75b2 */ /* 0x0006620008000100 */
[----:B------:R-:W-:Y:S01]  /*0900*/  NOP ;  /* 0x0000000000007918 */ /* 0x000fe20000000000 */
.L_x_10:
[----:B------:R-:W2:Y:S01]  /*0910*/  SHFL.IDX PT, R0, R53, RZ, 0x1f ;  /* 0x00001fff35007589 */ /* 0x000ea200000e0000 */
[----:B------:R-:W-:Y:S01]  /*0920*/  NOP ;  /* 0x0000000000007918 */ /* 0x000fe20000000000 */
[----:B--2---:R-:W-:-:S13]  /*0930*/  ISETP.NE.AND P0, PT, R0, 0x3, PT ;  /* 0x000000030000780c */ /* 0x004fda0003f05270 */
[----:B------:R-:W-:Y:S05]  /*0940*/  @P0 BRA `(.L_x_11) ;  /* 0x0000000000300947 */ /* 0x000fea0003800000 */
[----:B---3--:R-:W2:Y:S01]  /*0950*/  S2UR UR6, SR_CgaCtaId ;  /* 0x00000000000679c3 */ /* 0x008ea20000008800 */
[----:B------:R-:W-:Y:S01]  /*0960*/  UMOV UR4, 0x400 ;  /* 0x0000040000047882 */ /* 0x000fe20000000000 */
[----:B------:R-:W-:Y:S01]  /*0970*/  UMOV UR5, 0x20 ;  /* 0x0000002000057882 */ /* 0x000fe20000000000 */
[----:B------:R-:W-:Y:S01]  /*0980*/  ELECT P0, URZ, PT ;  /* 0x0000000000ff782f */ /* 0x000fe20003800000 */
[----:B--2---:R-:W-:Y:S02]  /*0990*/  ULEA UR6, UR6, UR4, 0x18 ;  /* 0x0000000406067291 */ /* 0x004fe4000f8ec0ff */
[----:B------:R-:W-:-:S04]  /*09a0*/  UIADD3 UR4, UPT, UPT, -UR5, 0x100000, URZ ;  /* 0x0010000005047890 */ /* 0x000fc8000fffe1ff */
[----:B------:R-:W-:Y:S02]  /*09b0*/  USHF.L.U32 UR5, UR4, 0xb, URZ ;  /* 0x0000000b04057899 */ /* 0x000fe400080006ff */
[----:B------:R-:W-:Y:S01]  /*09c0*/  USHF.L.U32 UR4, UR4, 0x1, URZ ;  /* 0x0000000104047899 */ /* 0x000fe200080006ff */
[----:B------:R-:W2:Y:S11]  /*09d0*/  FENCE.VIEW.ASYNC.S ;  /* 0x00000000000073c6 */ /* 0x000eb60000000000 */
[----:B--2---:R2:W3:Y:S01]  /*09e0*/  SYNCS.EXCH.64 URZ, [UR6+0xc0], UR4 ;  /* 0x0000c00406ff75b2 */ /* 0x0044e20008000100 */
[----:B------:R2:W1:Y:S01]  /*09f0*/  SYNCS.EXCH.64 URZ, [UR6+0xc8], UR4 ;  /* 0x0000c80406ff75b2 */ /* 0x0004620008000100 */
[----:B------:R-:W-:Y:S01]  /*0a00*/  NOP ;  /* 0x0000000000007918 */ /* 0x000fe20000000000 */
.L_x_11:
[----:B------:R-:W4:Y:S01]  /*0a10*/  SHFL.IDX PT, R0, R53, RZ, 0x1f ;  /* 0x00001fff35007589 */ /* 0x000f2200000e0000 */
[----:B------:R-:W-:Y:S01]  /*0a20*/  NOP ;  /* 0x0000000000007918 */ /* 0x000fe20000000000 */
[----:B----4-:R-:W-:-:S13]  /*0a30*/  ISETP.NE.AND P0, PT, R0, 0x4, PT ;  /* 0x000000040000780c */ /* 0x010fda0003f05270 */
[----:B------:R-:W-:Y:S05]  /*0a40*/  @P0 BRA `(.L_x_12) ;  /* 0x00000000004c0947 */ /* 0x000fea0003800000 */
[----:B--2---:R-:W2:Y:S01]  /*0a50*/  S2UR UR5, SR_CgaCtaId ;  /* 0x00000000000579c3 */ /* 0x004ea20000008800 */
[----:B---3--:R-:W-:Y:S01]  /*0a60*/  UMOV UR4, 0x3a0 ;  /* 0x000003a000047882 */ /* 0x008fe20000000000 */
[----:B------:R-:W-:Y:S01]  /*0a70*/  UMOV UR6, 0x400 ;  /* 0x0000040000067882 */ /* 0x000fe20000000000 */
[----:B------:R-:W-:Y:S01]  /*0a80*/  USEL UR4, UR4, 0x320, UP3 ;  /* 0x0000032004047887 */ /* 0x000fe20009800000 */
[----:B------:R-:W-:Y:S01]  /*0a90*/  UMOV UR8, 0x1 ;  /* 0x0000000100087882 */ /* 0x000fe20000000000 */
[----:B------:R-:W-:Y:S01]  /*0aa0*/  ELECT P0, URZ, PT ;  /* 0x0000000000ff782f */ /* 0x000fe20003800000 */
[----:B------:R-:W-:-:S04]  /*0ab0*/  UIADD3 UR8, UPT, UPT, -UR8, 0x100000, URZ ;  /* 0x0010000008087890 */ /* 0x000fc8000fffe1ff */
[----:B------:R-:W-:Y:S02]  /*0ac0*/  USHF.L.U32 UR9, UR8, 0xb, URZ ;  /* 0x0000000b08097899 */ /* 0x000fe400080006ff */
[----:B------:R-:W-:Y:S02]  /*0ad0*/  USHF.L.U32 UR8, UR8, 0x1, URZ ;  /* 0x0000000108087899 */ /* 0x000fe400080006ff */
[----:B--2---:R-:W-:Y:S02]  /*0ae0*/  ULEA UR6, UR5, UR6, 0x18 ;  /* 0x0000000605067291 */ /* 0x004fe4000f8ec0ff */
[----:B------:R-:W-:-:S04]  /*0af0*/  UIADD3 UR4, UPT, UPT, -UR4, 0x100000, URZ ;  /* 0x0010000004047890 */ /* 0x000fc8000fffe1ff */
[----:B------:R-:W-:Y:S02]  /*0b00*/  USHF.L.U32 UR5, UR4, 0xb, URZ ;  /* 0x0000000b04057899 */ /* 0x000fe400080006ff */
[----:B------:R-:W-:Y:S01]  /*0b10*/  USHF.L.U32 UR4, UR4, 0x1, URZ ;  /* 0x0000000104047899 */ /* 0x000fe200080006ff */
[----:B------:R-:W2:Y:S03]  /*0b20*/  FENCE.VIEW.ASYNC.S ;  /* 0x00000000000073c6 */ /* 0x000ea60000000000 */
[----:B--2---:R4:W2:Y:S08]  /*0b30*/  SYNCS.EXCH.64 URZ, [UR6+0xd0], UR8 ;  /* 0x0000d00806ff75b2 */ /* 0x0048b00008000100 */
[----:B------:R4:W3:Y:S01]  /*0b40*/  SYNCS.EXCH.64 URZ, [UR6+0xe0], UR4 ;  /* 0x0000e00406ff75b2 */ /* 0x0008e20008000100 */
[----:B------:R4:W1:Y:S01]  /*0b50*/  SYNCS.EXCH.64 URZ, [UR6+0xd8], UR8 ;  /* 0x0000d80806ff75b2 */ /* 0x0008620008000100 */
[----:B------:R4:W1:Y:S02]  /*0b60*/  SYNCS.EXCH.64 URZ, [UR6+0xe8], UR4 ;  /* 0x0000e80406ff75b2 */ /* 0x0008640008000100 */
[----:B----4-:R-:W-:Y:S01]  /*0b70*/  NOP ;  /* 0x0000000000007918 */ /* 0x010fe20000000000 */
.L_x_12:
[----:B------:R-:W4:Y:S01]  /*0b80*/  SHFL.IDX PT, R0, R53, RZ, 0x1f ;  /* 0x00001fff35007589 */ /* 0x000f2200000e0000 */
[----:B------:R-:W-:Y:S01]  /*0b90*/  NOP ;  /* 0x0000000000007918 */ /* 0x000fe20000000000 */
[----:B----4-:R-:W-:-:S13]  /*0ba0*/  ISETP.NE.AND P0, PT, R0, 0x5, PT ;  /* 0x000000050000780c */ /* 0x010fda0003f05270 */
[----:B------:R-:W-:Y:S05]  /*0bb0*/  @P0 BRA `(.L_x_13) ;  /* 0x0000000000580947 */ /* 0x000fea0003800000 */
[----:B--2---:R-:W2:Y:S01]  /*0bc0*/  S2UR UR5, SR_CgaCtaId ;  /* 0x00000000000579c3 */ /* 0x004ea20000008800 */
[----:B---3--:R-:W-:Y:S01]  /*0bd0*/  UMOV UR4, 0x400 ;  /* 0x0000040000047882 */ /* 0x008fe20000000000 */
        /* <DEDUP_REMOVED lines=9> */
[----:B--2---:R-:W-:Y:S01]  /*0c70*/  ULEA UR4, UR5, UR4, 0x18 ;  /* 0x0000000405047291 */ /* 0x004fe2000f8ec0ff */
[----:B------:R-:W2:Y:S11]  /*0c80*/  FENCE.VIEW.ASYNC.S ;  /* 0x00000000000073c6 */ /* 0x000eb60000000000 */
[----:B--2---:R4:W2:Y:S01]  /*0c90*/  SYNCS.EXCH.64 URZ, [UR4+0xf0], UR6 ;  /* 0x0000f00604ff75b2 */ /* 0x0048a20008000100 */
[----:B------:R4:W3:Y:S01]  /*0ca0*/  SYNCS.EXCH.64 URZ, [UR4+0x110], UR8 ;  /* 0x0001100804ff75b2 */ /* 0x0008e20008000100 */
[----:B------:R4:W1:Y:S01]  /*0cb0*/  SYNCS.EXCH.64 URZ, [UR4+0xf8], UR6 ;  /* 0x0000f80604ff75b2 */ /* 0x0008620008000100 */
[----:B------:R4:W1:Y:S01]  /*0cc0*/  SYNCS.EXCH.64 URZ, [UR4+0x118], UR8 ;  /* 0x0001180804ff75b2 */ /* 0x0008620008000100 */
[----:B------:R4:W1:Y:S01]  /*0cd0*/  SYNCS.EXCH.64 URZ, [UR4+0x100], UR6 ;  /* 0x0001000604ff75b2 */ /* 0x0008620008000100 */
[----:B------:R4:W1:Y:S01]  /*0ce0*/  SYNCS.EXCH.64 URZ, [UR4+0x120], UR8 ;  /* 0x0001200804ff75b2 */ /* 0x0008620008000100 */
[----:B------:R4:W1:Y:S01]  /*0cf0*/  SYNCS.EXCH.64 URZ, [UR4+0x108], UR6 ;  /* 0x0001080604ff75b2 */ /* 0x0008620008000100 */
[----:B------:R4:W1:Y:S02]  /*0d00*/  SYNCS.EXCH.64 URZ, [UR4+0x128], UR8 ;  /* 0x0001280804ff75b2 */ /* 0x0008640008000100 */
[----:B----4-:R-:W-:Y:S01]  /*0d10*/  NOP ;  /* 0x0000000000007918 */ /* 0x010fe20000000000 */
.L_x_13:
[----:B------:R-:W4:Y:S01]  /*0d20*/  SHFL.IDX PT, R0, R53, RZ, 0x1f ;  /* 0x00001fff35007589 */ /* 0x000f2200000e0000 */
[----:B------:R-:W-:Y:S01]  /*0d30*/  ISETP.NE.OR P1, PT, RZ, UR13, !P1 ;  /* 0x0000000dff007c0c */ /* 0x000fe2000cf25670 */
[----:B------:R-:W-:Y:S01]  /*0d40*/  NOP ;  /* 0x0000000000007918 */ /* 0x000fe20000000000 */
[----:B----4-:R-:W-:-:S13]  /*0d50*/  ISETP.NE.AND P0, PT, R0, 0x3, PT ;  /* 0x000000030000780c */ /* 0x010fda0003f05270 */
[----:B------:R-:W-:Y:S05]  /*0d60*/  @P0 BRA `(.L_x_14) ;  /* 0x0000000000380947 */ /* 0x000fea0003800000 */
[----:B--2---:R-:W2:Y:S01]  /*0d70*/  S2UR UR5, SR_CgaCtaId ;  /* 0x00000000000579c3 */ /* 0x004ea20000008800 */
[----:B---3--:R-:W-:Y:S01]  /*0d80*/  UMOV UR4, 0x400 ;  /* 0x0000040000047882 */ /* 0x008fe20000000000 */
[----:B------:R-:W-:Y:S01]  /*0d90*/  UMOV UR6, 0x20 ;  /* 0x0000002000067882 */ /* 0x000fe20000000000 */
[----:B------:R-:W-:Y:S01]  /*0da0*/  ELECT P0, URZ, PT ;  /* 0x0000000000ff782f */ /* 0x000fe20003800000 */
[----:B------:R-:W-:-:S04]  /*0db0*/  UIADD3 UR6, UPT, UPT, -UR6, 0x100000, URZ ;  /* 0x0010000006067890 */ /* 0x000fc8000fffe1ff */
[----:B------:R-:W-:Y:S02]  /*0dc0*/  USHF.L.U32 UR7, UR6, 0xb, URZ ;  /* 0x0000000b06077899 */ /* 0x000fe400080006ff */
[----:B------:R-:W-:Y:S02]  /*0dd0*/  USHF.L.U32 UR6, UR6, 0x1, URZ ;  /* 0x0000000106067899 */ /* 0x000fe400080006ff */
[----:B--2---:R-:W-:Y:S01]  /*0de0*/  ULEA UR4, UR5, UR4, 0x18 ;  /* 0x0000000405047291 */ /* 0x004fe2000f8ec0ff */
[----:B------:R-:W2:Y:S11]  /*0df0*/  FENCE.VIEW.ASYNC.S ;  /* 0x00000000000073c6 */ /* 0x000eb60000000000 */
[----:B--2---:R4:W2:Y:S01]  /*0e00*/  SYNCS.EXCH.64 URZ, [UR4+0x130], UR6 ;  /* 0x0001300604ff75b2 */ /* 0x0048a20008000100 */
[----:B------:R4:W3:Y:S01]  /*0e10*/  SYNCS.EXCH.64 URZ, [UR4+0x140], UR6 ;  /* 0x0001400604ff75b2 */ /* 0x0008e20008000100 */
[----:B------:R4:W1:Y:S01]  /*0e20*/  SYNCS.EXCH.64 URZ, [UR4+0x138], UR6 ;  /* 0x0001380604ff75b2 */ /* 0x0008620008000100 */
[----:B------:R4:W1:Y:S02]  /*0e30*/  SYNCS.EXCH.64 URZ, [UR4+0x148], UR6 ;  /* 0x0001480604ff75b2 */ /* 0x0008640008000100 */
[----:B----4-:R-:W-:Y:S01]  /*0e40*/  NOP ;  /* 0x0000000000007918 */ /* 0x010fe20000000000 */
.L_x_14:
[----:B---3--:R-:W3:Y:S01]  /*0e50*/  S2UR UR7, SR_CgaCtaId ;  /* 0x00000000000779c3 */ /* 0x008ee20000008800 */
[----:B------:R-:W-:Y:S01]  /*0e60*/  VOTEU.ALL UP0, P1 ;  /* 0x0000000000ff7886 */ /* 0x000fe20000800000 */
[----:B--2---:R-:W-:Y:S01]  /*0e70*/  UMOV UR4, 0x20 ;  /* 0x0000002000047882 */ /* 0x004fe20000000000 */
[----:B------:R-:W-:Y:S01]  /*0e80*/  NOP ;  /* 0x0000000000007918 */ /* 0x000fe20000000000 */
[----:B-1----:R-:W-:Y:S01]  /*0e90*/  LOP3.LUT R3, R66, 0x1f, RZ, 0xc0, !PT ;  /* 0x0000001f42037812 */ /* 0x002fe200078ec0ff */
[----:B------:R-:W-:Y:S01]  /*0ea0*/  UISETP.NE.AND UP4, UPT, UR13, URZ, UPT ;  /* 0x000000ff0d00728c */ /* 0x000fe2000bf85270 */
[----:B------:R-:W-:Y:S01]  /*0eb0*/  @!UP0 UMOV UR6, 0x400 ;  /* 0x0000040000068882 */ /* 0x000fe20000000000 */
[----:B------:R-:W-:-:S04]  /*0ec0*/  @!UP0 UIADD3 UR4, UPT, UPT, -UR4, 0x100000, URZ ;  /* 0x0010000004048890 */ /* 0x000fc8000fffe1ff */
[----:B------:R-:W-:Y:S02]  /*0ed0*/  @!UP0 USHF.L.U32 UR5, UR4, 0xb, URZ ;  /* 0x0000000b04058899 */ /* 0x000fe400080006ff */
[----:B------:R-:W-:Y:S02]  /*0ee0*/  @!UP0 USHF.L.U32 UR4, UR4, 0x1, URZ ;  /* 0x0000000104048899 */ /* 0x000fe400080006ff */
[----:B---3--:R-:W-:Y:S01]  /*0ef0*/  @!UP0 ULEA UR6, UR7, UR6, 0x18 ;  /* 0x0000000607068291 */ /* 0x008fe2000f8ec0ff */
[----:B------:R-:W1:Y:S01]  /*0f00*/  LDCU UR7, c[0x0][0x36c] ;  /* 0x00006d80ff0777ac */ /* 0x000e620008000800 */
[----:B------:R-:W-:Y:S01]  /*0f10*/  VOTEU.ALL UP0, P1 ;  /* 0x0000000000ff7886 */ /* 0x000fe20000800000 */
[----:B------:R-:W2:Y:S09]  /*0f20*/  FENCE.VIEW.ASYNC.S ;  /* 0x00000000000073c6 */ /* 0x000eb20000000000 */
[----:B--2---:R2:W3:Y:S01]  /*0f30*/  @!UP0 SYNCS.EXCH.64 URZ, [UR6+0x150], UR4 ;  /* 0x0001500406ff85b2 */ /* 0x0044e20008000100 */
[----:B-1----:R-:W-:-:S09]  /*0f40*/  UISETP.EQ.U32.AND UP5, UPT, UR7, 0x1, UPT ;  /* 0x000000010700788c */ /* 0x002fd2000bfa2070 */
[----:B--2---:R-:W-:Y:S05]  /*0f50*/  BRA.U !UP5, `(.L_x_15) ;  /* 0x000000010d087547 */ /* 0x004fea000b800000 */
[----:B---3--:R-:W-:Y:S01]  /*0f60*/  UCGABAR_ARV ;  /* 0x00000000000079c7 */ /* 0x008fe20008000000 */
[----:B------:R-:W-:Y:S05]  /*0f70*/  BRA `(.L_x_16) ;  /* 0x0000000000047947 */ /* 0x000fea0003800000 */
.L_x_15:
[----:B---3--:R-:W-:Y:S01]  /*0f80*/  NOP ;  /* 0x0000000000007918 */ /* 0x008fe20000000000 */
.L_x_16:
[----:B------:R-:W1:Y:S01]  /*0f90*/  S2UR UR21, SR_CTAID.X ;  /* 0x00000000001579c3 */ /* 0x000e620000002500 */
[----:B------:R-:W-:-:S05]  /*0fa0*/  CS2R.32 R55, SR_CgaSize ;  /* 0x0000000000377805 */ /* 0x000fca0000008a00 */
[----:B------:R-:W-:-:S05]  /*0fb0*/  IMAD R55, R55, -0xa0, RZ ;  /* 0xffffff6037377824 */ /* 0x000fca00078e02ff */
[----:B------:R-:W-:-:S14]  /*0fc0*/  R2UR UR5, R55 ;  /* 0x00000000370572ca */ /* 0x000fdc00000e0000 */
[----:B------:R-:W2:Y:S01]  /*0fd0*/  LDCU UR5, c[0x0][UR5+0x2b0] ;  /* 0x00005600050577ac */ /* 0x000ea20008000800 */
[----:B------:R-:W-:-:S05]  /*0fe0*/  CS2R.32 R55, SR_CgaSize ;  /* 0x0000000000377805 */ /* 0x000fca0000008a00 */
[----:B------:R-:W-:-:S05]  /*0ff0*/  IMAD R55, R55, -0xa0, RZ ;  /* 0xffffff6037377824 */ /* 0x000fca00078e02ff */
[----:B------:R-:W-:-:S14]  /*1000*/  R2UR UR4, R55 ;  /* 0x00000000370472ca */ /* 0x000fdc00000e0000 */
[----:B------:R-:W3:Y:S01]  /*1010*/  LDCU UR4, c[0x0][UR4+0x2b4] ;  /* 0x00005680040477ac */ /* 0x000ee20008000800 */
[----:B------:R-:W4:Y:S01]  /*1020*/  S2UR UR7, SR_CTAID.Y ;  /* 0x00000000000779c3 */ /* 0x000f220000002600 */
[----:B------:R-:W-:-:S05]  /*1030*/  CS2R.32 R55, SR_CgaSize ;  /* 0x0000000000377805 */ /* 0x000fca0000008a00 */
[----:B------:R-:W-:-:S05]  /*1040*/  IMAD R55, R55, -0xa0, RZ ;  /* 0xffffff6037377824 */ /* 0x000fca00078e02ff */
[----:B------:R-:W-:-:S14]  /*1050*/  R2UR UR8, R55 ;  /* 0x00000000370872ca */ /* 0x000fdc00000e0000 */
[----:B------:R-:W3:Y:S01]  /*1060*/  LDCU UR8, c[0x0][UR8+0x2a0] ;  /* 0x00005400080877ac */ /* 0x000ee20008000800 */
[----:B------:R-:W-:-:S05]  /*1070*/  CS2R.32 R55, SR_CgaSize ;  /* 0x0000000000377805 */ /* 0x000fca0000008a00 */
[----:B------:R-:W-:-:S05]  /*1080*/  IMAD R55, R55, -0xa0, RZ ;  /* 0xffffff6037377824 */ /* 0x000fca00078e02ff */
[----:B------:R-:W-:-:S14]  /*1090*/  R2UR UR9, R55 ;  /* 0x00000000370972ca */ /* 0x000fdc00000e0000 */
[----:B------:R-:W3:Y:S01]  /*10a0*/  LDCU UR9, c[0x0][UR9+0x2a4] ;  /* 0x00005480090977ac */ /* 0x000ee20008000800 */
[----:B------:R-:W3:Y:S01]  /*10b0*/  S2UR UR10, SR_CgaCtaId ;  /* 0x00000000000a79c3 */ /* 0x000ee20000008800 */
[----:B------:R-:W-:Y:S01]  /*10c0*/  UISETP.GT.U32.AND UP0, UPT, UR47, 0xffff, UPT ;  /* 0x0000ffff2f00788c */ /* 0x000fe2000bf04070 */
[----:B------:R-:W3:Y:S01]  /*10d0*/  LDCU UR18, c[0x0][0xb24] ;  /* 0x00016480ff1277ac */ /* 0x000ee20008000800 */
[----:B------:R-:W-:Y:S01]  /*10e0*/  UMOV UR29, 0x5 ;  /* 0x00000005001d7882 */ /* 0x000fe20000000000 */
[----:B-1----:R-:W-:-:S04]  /*10f0*/  I2FP.F32.U32 R2, UR21 ;  /* 0x0000001500027c45 */ /* 0x002fc80008201000 */
[----:B------:R-:W1:Y:S01]  /*1100*/  S2UR UR36, SR_CTAID.Z ;  /* 0x00000000002479c3 */ /* 0x000e620000002700 */
[----:B------:R-:W1:Y:S01]  /*1110*/  LDCU UR45, c[0x0][0xb24] ;  /* 0x00016480ff2d77ac */ /* 0x000e620008000800 */
[----:B--2---:R-:W-:Y:S01]  /*1120*/  FMUL R2, R2, UR5 ;  /* 0x0000000502027c20 */ /* 0x004fe20008400000 */
[----:B------:R-:W-:Y:S01]  /*1130*/  USEL UR5, UR47, 0xffff, !UP0 ;  /* 0x0000ffff2f057887 */ /* 0x000fe2000c000000 */
[----:B----4-:R-:W-:Y:S01]  /*1140*/  I2FP.F32.U32 R0, UR7 ;  /* 0x0000000700007c45 */ /* 0x010fe20008201000 */
[----:B------:R-:W2:Y:S03]  /*1150*/  LDCU UR23, c[0x0][0xb30] ;  /* 0x00016600ff1777ac */ /* 0x000ea60008000800 */
[----:B------:R-:W4:Y:S01]  /*1160*/  F2I.U32.TRUNC.NTZ R2, R2 ;  /* 0x0000000200027305 */ /* 0x000f22000020f000 */
[----:B---3--:R-:W-:Y:S01]  /*1170*/  FMUL R0, R0, UR4 ;  /* 0x0000000400007c20 */ /* 0x008fe20008400000 */
[----:B------:R-:W-:-:S02]  /*1180*/  ULOP3.LUT UR19, UR5, 0xffff, URZ, 0xc0, !UPT ;  /* 0x0000ffff05137892 */ /* 0x000fc4000f8ec0ff */
[----:B------:R-:W-:Y:S02]  /*1190*/  USHF.L.U32 UR28, UR10, 0xa, URZ ;  /* 0x0000000a0a1c7899 */ /* 0x000fe400080006ff */
[----:B------:R-:W-:Y:S02]  /*11a0*/  UISETP.GE.AND UP2, UPT, UR18, 0x1, UPT ;  /* 0x000000011200788c */ /* 0x000fe4000bf46270 */
[----:B------:R-:W3:Y:S01]  /*11b0*/  F2I.U32.TRUNC.NTZ R0, R0 ;  /* 0x0000000000007305 */ /* 0x000ee2000020f000 */
[----:B------:R-:W-:Y:S01]  /*11c0*/  UMOV UR20, UR7 ;  /* 0x0000000700147c82 */ /* 0x000fe20008000000 */
[----:B------:R-:W-:Y:S01]  /*11d0*/  UMOV UR16, UR21 ;  /* 0x0000001500107c82 */ /* 0x000fe20008000000 */
[----:B----4-:R-:W-:Y:S02]  /*11e0*/  R2UR UR4, R2 ;  /* 0x00000000020472ca */ /* 0x010fe400000e0000 */
[----:B------:R-:W-:Y:S02]  /*11f0*/  PRMT R2, RZ, 0x7610, R2 ;  /* 0x00007610ff027816 */ /* 0x000fe40000000002 */
[----:B---3--:R-:W-:-:S02]  /*1200*/  R2UR UR6, R0 ;  /* 0x00000000000672ca */ /* 0x008fc400000e0000 */
[----:B------:R-:W-:-:S07]  /*1210*/  PRMT R0, RZ, 0x7610, R0 ;  /* 0x00007610ff007816 */ /* 0x000fce0000000000 */
[----:B------:R-:W-:-:S04]  /*1220*/  UIADD3 UR5, UPT, UPT, -UR4, URZ, URZ ;  /* 0x000000ff04057290 */ /* 0x000fc8000fffe1ff */
[----:B------:R-:W-:Y:S02]  /*1230*/  UIMAD UR5, UR8, UR5, UR21 ;  /* 0x00000005080572a4 */ /* 0x000fe4000f8e0215 */
[----:B------:R-:W-:-:S04]  /*1240*/  UIADD3 UR4, UPT, UPT, -UR6, URZ, URZ ;  /* 0x000000ff06047290 */ /* 0x000fc8000fffe1ff */
[----:B------:R-:W-:Y:S01]  /*1250*/  IMAD.U32 R55, RZ, RZ, UR5 ;  /* 0x00000005ff377e24 */ /* 0x000fe2000f8e00ff */
[----:B------:R-:W-:-:S06]  /*1260*/  UIMAD UR4, UR9, UR4, UR7 ;  /* 0x00000004090472a4 */ /* 0x000fcc000f8e0207 */
[----:B------:R-:W-:Y:S01]  /*1270*/  IMAD.U32 R54, RZ, RZ, UR4 ;  /* 0x00000004ff367e24 */ /* 0x000fe2000f8e00ff */
[----:B-12---:R-:W-:Y:S06]  /*1280*/  BRA.U UP4, `(.L_x_17) ;  /* 0x0000000104447547 */ /* 0x006fec000b800000 */
[----:B------:R-:W-:Y:S02]  /*1290*/  R2UR UR4, R55 ;  /* 0x00000000370472ca */ /* 0x000fe400000e0000 */
[----:B------:R-:W-:-:S11]  /*12a0*/  R2UR UR8, R54 ;  /* 0x00000000360872ca */ /* 0x000fd600000e0000 */
[----:B------:R-:W-:Y:S02]  /*12b0*/  UISETP.GT.U32.AND UP0, UPT, UR4, 0x1, UPT ;  /* 0x000000010400788c */ /* 0x000fe4000bf04070 */
[----:B------:R-:W-:Y:S02]  /*12c0*/  ULOP3.LUT UR4, UR4, 0xfffffffe, URZ, 0xc0, !UPT ;  /* 0xfffffffe04047892 */ /* 0x000fe4000f8ec0ff */
[----:B------:R-:W-:Y:S02]  /*12d0*/  UISETP.NE.AND UP1, UPT, UR8, URZ, UP0 ;  /* 0x000000ff0800728c */ /* 0x000fe40008725270 */
[----:B------:R-:W-:Y:S02]  /*12e0*/  UISETP.NE.AND UP0, UPT, UR8, 0x1, UP0 ;  /* 0x000000010800788c */ /* 0x000fe40008705270 */
[----:B------:R-:W-:Y:S02]  /*12f0*/  USEL UR7, URZ, 0x1, UP1 ;  /* 0x00000001ff077887 */ /* 0x000fe40008800000 */
[----:B------:R-:W-:-:S02]  /*1300*/  USEL UR6, URZ, 0x4, UP0 ;  /* 0x00000004ff067887 */ /* 0x000fc40008000000 */
[----:B------:R-:W-:Y:S02]  /*1310*/  USEL UR5, URZ, 0x2, UP1 ;  /* 0x00000002ff057887 */ /* 0x000fe40008800000 */
[----:B------:R-:W-:Y:S02]  /*1320*/  ULEA UR4, UR8, UR4, 0x1 ;  /* 0x0000000408047291 */ /* 0x000fe4000f8e08ff */
[----:B------:R-:W-:Y:S02]  /*1330*/  USEL UR8, URZ, 0x8, UP0 ;  /* 0x00000008ff087887 */ /* 0x000fe40008000000 */
[----:B------:R-:W-:-:S03]  /*1340*/  UIADD3 UR5, UPT, UPT, UR5, UR6, UR7 ;  /* 0x0000000605057290 */ /* 0x000fc6000fffe007 */
[----:B------:R-:W-:Y:S01]  /*1350*/  UMOV UR6, 0x3 ;  /* 0x0000000300067882 */ /* 0x000fe20000000000 */
[----:B------:R-:W-:Y:S02]  /*1360*/  UIADD3 UR5, UPT, UPT, UR5, UR8, URZ ;  /* 0x0000000805057290 */ /* 0x000fe4000fffe0ff */
[----:B------:R-:W-:-:S04]  /*1370*/  USHF.L.U32 UR4, UR6, UR4, URZ ;  /* 0x0000000406047299 */ /* 0x000fc800080006ff */
[----:B------:R-:W-:Y:S02]  /*1380*/  IMAD.U32 R2, RZ, RZ, UR5 ;  /* 0x00000005ff027e24 */ /* 0x000fe4000f8e00ff */
[----:B------:R-:W-:Y:S02]  /*1390*/  IMAD.U32 R0, RZ, RZ, UR4 ;  /* 0x00000004ff007e24 */ /* 0x000fe4000f8e00ff */
.L_x_17:
[----:B------:R-:W-:Y:S05]  /*13a0*/  BRA.U !UP2, `(.L_x_18) ;  /* 0x000000010ad07547 */ /* 0x000fea000b800000 */
[----:B------:R-:W1:Y:S01]  /*13b0*/  LDCU.128 UR24, c[0x0][0xb10] ;  /* 0x00016200ff1877ac */ /* 0x000e620008000c00 */
[----:B------:R-:W2:Y:S01]  /*13c0*/  LDCU UR12, c[0x0][0x370] ;  /* 0x00006e00ff0c77ac */ /* 0x000ea20008000800 */
[----:B------:R-:W3:Y:S01]  /*13d0*/  LDCU UR5, c[0x0][0x374] ;  /* 0x00006e80ff0577ac */ /* 0x000ee20008000800 */
[----:B------:R-:W4:Y:S01]  /*13e0*/  LDCU UR22, c[0x0][0xb0c] ;  /* 0x00016180ff1677ac */ /* 0x000f220008000800 */
[----:B------:R-:W4:Y:S01]  /*13f0*/  LDCU UR4, c[0x0][0xb20] ;  /* 0x00016400ff0477ac */ /* 0x000f220008000800 */
[----:B------:R-:W4:Y:S01]  /*1400*/  LDCU.64 UR16, c[0x0][0xb28] ;  /* 0x00016500ff1077ac */ /* 0x000f220008000a00 */
[----:B-1----:R-:W-:Y:S02]  /*1410*/  UISETP.NE.AND UP0, UPT, UR26, 0x1, UPT ;  /* 0x000000011a00788c */ /* 0x002fe4000bf05270 */
[----:B---3--:R-:W-:Y:S02]  /*1420*/  UIMAD.WIDE.U32 UR6, UR5, UR27, URZ ;  /* 0x0000001b050672a5 */ /* 0x008fe4000f8e00ff */
[----:B--2---:R-:W-:-:S02]  /*1430*/  UIMAD.WIDE.U32 UR8, UR12, UR24, URZ ;  /* 0x000000180c0872a5 */ /* 0x004fc4000f8e00ff */
[----:B----4-:R-:W-:Y:S02]  /*1440*/  UISETP.NE.AND UP1, UPT, UR22, 0x1, UPT ;  /* 0x000000011600788c */ /* 0x010fe4000bf25270 */
[----:B------:R-:W-:Y:S01]  /*1450*/  UISETP.NE.AND UP2, UPT, UR18, 0x1, UPT ;  /* 0x000000011200788c */ /* 0x000fe2000bf45270 */
[----:B------:R-:W-:Y:S02]  /*1460*/  UMOV UR6, UR7 ;  /* 0x0000000700067c82 */ /* 0x000fe40008000000 */
[----:B------:R-:W-:Y:S01]  /*1470*/  UMOV UR8, UR9 ;  /* 0x0000000900087c82 */ /* 0x000fe20008000000 */
[----:B------:R-:W-:Y:S02]  /*1480*/  @UP0 USHF.R.U32.HI UR5, URZ, UR4, UR6 ;  /* 0x00000004ff050299 */ /* 0x000fe40008011606 */
[----:B------:R-:W-:Y:S02]  /*1490*/  UIMAD.WIDE.U32 UR14, UR20, UR27, URZ ;  /* 0x0000001b140e72a5 */ /* 0x000fe4000f8e00ff */
[----:B------:R-:W-:-:S02]  /*14a0*/  UIMAD.WIDE.U32 UR6, UR5, UR16, URZ ;  /* 0x00000010050672a5 */ /* 0x000fc4000f8e00ff */
[----:B------:R-:W-:Y:S02]  /*14b0*/  @UP1 USHF.R.U32.HI UR12, URZ, UR25, UR8 ;  /* 0x00000019ff0c1299 */ /* 0x000fe40008011608 */
[----:B------:R-:W-:Y:S02]  /*14c0*/  UIMAD.WIDE.U32 UR10, UR21, UR24, URZ ;  /* 0x00000018150a72a5 */ /* 0x000fe4000f8e00ff */
[----:B------:R-:W-:Y:S01]  /*14d0*/  UIMAD.WIDE.U32 UR8, UR12, UR16, URZ ;  /* 0x000000100c0872a5 */ /* 0x000fe2000f8e00ff */
[----:B------:R-:W-:Y:S01]  /*14e0*/  UMOV UR14, UR15 ;  /* 0x0000000f000e7c82 */ /* 0x000fe20008000000 */
[----:B------:R-:W-:Y:S01]  /*14f0*/  UMOV UR6, UR7 ;  /* 0x0000000700067c82 */ /* 0x000fe20008000000 */
[----:B------:R-:W-:Y:S02]  /*1500*/  USHF.R.U32.HI UR14, URZ, UR4, UR14 ;  /* 0x00000004ff0e7299 */ /* 0x000fe4000801160e */
[----:B------:R-:W-:Y:S01]  /*1510*/  @UP2 USHF.R.U32.HI UR5, URZ, UR17, UR6 ;  /* 0x00000011ff052299 */ /* 0x000fe20008011606 */
[----:B------:R-:W-:-:S02]  /*1520*/  UMOV UR10, UR11 ;  /* 0x0000000b000a7c82 */ /* 0x000fc40008000000 */
[----:B------:R-:W-:Y:S01]  /*1530*/  UMOV UR6, UR9 ;  /* 0x0000000900067c82 */ /* 0x000fe20008000000 */
[----:B------:R-:W-:Y:S02]  /*1540*/  USHF.R.U32.HI UR10, URZ, UR25, UR10 ;  /* 0x00000019ff0a7299 */ /* 0x000fe4000801160a */
[----:B------:R-:W-:Y:S02]  /*1550*/  @UP2 USHF.R.U32.HI UR12, URZ, UR17, UR6 ;  /* 0x00000011ff0c2299 */ /* 0x000fe40008011606 */
[----:B------:R-:W-:Y:S02]  /*1560*/  USEL UR4, UR20, UR14, !UP0 ;  /* 0x0000000e14047287 */ /* 0x000fe4000c000000 */
[----:B------:R-:W-:Y:S02]  /*1570*/  UIMAD UR6, UR5, UR18, URZ ;  /* 0x00000012050672a4 */ /* 0x000fe4000f8e02ff */
[----:B------:R-:W-:Y:S02]  /*1580*/  USEL UR5, UR21, UR10, !UP1 ;  /* 0x0000000a15057287 */ /* 0x000fe4000c800000 */
[----:B------:R-:W-:-:S02]  /*1590*/  UIMAD UR8, UR12, UR18, URZ ;  /* 0x000000120c0872a4 */ /* 0x000fc4000f8e02ff */
[----:B------:R-:W-:Y:S02]  /*15a0*/  UISETP.GE.AND UP0, UPT, UR4, UR6, UPT ;  /* 0x000000060400728c */ /* 0x000fe4000bf06270 */
[----:B------:R-:W-:Y:S02]  /*15b0*/  UIMAD.WIDE.U32 UR6, UR4, UR16, URZ ;  /* 0x00000010040672a5 */ /* 0x000fe4000f8e00ff */
[----:B------:R-:W-:Y:S02]  /*15c0*/  UISETP.GE.OR UP0, UPT, UR5, UR8, UP0 ;  /* 0x000000080500728c */ /* 0x000fe40008706670 */
[----:B------:R-:W-:Y:S02]  /*15d0*/  UIMAD.WIDE.U32 UR8, UR5, UR16, URZ ;  /* 0x00000010050872a5 */ /* 0x000fe4000f8e00ff */
[----:B------:R-:W-:Y:S02]  /*15e0*/  USHF.R.U32.HI UR7, URZ, UR17, UR7 ;  /* 0x00000011ff077299 */ /* 0x000fe40008011607 */
[----:B------:R-:W-:-:S02]  /*15f0*/  UIADD3 UR10, UPT, UPT, -UR4, URZ, URZ ;  /* 0x000000ff040a7290 */ /* 0x000fc4000fffe1ff */
[----:B------:R-:W-:Y:S02]  /*1600*/  USEL UR7, UR4, UR7, !UP2 ;  /* 0x0000000704077287 */ /* 0x000fe4000d000000 */
[----:B------:R-:W-:Y:S01]  /*1610*/  UIADD3 UR16, UPT, UPT, -UR5, URZ, URZ ;  /* 0x000000ff05107290 */ /* 0x000fe2000fffe1ff */
[----:B------:R-:W-:Y:S01]  /*1620*/  @!UP0 UMOV UR6, UR9 ;  /* 0x0000000900068c82 */ /* 0x000fe20008000000 */
[----:B------:R-:W-:Y:S02]  /*1630*/  UIADD3 UR8, UPT, UPT, -UR7, URZ, URZ ;  /* 0x000000ff07087290 */ /* 0x000fe4000fffe1ff */
[----:B------:R-:W-:Y:S02]  /*1640*/  @!UP0 USHF.R.U32.HI UR6, URZ, UR17, UR6 ;  /* 0x00000011ff068299 */ /* 0x000fe40008011606 */
[----:B------:R-:W-:Y:S02]  /*1650*/  UIMAD UR8, UR18, UR8, UR4 ;  /* 0x00000008120872a4 */ /* 0x000fe4000f8e0204 */
[----:B------:R-:W-:-:S02]  /*1660*/  @!UP0 USEL UR6, UR5, UR6, !UP2 ;  /* 0x0000000605068287 */ /* 0x000fc4000d000000 */
[----:B------:R-:W-:Y:S02]  /*1670*/  UIMAD UR20, UR26, UR10, UR20 ;  /* 0x0000000a1a1472a4 */ /* 0x000fe4000f8e0214 */
[----:B------:R-:W-:Y:S02]  /*1680*/  @!UP0 UIADD3 UR7, UPT, UPT, UR7, -UR6, URZ ;  /* 0x8000000607078290 */ /* 0x000fe4000fffe0ff */
[----:B------:R-:W-:Y:S02]  /*1690*/  @!UP0 UIMAD UR6, UR8, UR12, UR6 ;  /* 0x0000000c080682a4 */ /* 0x000fe4000f8e0206 */
[----:B------:R-:W-:Y:S02]  /*16a0*/  @!UP0 UIMAD UR4, UR7, UR18, UR5 ;  /* 0x00000012070482a4 */ /* 0x000fe4000f8e0205 */
[----:B------:R-:W-:Y:S02]  /*16b0*/  UIMAD UR16, UR22, UR16, UR21 ;  /* 0x00000010161072a4 */ /* 0x000fe4000f8e0215 */
[----:B------:R-:W-:Y:S01]  /*16c0*/  UIMAD UR20, UR4, UR26, UR20 ;  /* 0x0000001a041472a4 */ /* 0x000fe2000f8e0214 */
[----:B------:R-:W-:-:S02]  /*16d0*/  @!UP0 UMOV UR5, UR6 ;  /* 0x0000000600058c82 */ /* 0x000fc40008000000 */
[----:B------:R-:W-:-:S12]  /*16e0*/  UIMAD UR16, UR5, UR22, UR16 ;  /* 0x00000016051072a4 */ /* 0x000fd8000f8e0210 */
.L_x_18:
[----:B------:R-:W-:Y:S02]  /*16f0*/  UISETP.NE.AND UP0, UPT, UR23, 0x1, UPT ;  /* 0x000000011700788c */ /* 0x000fe4000bf05270 */
[----:B------:R-:W-:Y:S02]  /*1700*/  UISETP.NE.AND UP1, UPT, UR13, 0x2, UPT ;  /* 0x000000020d00788c */ /* 0x000fe4000bf25270 */
[----:B------:R-:W-:Y:S02]  /*1710*/  ULOP3.LUT UR28, UR28, 0x800, URZ, 0xc0, !UPT ;  /* 0x000008001c1c7892 */ /* 0x000fe4000f8ec0ff */
[----:B------:R-:W-:-:S03]  /*1720*/  USHF.L.U32 UR24, UR29, UR19, URZ ;  /* 0x000000131d187299 */ /* 0x000fc600080006ff */
[----:B------:R-:W-:Y:S09]  /*1730*/  BRA.U UP0, `(.L_x_19) ;  /* 0x0000000100447547 */ /* 0x000ff2000b800000 */
[----:B------:R-:W1:Y:S01]  /*1740*/  LDCU.128 UR8, c[0x0][0xb10] ;  /* 0x00016200ff0877ac */ /* 0x000e620008000c00 */
[----:B------:R-:W2:Y:S01]  /*1750*/  LDCU UR12, c[0x0][0xb0c] ;  /* 0x00016180ff0c77ac */ /* 0x000ea20008000800 */
[----:B------:R-:W3:Y:S01]  /*1760*/  LDCU UR14, c[0x0][0xb20] ;  /* 0x00016400ff0e77ac */ /* 0x000ee20008000800 */
[----:B-1----:R-:W-:Y:S02]  /*1770*/  UIMAD.WIDE.U32 UR6, UR16, UR8, URZ ;  /* 0x00000008100672a5 */ /* 0x002fe4000f8e00ff */
[----:B------:R-:W-:Y:S02]  /*1780*/  UIMAD.WIDE.U32 UR4, UR20, UR11, URZ ;  /* 0x0000000b140472a5 */ /* 0x000fe4000f8e00ff */
[----:B--2---:R-:W-:Y:S02]  /*1790*/  UISETP.NE.AND UP2, UPT, UR12, 0x1, UPT ;  /* 0x000000010c00788c */ /* 0x004fe4000bf45270 */
[----:B------:R-:W-:Y:S01]  /*17a0*/  UISETP.NE.AND UP0, UPT, UR10, 0x1, UPT ;  /* 0x000000010a00788c */ /* 0x000fe2000bf05270 */
[----:B------:R-:W-:-:S02]  /*17b0*/  UMOV UR6, UR7 ;  /* 0x0000000700067c82 */ /* 0x000fc40008000000 */
[----:B------:R-:W-:Y:S01]  /*17c0*/  UMOV UR4, UR5 ;  /* 0x0000000500047c82 */ /* 0x000fe20008000000 */
[----:B------:R-:W-:Y:S02]  /*17d0*/  USHF.R.U32.HI UR6, URZ, UR9, UR6 ;  /* 0x00000009ff067299 */ /* 0x000fe40008011606 */
[----:B---3--:R-:W-:Y:S02]  /*17e0*/  USHF.R.U32.HI UR4, URZ, UR14, UR4 ;  /* 0x0000000eff047299 */ /* 0x008fe40008011604 */
[----:B------:R-:W-:Y:S02]  /*17f0*/  USEL UR5, UR16, UR6, !UP2 ;  /* 0x0000000610057287 */ /* 0x000fe4000d000000 */
[----:B------:R-:W-:-:S04]  /*1800*/  USEL UR4, UR20, UR4, !UP0 ;  /* 0x0000000414047287 */ /* 0x000fc8000c000000 */
[----:B------:R-:W-:Y:S02]  /*1810*/  UIADD3 UR6, UPT, UPT, -UR4, UR5, URZ ;  /* 0x0000000504067290 */ /* 0x000fe4000fffe1ff */
[----:B------:R-:W-:Y:S02]  /*1820*/  UIADD3 UR4, UPT, UPT, UR4, -UR5, URZ ;  /* 0x8000000504047290 */ /* 0x000fe4000fffe0ff */
[----:B------:R-:W-:Y:S02]  /*1830*/  UIMAD UR20, UR6, UR10, UR20 ;  /* 0x0000000a061472a4 */ /* 0x000fe4000f8e0214 */
[----:B------:R-:W-:-:S12]  /*1840*/  UIMAD UR16, UR4, UR12, UR16 ;  /* 0x0000000c041072a4 */ /* 0x000fd8000f8e0210 */
.L_x_19:
[----:B------:R-:W-:Y:S05]  /*1850*/  BRA.U !UP5, `(.L_x_20) ;  /* 0x000000010d0c7547 */ /* 0x000fea000b800000 */
[----:B------:R-:W-:Y:S01]  /*1860*/  UCGABAR_WAIT ;  /* 0x0000000000007dc7 */ /* 0x000fe20008000000 */
[----:B------:R-:W-:Y:S01]  /*1870*/  CCTL.IVALL ;  /* 0x00000000ff00798f */ /* 0x000fe20002000000 */
[----:B------:R-:W-:Y:S05]  /*1880*/  BRA `(.L_x_21) ;  /* 0x0000000000047947 */ /* 0x000fea0003800000 */
.L_x_20:
[----:B------:R-:W-:Y:S06]  /*1890*/  BAR.SYNC.DEFER_BLOCKING 0x0 ;  /* 0x0000000000007b1d */ /* 0x000fec0000010000 */
.L_x_21:
[----:B------:R-:W-:Y:S05]  /*18a0*/  BRA.U UP1, `(.L_x_22) ;  /* 0x0000001501807547 */ /* 0x000fea000b800000 */
[----:B------:R-:W1:Y:S01]  /*18b0*/  LDCU UR6, c[0x0][0x38c] ;  /* 0x00007180ff0677ac */ /* 0x000e620008000800 */
[----:B------:R-:W2:Y:S01]  /*18c0*/  S2UR UR9, SR_CgaCtaId ;  /* 0x00000000000979c3 */ /* 0x000ea20000008800 */
[----:B------:R-:W-:Y:S01]  /*18d0*/  PLOP3.LUT P1, PT, PT, PT, UP3, 0x80, 0x8 ;  /* 0x000000000008781c */ /* 0x000fe20003f2f038 */
[----:B------:R-:W-:Y:S01]  /*18e0*/  IMAD.MOV.U32 R12, RZ, RZ, 0x1 ;  /* 0x00000001ff0c7424 */ /* 0x000fe200078e00ff */
[----:B------:R-:W-:Y:S01]  /*18f0*/  UMOV UR8, 0x400 ;  /* 0x0000040000087882 */ /* 0x000fe20000000000 */
[----:B------:R-:W-:Y:S01]  /*1900*/  UISETP.NE.AND UP1, UPT, UR13, URZ, UPT ;  /* 0x000000ff0d00728c */ /* 0x000fe2000bf25270 */
[----:B------:R-:W-:Y:S01]  /*1910*/  ISETP.NE.AND P2, PT, R3, RZ, P3 ;  /* 0x000000ff0300720c */ /* 0x000fe20001f45270 */
[----:B------:R-:W-:Y:S01]  /*1920*/  USHF.L.U32 UR7, UR21, 0x7, URZ ;  /* 0x0000000715077899 */ /* 0x000fe200080006ff */
[----:B------:R-:W-:Y:S01]  /*1930*/  PLOP3.LUT P1, PT, P1, PT, PT, 0x8, 0x80 ;  /* 0x000000000080781c */ /* 0x000fe20000f2e170 */
[----:B------:R-:W-:Y:S01]  /*1940*/  USHF.L.U32 UR46, UR21, 0x6, URZ ;  /* 0x00000006152e7899 */ /* 0x000fe200080006ff */
[----:B------:R-:W-:Y:S01]  /*1950*/  CS2R R10, SRZ ;  /* 0x00000000000a7805 */ /* 0x000fe2000001ff00 */
[----:B------:R-:W-:Y:S01]  /*1960*/  IMAD.MOV.U32 R9, RZ, RZ, RZ ;  /* 0x000000ffff097224 */ /* 0x000fe200078e00ff */
[----:B------:R-:W3:Y:S01]  /*1970*/  LDCU UR39, c[0x0][0x370] ;  /* 0x00006e00ff2777ac */ /* 0x000ee20008000800 */
[----:B------:R-:W-:Y:S01]  /*1980*/  IMAD.MOV.U32 R8, RZ, RZ, 0x1 ;  /* 0x00000001ff087424 */ /* 0x000fe200078e00ff */
[----:B------:R-:W4:Y:S01]  /*1990*/  LDCU.64 UR26, c[0x0][0x348] ;  /* 0x00006900ff1a77ac */ /* 0x000f220008000a00 */
[----:B-1----:R-:W-:-:S02]  /*19a0*/  UIADD3 UR5, UPT, UPT, UR6, 0x1f, URZ ;  /* 0x0000001f06057890 */ /* 0x002fc4000fffe0ff */
[----:B------:R-:W-:Y:S02]  /*19b0*/  UIADD3 UR47, UPT, UPT, UR6, 0x3e, URZ ;  /* 0x0000003e062f7890 */ /* 0x000fe4000fffe0ff */
[----:B------:R-:W-:Y:S02]  /*19c0*/  USHF.R.S32.HI UR4, URZ, 0x1f, UR5 ;  /* 0x0000001fff047899 */ /* 0x000fe40008011405 */
[----:B--2---:R-:W-:Y:S02]  /*19d0*/  ULEA UR13, UR9, UR8, 0x18 ;  /* 0x00000008090d7291 */ /* 0x004fe4000f8ec0ff */
[----:B------:R-:W-:Y:S02]  /*19e0*/  ULEA.HI UR4, UR4, UR5, URZ, 0x5 ;  /* 0x0000000504047291 */ /* 0x000fe4000f8f28ff */
[----:B------:R-:W-:Y:S02]  /*19f0*/  ULOP3.LUT UR5, UR7, 0x80, URZ, 0xc0, !UPT ;  /* 0x0000008007057892 */ /* 0x000fe4000f8ec0ff */
[----:B------:R-:W-:-:S02]  /*1a00*/  USHF.R.S32.HI UR41, URZ, 0x5, UR4 ;  /* 0x00000005ff297899 */ /* 0x000fc40008011404 */
[----:B------:R-:W-:Y:S02]  /*1a10*/  UIADD3 UR4, UPT, UPT, UR6, -0x1, URZ ;  /* 0xffffffff06047890 */ /* 0x000fe4000fffe0ff */
[----:B------:R-:W-:Y:S02]  /*1a20*/  UISETP.LT.U32.AND UP0, UPT, UR41, 0x8, UPT ;  /* 0x000000082900788c */ /* 0x000fe4000bf01070 */
[----:B------:R-:W-:Y:S02]  /*1a30*/  UISETP.GE.U32.AND UP2, UPT, UR4, -0x3f, UPT ;  /* 0xffffffc10400788c */ /* 0x000fe4000bf46070 */
[----:B------:R-:W-:Y:S02]  /*1a40*/  USEL UR40, UR41, 0x8, UP0 ;  /* 0x0000000829287887 */ /* 0x000fe40008000000 */
[----:B------:R-:W-:Y:S02]  /*1a50*/  ULEA UR30, UR28, UR13, 0x2 ;  /* 0x0000000d1c1e7291 */ /* 0x000fe4000f8e10ff */
[----:B------:R-:W-:Y:S01]  /*1a60*/  UIADD3 UR4, UPT, UPT, UR40, -0x1, URZ ;  /* 0xffffffff28047890 */ /* 0x000fe2000fffe0ff */
[----:B------:R-:W1:Y:S04]  /*1a70*/  LDCU UR38, c[0x0][0x374] ;  /* 0x00006e80ff2677ac */ /* 0x000e680008000800 */
[----:B------:R-:W-:-:S02]  /*1a80*/  @UP2 UIADD3 UR4, UPT, UPT, UR40, URZ, URZ ;  /* 0x000000ff28042290 */ /* 0x000fc4000fffe0ff */
[----:B------:R-:W-:Y:S02]  /*1a90*/  ULOP3.LUT UR46, UR46, 0x40, URZ, 0xc0, !UPT ;  /* 0x000000402e2e7892 */ /* 0x000fe4000f8ec0ff */
[----:B------:R-:W-:Y:S02]  /*1aa0*/  USEL UR21, UR53, 0x2, UP1 ;  /* 0x0000000235157887 */ /* 0x000fe40008800000 */
[----:B------:R-:W-:Y:S02]  /*1ab0*/  ULEA.HI UR44, UR28, UR5, URZ, 0x1b ;  /* 0x000000051c2c7291 */ /* 0x000fe4000f8fd8ff */
[----:B------:R-:W-:Y:S02]  /*1ac0*/  UIADD3 UR30, UPT, UPT, UR30, 0x8400, URZ ;  /* 0x000084001e1e7890 */ /* 0x000fe4000fffe0ff */
[----:B------:R-:W-:Y:S02]  /*1ad0*/  UIADD3 UR43, UPT, UPT, UR41, -UR40, URZ ;  /* 0x80000028292b7290 */ /* 0x000fe4000fffe0ff */
[----:B------:R-:W-:-:S02]  /*1ae0*/  UIADD3 UR29, UPT, UPT, UR4, 0x1, URZ ;  /* 0x00000001041d7890 */ /* 0x000fc4000fffe0ff */
[----:B------:R-:W-:Y:S01]  /*1af0*/  UIADD3 UR42, UPT, UPT, -UR4, URZ, URZ ;  /* 0x000000ff042a7290 */ /* 0x000fe2000fffe1ff */
[----:B-1-34-:R-:W-:-:S11]  /*1b00*/  UMOV UR6, URZ ;  /* 0x000000ff00067c82 */ /* 0x01afd60008000000 */
.L_x_42:
[----:B------:R-:W1:Y:S02]  /*1b10*/  S2UR UR4, SR_CgaCtaId ;  /* 0x00000000000479c3 */ /* 0x000e640000008800 */
[----:B-1----:R-:W-:-:S09]  /*1b20*/  UISETP.NE.AND UP0, UPT, UR4, URZ, UPT ;  /* 0x000000ff0400728c */ /* 0x002fd2000bf05270 */
[----:B------:R-:W-:Y:S05]  /*1b30*/  BRA.U UP0, `(.L_x_23) ;  /* 0x0000000100287547 */ /* 0x000fea000b800000 */
[----:B------:R-:W-:Y:S02]  /*1b40*/  LEA R0, R9, UR13, 0x3 ;  /* 0x0000000d09007c11 */ /* 0x000fe4000f8e18ff */
[----:B------:R-:W-:-:S04]  /*1b50*/  SHF.L.U32 R2, R8, 0x1f, RZ ;  /* 0x0000001f08027819 */ /* 0x000fc800000006ff */
[----:B------:R-:W1:Y:S02]  /*1b60*/  SYNCS.PHASECHK.TRANS64.TRYWAIT P0, [R0+URZ+0x140], R2 ;  /* 0x00014002000075a7 */ /* 0x000e6400080011ff */
[----:B-1----:R-:W-:Y:S05]  /*1b70*/  @!P0 BRA `(.L_x_24) ;  /* 0x000000a000a08947 */ /* 0x002fea0003800000 */
.L_x_189:
[----:B------:R-:W-:Y:S01]  /*1b80*/  VIADD R9, R9, 0x1 ;  /* 0x0000000109097836 */ /* 0x000fe20000000000 */
[----:B------:R1:W-:Y:S04]  /*1b90*/  SYNCS.ARRIVE.TRANS64.A1T0 RZ, [R0+URZ+0x130], RZ ;  /* 0x000130ff00ff79a7 */ /* 0x0003e800081000ff */
[----:B------:R-:W-:-:S04]  /*1ba0*/  ISETP.NE.AND P0, PT, R9, 0x2, PT ;  /* 0x000000020900780c */ /* 0x000fc80003f05270 */
[----:B------:R-:W-:Y:S02]  /*1bb0*/  SEL R9, R9, RZ, P0 ;  /* 0x000000ff09097207 */ /* 0x000fe40000000000 */
[----:B-1----:R-:W-:-:S04]  /*1bc0*/  SEL R0, RZ, 0x1, P0 ;  /* 0x00000001ff007807 */ /* 0x002fc80000000000 */
[----:B------:R-:W-:-:S07]  /*1bd0*/  LOP3.LUT R8, R8, R0, RZ, 0x3c, !PT ;  /* 0x0000000008087212 */ /* 0x000fce00078e3cff */
.L_x_23:
[----:B------:R-:W-:Y:S01]  /*1be0*/  ULEA UR4, UR6, UR13, 0x3 ;  /* 0x0000000d06047291 */ /* 0x000fe2000f8e18ff */
[----:B------:R-:W-:Y:S01]  /*1bf0*/  SHF.L.U32 R0, R12, 0x1f, RZ ;  /* 0x0000001f0c007819 */ /* 0x000fe200000006ff */
[----:B------:R-:W-:Y:S02]  /*1c00*/  UISETP.GE.U32.AND UP0, UPT, UR47, 0x3f, UPT ;  /* 0x0000003f2f00788c */ /* 0x000fe4000bf06070 */
[----:B------:R-:W-:Y:S01]  /*1c10*/  ULEA UR11, UR20, UR46, 0x7 ;  /* 0x0000002e140b7291 */ /* 0x000fe2000f8e38ff */
[----:B------:R-:W-:-:S04]  /*1c20*/  UMOV UR7, URZ ;  /* 0x000000ff00077c82 */ /* 0x000fc80008000000 */
[----:B------:R1:W2:Y:S01]  /*1c30*/  SYNCS.PHASECHK.TRANS64.TRYWAIT P0, [UR4+0x40], R0 ;  /* 0x00004000ff0075a7 */ /* 0x0002a20008001104 */
[----:B------:R-:W-:-:S04]  /*1c40*/  ULEA.HI UR4, UR16, UR16, URZ, 0x1 ;  /* 0x0000001010047291 */ /* 0x000fc8000f8f08ff */
[----:B------:R-:W-:-:S04]  /*1c50*/  USHF.L.U32 UR4, UR4, 0x7, URZ ;  /* 0x0000000704047899 */ /* 0x000fc800080006ff */
[----:B------:R-:W-:-:S04]  /*1c60*/  ULOP3.LUT UR35, UR4, 0xffffff00, URZ, 0xc0, !UPT ;  /* 0xffffff0004237892 */ /* 0x000fc8000f8ec0ff */
[----:B------:R-:W-:Y:S01]  /*1c70*/  UIADD3 UR35, UPT, UPT, UR44, UR35, URZ ;  /* 0x000000232c237290 */ /* 0x000fe2000fffe0ff */
[----:B------:R-:W-:Y:S11]  /*1c80*/  BRA.U !UP0, `(.L_x_25) ;  /* 0x0000000108c87547 */ /* 0x000ff6000b800000 */
[----:B------:R-:W-:Y:S01]  /*1c90*/  UMOV UR16, UR42 ;  /* 0x0000002a00107c82 */ /* 0x000fe20008000000 */
[----:B------:R-:W-:Y:S01]  /*1ca0*/  UMOV UR4, UR6 ;  /* 0x0000000600047c82 */ /* 0x000fe20008000000 */
[----:B------:R-:W-:-:S05]  /*1cb0*/  UMOV UR34, URZ ;  /* 0x000000ff00227c82 */ /* 0x000fca0008000000 */
.L_x_31:
[----:B------:R-:W-:Y:S01]  /*1cc0*/  ULEA UR33, UR4, UR13, 0x3 ;  /* 0x0000000d04217291 */ /* 0x000fe2000f8e18ff */
[----:B------:R-:W-:Y:S01]  /*1cd0*/  @P3 MOV R2, 0xc000 ;  /* 0x0000c00000023802 */ /* 0x000fe20000000f00 */
[----:B--234-:R-:W-:Y:S10]  /*1ce0*/  @P0 BRA `(.L_x_26) ;  /* 0x00000000000c0947 */ /* 0x01cff40003800000 */
[----:B------:R-:W-:-:S04]  /*1cf0*/  SHF.L.U32 R3, R12, 0x1f, RZ ;  /* 0x0000001f0c037819 */ /* 0x000fc800000006ff */
[----:B------:R-:W2:Y:S02]  /*1d00*/  SYNCS.PHASECHK.TRANS64.TRYWAIT P0, [UR33+0x40], R3 ;  /* 0x00004003ff0075a7 */ /* 0x000ea40008001121 */
[----:B--2---:R-:W-:Y:S05]  /*1d10*/  @!P0 BRA `(.L_x_27) ;  /* 0x000000a0004c8947 */ /* 0x004fea0003800000 */
.L_x_26:
[----:B------:R2:W-:Y:S01]  /*1d20*/  @P3 SYNCS.ARRIVE.TRANS64 RZ, [UR33], R2 ;  /* 0x00000002ffff39a7 */ /* 0x0005e20008000021 */
[----:B------:R-:W-:Y:S02]  /*1d30*/  ULOP3.LUT UR5, UR21, 0x2, URZ, 0xfc, !UPT ;  /* 0x0000000215057892 */ /* 0x000fe4000f8efcff */
[----:B------:R-:W-:Y:S02]  /*1d40*/  UIADD3 UR16, UPT, UPT, UR16, 0x1, URZ ;  /* 0x0000000110107890 */ /* 0x000fe4000fffe0ff */
[----:B------:R-:W-:Y:S02]  /*1d50*/  UISETP.NE.AND UP0, UPT, UR5, 0x2, UPT ;  /* 0x000000020500788c */ /* 0x000fe4000bf05270 */
[----:B------:R-:W-:-:S07]  /*1d60*/  UISETP.NE.AND UP2, UPT, UR16, 0x1, UPT ;  /* 0x000000011000788c */ /* 0x000fce000bf45270 */
[----:B------:R-:W-:Y:S05]  /*1d70*/  BRA.U UP0, `(.L_x_28) ;  /* 0x0000000100047547 */ /* 0x000fea000b800000 */
[----:B------:R-:W-:Y:S05]  /*1d80*/  BPT.TRAP 0x1 ;  /* 0x000000040000795c */ /* 0x000fea0000300000 */
.L_x_28:
[----:B------:R-:W-:Y:S04]  /*1d90*/  BSSY.RECONVERGENT B0, `(.L_x_29) ;  /* 0x0000003000007945 */ /* 0x000fe80003800200 */
[----:B------:R-:W-:Y:S05]  /*1da0*/  @!P2 BRA `(.L_x_30) ;  /* 0x000000000004a947 */ /* 0x000fea0003800000 */
[----:B------:R-:W-:Y:S05]  /*1db0*/  BPT.TRAP 0x1 ;  /* 0x000000040000795c */ /* 0x000fea0000300000 */
.L_x_30:
[----:B------:R-:W-:Y:S05]  /*1dc0*/  BSYNC.RECONVERGENT B0 ;  /* 0x0000000000007941 */ /* 0x000fea0003800200 */
.L_x_29:
[----:B------:R-:W-:Y:S02]  /*1dd0*/  UIADD3 UR5, UPT, UPT, UR4, 0x1, URZ ;  /* 0x0000000104057890 */ /* 0x000fe4000fffe0ff */
[----:B------:R-:W-:Y:S02]  /*1de0*/  ULEA UR32, UR4, UR28, 0xc ;  /* 0x0000001c04207291 */ /* 0x000fe4000f8e60ff */
[----:B------:R-:W-:Y:S02]  /*1df0*/  UISETP.NE.AND UP0, UPT, UR5, 0x8, UPT ;  /* 0x000000080500788c */ /* 0x000fe4000bf05270 */
[----:B------:R-:W-:Y:S02]  /*1e00*/  UIADD3 UR14, UP1, UPT, UR26, 0x80, URZ ;  /* 0x000000801a0e7890 */ /* 0x000fe4000ff3e0ff */
[----:B------:R-:W-:Y:S02]  /*1e10*/  USEL UR7, URZ, 0x1, UP0 ;  /* 0x00000001ff077887 */ /* 0x000fe40008000000 */
[----:B------:R-:W-:-:S02]  /*1e20*/  USEL UR6, UR5, URZ, UP0 ;  /* 0x000000ff05067287 */ /* 0x000fc40008000000 */
[----:B------:R-:W-:Y:S02]  /*1e30*/  ULEA UR8, UR4, UR13, 0xd ;  /* 0x0000000d04087291 */ /* 0x000fe4000f8e68ff */
[----:B------:R-:W-:Y:S01]  /*1e40*/  ULEA UR5, UR6, UR13, 0x3 ;  /* 0x0000000d06057291 */ /* 0x000fe2000f8e18ff */
[----:B------:R-:W-:Y:S01]  /*1e50*/  LOP3.LUT R12, R12, UR7, RZ, 0x3c, !PT ;  /* 0x000000070c0c7c12 */ /* 0x000fe2000f8e3cff */
[----:B------:R-:W-:Y:S02]  /*1e60*/  ULEA UR32, UR32, UR13, 0x2 ;  /* 0x0000000d20207291 */ /* 0x000fe4000f8e10ff */
[----:B------:R-:W-:Y:S01]  /*1e70*/  UIADD3 UR4, UP0, UPT, UR26, 0x180, URZ ;  /* 0x000001801a047890 */ /* 0x000fe2000ff1e0ff */
[----:B-1----:R-:W-:Y:S01]  /*1e80*/  SHF.L.U32 R0, R12, 0x1f, RZ ;  /* 0x0000001f0c007819 */ /* 0x002fe200000006ff */
[----:B------:R-:W-:Y:S02]  /*1e90*/  ULOP3.LUT UR33, UR33, 0xfefffff8, URZ, 0xc0, !UPT ;  /* 0xfefffff821217892 */ /* 0x000fe4000f8ec0ff */
[----:B------:R-:W-:Y:S01]  /*1ea0*/  UIADD3.X UR15, UPT, UPT, URZ, UR27, URZ, UP1, !UPT ;  /* 0x0000001bff0f7290 */ /* 0x000fe20008ffe4ff */
[----:B------:R3:W4:Y:S01]  /*1eb0*/  SYNCS.PHASECHK.TRANS64.TRYWAIT P0, [UR5+0x40], R0 ;  /* 0x00004000ff0075a7 */ /* 0x0007220008001105 */
[----:B------:R-:W-:-:S02]  /*1ec0*/  UIADD3 UR32, UPT, UPT, UR32, 0x8400, URZ ;  /* 0x0000840020207890 */ /* 0x000fc4000fffe0ff */
[----:B------:R-:W-:Y:S02]  /*1ed0*/  UPRMT UR7, URZ, 0x5410, UR24 ;  /* 0x00005410ff077896 */ /* 0x000fe40008000018 */
[----:B------:R-:W-:Y:S02]  /*1ee0*/  UIADD3 UR8, UPT, UPT, UR8, 0x28400, URZ ;  /* 0x0002840008087890 */ /* 0x000fe4000fffe0ff */
[----:B------:R-:W-:Y:S01]  /*1ef0*/  UIADD3.X UR5, UPT, UPT, URZ, UR27, URZ, UP0, !UPT ;  /* 0x0000001bff057290 */ /* 0x000fe200087fe4ff */
[----:B------:R-:W-:Y:S01]  /*1f00*/  UMOV UR18, 0x0 ;  /* 0x0000000000127882 */ /* 0x000fe20000000000 */
[----:B------:R-:W-:Y:S01]  /*1f10*/  UMOV UR19, 0x10000000 ;  /* 0x1000000000137882 */ /* 0x000fe20000000000 */
[----:B------:R-:W-:Y:S01]  /*1f20*/  UMOV UR10, UR34 ;  /* 0x00000022000a7c82 */ /* 0x000fe20008000000 */
[----:B------:R-:W-:Y:S01]  /*1f30*/  UMOV UR12, UR36 ;  /* 0x00000024000c7c82 */ /* 0x000fe20008000000 */
[----:B------:R-:W-:Y:S01]  /*1f40*/  UMOV UR9, UR33 ;  /* 0x0000002100097c82 */ /* 0x000fe20008000000 */
[----:B------:R1:W-:Y:S03]  /*1f50*/  UTMALDG.3D.MULTICAST.2CTA [UR32], [UR14], UR7, desc[UR18] ;  /* 0x000012200e0073b4 */ /* 0x0003e60008211807 */
[----:B------:R2:W-:Y:S01]  /*1f60*/  UTMALDG.3D.2CTA [UR8], [UR4], desc[UR18] ;  /* 0x00001208040075b4 */ /* 0x0005e20008211000 */
[----:B-1----:R-:W-:Y:S01]  /*1f70*/  UIADD3 UR34, UPT, UPT, UR34, 0x20, URZ ;  /* 0x0000002022227890 */ /* 0x002fe2000fffe0ff */
[----:B------:R-:W-:Y:S01]  /*1f80*/  UMOV UR7, UR29 ;  /* 0x0000001d00077c82 */ /* 0x000fe20008000000 */
[----:B--2---:R-:W-:Y:S01]  /*1f90*/  UMOV UR4, UR6 ;  /* 0x0000000600047c82 */ /* 0x004fe20008000000 */
[----:B------:R-:W-:Y:S09]  /*1fa0*/  BRA.U UP2, `(.L_x_31) ;  /* 0xfffffffd02447547 */ /* 0x000ff2000b83ffff */
.L_x_25:
[----:B------:R-:W-:Y:S01]  /*1fb0*/  ULEA UR4, UR6, UR13, 0x3 ;  /* 0x0000000d06047291 */ /* 0x000fe2000f8e18ff */
[----:B-1-3--:R-:W-:Y:S01]  /*1fc0*/  SHF.L.U32 R0, R12, 0x1f, RZ ;  /* 0x0000001f0c007819 */ /* 0x00afe200000006ff */
[----:B------:R-:W-:Y:S01]  /*1fd0*/  @!P1 SYNCS.ARRIVE.TRANS64.A1T0 RZ, [UR13+0xc8], RZ ;  /* 0x0000c8ffffff99a7 */ /* 0x000fe2000810000d */
[----:B------:R-:W-:-:S06]  /*1fe0*/  UISETP.GT.AND UP0, UPT, UR41, UR40, UPT ;  /* 0x000000282900728c */ /* 0x000fcc000bf04270 */
[----:B--2-4-:R1:W2:Y:S03]  /*1ff0*/  SYNCS.PHASECHK.TRANS64.TRYWAIT P0, [UR4+0x40], R0 ;  /* 0x00004000ff0075a7 */ /* 0x0142a60008001104 */
[----:B------:R-:W-:Y:S05]  /*2000*/  BRA.U !UP0, `(.L_x_32) ;  /* 0x0000000108c07547 */ /* 0x000fea000b800000 */
[----:B------:R-:W-:Y:S01]  /*2010*/  UIADD3 UR25, UPT, UPT, UR43, UR7, URZ ;  /* 0x000000072b197290 */ /* 0x000fe2000fffe0ff */
[----:B------:R-:W-:-:S11]  /*2020*/  UMOV UR4, UR6 ;  /* 0x0000000600047c82 */ /* 0x000fd60008000000 */
.L_x_38:
[----:B------:R-:W-:Y:S01]  /*2030*/  ULEA UR17, UR4, UR13, 0x3 ;  /* 0x0000000d04117291 */ /* 0x000fe2000f8e18ff */
[----:B--2---:R-:W-:Y:S01]  /*2040*/  @P3 MOV R2, 0xc000 ;  /* 0x0000c00000023802 */ /* 0x004fe20000000f00 */
[----:B--2-4-:R-:W-:Y:S10]  /*2050*/  @P0 BRA `(.L_x_33) ;  /* 0x00000000000c0947 */ /* 0x014ff40003800000 */
[----:B------:R-:W-:-:S04]  /*2060*/  SHF.L.U32 R3, R12, 0x1f, RZ ;  /* 0x0000001f0c037819 */ /* 0x000fc800000006ff */
[----:B------:R-:W2:Y:S02]  /*2070*/  SYNCS.PHASECHK.TRANS64.TRYWAIT P0, [UR17+0x40], R3 ;  /* 0x00004003ff0075a7 */ /* 0x000ea40008001111 */
[----:B--2---:R-:W-:Y:S05]  /*2080*/  @!P0 BRA `(.L_x_34) ;  /* 0x0000009c00888947 */ /* 0x004fea0003800000 */
.L_x_33:
[----:B------:R2:W-:Y:S01]  /*2090*/  @P3 SYNCS.ARRIVE.TRANS64 RZ, [UR17], R2 ;  /* 0x00000002ffff39a7 */ /* 0x0005e20008000011 */
[----:B------:R-:W-:-:S04]  /*20a0*/  ULOP3.LUT UR5, UR21, 0x2, URZ, 0xfc, !UPT ;  /* 0x0000000215057892 */ /* 0x000fc8000f8efcff */
[----:B------:R-:W-:-:S09]  /*20b0*/  UISETP.NE.AND UP0, UPT, UR5, 0x2, UPT ;  /* 0x000000020500788c */ /* 0x000fd2000bf05270 */
[----:B------:R-:W-:Y:S05]  /*20c0*/  BRA.U UP0, `(.L_x_35) ;  /* 0x0000000100047547 */ /* 0x000fea000b800000 */
[----:B------:R-:W-:Y:S05]  /*20d0*/  BPT.TRAP 0x1 ;  /* 0x000000040000795c */ /* 0x000fea0000300000 */
.L_x_35:
[----:B------:R-:W-:Y:S04]  /*20e0*/  BSSY.RECONVERGENT B0, `(.L_x_36) ;  /* 0x0000003000007945 */ /* 0x000fe80003800200 */
[----:B------:R-:W-:Y:S05]  /*20f0*/  @!P2 BRA `(.L_x_37) ;  /* 0x000000000004a947 */ /* 0x000fea0003800000 */
[----:B------:R-:W-:Y:S05]  /*2100*/  BPT.TRAP 0x1 ;  /* 0x000000040000795c */ /* 0x000fea0000300000 */
.L_x_37:
[----:B------:R-:W-:Y:S05]  /*2110*/  BSYNC.RECONVERGENT B0 ;  /* 0x0000000000007941 */ /* 0x000fea0003800200 */
.L_x_36:
[----:B------:R-:W-:Y:S02]  /*2120*/  UIADD3 UR5, UPT, UPT, UR4, 0x1, URZ ;  /* 0x0000000104057890 */ /* 0x000fe4000fffe0ff */
[----:B------:R-:W-:Y:S02]  /*2130*/  UIADD3 UR14, UP1, UPT, UR26, 0x80, URZ ;  /* 0x000000801a0e7890 */ /* 0x000fe4000ff3e0ff */
[----:B------:R-:W-:Y:S02]  /*2140*/  UISETP.NE.AND UP0, UPT, UR5, 0x8, UPT ;  /* 0x000000080500788c */ /* 0x000fe4000bf05270 */
[----:B------:R-:W-:Y:S02]  /*2150*/  ULEA UR16, UR4, UR30, 0xe ;  /* 0x0000001e04107291 */ /* 0x000fe4000f8e70ff */
[----:B------:R-:W-:Y:S02]  /*2160*/  USEL UR8, URZ, 0x1, UP0 ;  /* 0x00000001ff087887 */ /* 0x000fe40008000000 */
[----:B------:R-:W-:-:S02]  /*2170*/  USEL UR6, UR5, URZ, UP0 ;  /* 0x000000ff05067287 */ /* 0x000fc40008000000 */
[----:B------:R-:W-:Y:S02]  /*2180*/  UIADD3 UR22, UP0, UPT, UR26, 0x180, URZ ;  /* 0x000001801a167890 */ /* 0x000fe4000ff1e0ff */
[----:B------:R-:W-:Y:S01]  /*2190*/  LOP3.LUT R12, R12, UR8, RZ, 0x3c, !PT ;  /* 0x000000080c0c7c12 */ /* 0x000fe2000f8e3cff */
[----:B------:R-:W-:Y:S02]  /*21a0*/  ULEA UR8, UR4, UR13, 0xd ;  /* 0x0000000d04087291 */ /* 0x000fe4000f8e68ff */
[----:B------:R-:W-:Y:S01]  /*21b0*/  ULEA UR5, UR6, UR13, 0x3 ;  /* 0x0000000d06057291 */ /* 0x000fe2000f8e18ff */
[----:B-1----:R-:W-:Y:S01]  /*21c0*/  SHF.L.U32 R0, R12, 0x1f, RZ ;  /* 0x0000001f0c007819 */ /* 0x002fe200000006ff */
[----:B------:R-:W-:Y:S02]  /*21d0*/  USHF.L.U32 UR18, UR7, 0x5, URZ ;  /* 0x0000000507127899 */ /* 0x000fe400080006ff */
[----:B------:R-:W-:Y:S02]  /*21e0*/  ULOP3.LUT UR17, UR17, 0xfefffff8, URZ, 0xc0, !UPT ;  /* 0xfefffff811117892 */ /* 0x000fe4000f8ec0ff */
[----:B------:R-:W-:-:S02]  /*21f0*/  UIADD3.X UR15, UPT, UPT, URZ, UR27, URZ, UP1, !UPT ;  /* 0x0000001bff0f7290 */ /* 0x000fc40008ffe4ff */
[----:B------:R-:W-:Y:S01]  /*2200*/  UPRMT UR4, URZ, 0x5410, UR24 ;  /* 0x00005410ff047896 */ /* 0x000fe20008000018 */
[----:B------:R3:W4:Y:S01]  /*2210*/  SYNCS.PHASECHK.TRANS64.TRYWAIT P0, [UR5+0x40], R0 ;  /* 0x00004000ff0075a7 */ /* 0x0007220008001105 */
[----:B------:R-:W-:Y:S02]  /*2220*/  UIADD3 UR8, UPT, UPT, UR8, 0x28400, URZ ;  /* 0x0002840008087890 */ /* 0x000fe4000fffe0ff */
[----:B------:R-:W-:Y:S01]  /*2230*/  UIADD3.X UR23, UPT, UPT, URZ, UR27, URZ, UP0, !UPT ;  /* 0x0000001bff177290 */ /* 0x000fe200087fe4ff */
[----:B------:R-:W-:Y:S01]  /*2240*/  UMOV UR32, 0x0 ;  /* 0x0000000000207882 */ /* 0x000fe20000000000 */
[----:B------:R-:W-:Y:S01]  /*2250*/  UMOV UR33, 0x10000000 ;  /* 0x1000000000217882 */ /* 0x000fe20000000000 */
[----:B------:R-:W-:Y:S01]  /*2260*/  UMOV UR19, UR35 ;  /* 0x0000002300137c82 */ /* 0x000fe20008000000 */
[----:B------:R-:W-:Y:S01]  /*2270*/  UMOV UR20, UR36 ;  /* 0x0000002400147c82 */ /* 0x000fe20008000000 */
[----:B------:R-:W-:Y:S01]  /*2280*/  UMOV UR12, UR36 ;  /* 0x00000024000c7c82 */ /* 0x000fe20008000000 */
[----:B------:R-:W-:Y:S01]  /*2290*/  UMOV UR9, UR17 ;  /* 0x0000001100097c82 */ /* 0x000fe20008000000 */
[----:B------:R-:W-:Y:S01]  /*22a0*/  UMOV UR10, UR18 ;  /* 0x00000012000a7c82 */ /* 0x000fe20008000000 */
[----:B------:R1:W-:Y:S01]  /*22b0*/  UTMALDG.3D.MULTICAST.2CTA [UR16], [UR14], UR4, desc[UR32] ;  /* 0x000020100e0073b4 */ /* 0x0003e20008211804 */
[----:B------:R-:W-:-:S04]  /*22c0*/  UIADD3 UR7, UPT, UPT, UR7, 0x1, URZ ;  /* 0x0000000107077890 */ /* 0x000fc8000fffe0ff */
[----:B------:R-:W-:Y:S01]  /*22d0*/  UISETP.NE.AND UP0, UPT, UR7, UR25, UPT ;  /* 0x000000190700728c */ /* 0x000fe2000bf05270 */
[----:B------:R3:W-:Y:S01]  /*22e0*/  UTMALDG.3D.2CTA [UR8], [UR22], desc[UR32] ;  /* 0x00002008160075b4 */ /* 0x0007e20008211000 */
[----:B-1----:R-:W-:-:S07]  /*22f0*/  UMOV UR4, UR6 ;  /* 0x0000000600047c82 */ /* 0x002fce0008000000 */
[----:B---3--:R-:W-:Y:S05]  /*2300*/  BRA.U UP0, `(.L_x_38) ;  /* 0xfffffffd00487547 */ /* 0x008fea000b83ffff */
.L_x_32:
[C---:B------:R-:W-:Y:S01]  /*2310*/  LEA R3, R11.reuse, UR13, 0x3 ;  /* 0x0000000d0b037c11 */ /* 0x040fe2000f8e18ff */
[----:B------:R-:W-:Y:S01]  /*2320*/  NOP ;  /* 0x0000000000007918 */ /* 0x000fe20000000000 */
[----:B-1----:R-:W-:Y:S02]  /*2330*/  SHF.L.U32 R0, R10, 0x1f, RZ ;  /* 0x0000001f0a007819 */ /* 0x002fe400000006ff */
[----:B------:R-:W-:Y:S02]  /*2340*/  LEA R4, R11, UR13, 0x4 ;  /* 0x0000000d0b047c11 */ /* 0x000fe4000f8e20ff */
[----:B--2-4-:R-:W1:Y:S02]  /*2350*/  SYNCS.PHASECHK.TRANS64.TRYWAIT P0, [R3+URZ+0xd0], R0 ;  /* 0x0000d000030075a7 */ /* 0x014e6400080011ff */
[----:B-1----:R-:W-:Y:S05]  /*2360*/  @!P0 BRA `(.L_x_39) ;  /* 0x0000009800e88947 */ /* 0x002fea0003800000 */
.L_x_192:
[----:B------:R-:W2:Y:S01]  /*2370*/  LDS.128 R4, [R4+0x160] ;  /* 0x0001600004047984 */ /* 0x000ea20000000c00 */
[----:B------:R-:W-:Y:S01]  /*2380*/  UISETP.GE.AND UP0, UPT, UR45, 0x1, UPT ;  /* 0x000000012d00788c */ /* 0x000fe2000bf06270 */
[----:B------:R-:W-:Y:S01]  /*2390*/  @!PT LDS RZ, [RZ] ;  /* 0x00000000fffff984 */ /* 0x000fe20000000800 */
[----:B------:R-:W-:Y:S01]  /*23a0*/  @!PT LDS RZ, [RZ] ;  /* 0x00000000fffff984 */ /* 0x000fe20000000800 */
[----:B------:R-:W-:Y:S01]  /*23b0*/  @!PT LDS RZ, [RZ] ;  /* 0x00000000fffff984 */ /* 0x000fe20000000800 */
[----:B------:R-:W-:Y:S01]  /*23c0*/  @!PT LDS RZ, [RZ] ;  /* 0x00000000fffff984 */ /* 0x000fe20000000800 */
[----:B------:R3:W-:Y:S06]  /*23d0*/  MEMBAR.ALL.CTA ;  /* 0x0000000000007992 */ /* 0x0007ec0000008000 */
[----:B---3--:R-:W3:Y:S01]  /*23e0*/  FENCE.VIEW.ASYNC.S ;  /* 0x00000000000073c6 */ /* 0x008ee20000000000 */
[----:B--2---:R-:W-:-:S13]  /*23f0*/  LOP3.LUT P0, RZ, R6, 0x1, RZ, 0xc0, !PT ;  /* 0x0000000106ff7812 */ /* 0x004fda000780c0ff */
[----:B---3--:R-:W-:Y:S01]  /*2400*/  VOTEU.ANY UP1, P0 ;  /* 0x0000000000ff7886 */ /* 0x008fe20000020100 */
[----:B------:R-:W-:-:S13]  /*2410*/  PLOP3.LUT P0, PT, PT, PT, UP1, 0x80, 0x8 ;  /* 0x000000000008781c */ /* 0x000fda0003f0f018 */
[----:B-1----:R-:W-:Y:S02]  /*2420*/  @P0 LOP3.LUT R0, R5, 0xffff, RZ, 0xc0, !PT ;  /* 0x0000ffff05000812 */ /* 0x002fe400078ec0ff */
[----:B------:R-:W-:Y:S02]  /*2430*/  @P0 MOV R2, R4 ;  /* 0x0000000400020202 */ /* 0x000fe40000000f00 */
[----:B------:R-:W-:Y:S01]  /*2440*/  @P0 R2UR UR5, R0 ;  /* 0x00000000000502ca */ /* 0x000fe200000e0000 */
[----:B------:R-:W-:Y:S01]  /*2450*/  VIADD R0, R3, 0xe0 ;  /* 0x000000e003007836 */ /* 0x000fe20000000000 */
[----:B------:R-:W-:Y:S02]  /*2460*/  @P0 SHF.R.U32.HI R4, RZ, 0x10, R5 ;  /* 0x00000010ff040819 */ /* 0x000fe40000011605 */
[----:B------:R-:W-:Y:S02]  /*2470*/  @P0 R2UR UR7, R2 ;  /* 0x00000000020702ca */ /* 0x000fe400000e0000 */
[----:B------:R-:W-:-:S02]  /*2480*/  PRMT R0, RZ, 0x654, R0 ;  /* 0x00000654ff007816 */ /* 0x000fc40000000000 */
[----:B------:R-:W-:Y:S02]  /*2490*/  @P0 R2UR UR4, R4 ;  /* 0x00000000040402ca */ /* 0x000fe400000e0000 */
[----:B------:R1:W-:Y:S03]  /*24a0*/  SYNCS.ARRIVE.TRANS64.RED.A1T0 RZ, [R0+URZ], RZ ;  /* 0x000000ff00ff79a7 */ /* 0x0003e600081004ff */
[----:B------:R-:W-:-:S04]  /*24b0*/  @UP1 UMOV UR31, UR5 ;  /* 0x00000005001f1c82 */ /* 0x000fc80008000000 */
[----:B------:R-:W-:-:S04]  /*24c0*/  @UP1 UMOV UR37, UR7 ;  /* 0x0000000700251c82 */ /* 0x000fc80008000000 */
[----:B------:R-:W-:Y:S01]  /*24d0*/  @UP1 UMOV UR36, UR4 ;  /* 0x0000000400241c82 */ /* 0x000fe20008000000 */
[----:B------:R-:W-:Y:S05]  /*24e0*/  BRA.U !UP0, `(.L_x_40) ;  /* 0x0000000108d47547 */ /* 0x000fea000b800000 */
[----:B------:R-:W2:Y:S01]  /*24f0*/  LDCU.128 UR16, c[0x0][0xb10] ;  /* 0x00016200ff1077ac */ /* 0x000ea20008000c00 */
[----:B------:R-:W3:Y:S01]  /*2500*/  LDCU UR12, c[0x0][0xb20] ;  /* 0x00016400ff0c77ac */ /* 0x000ee20008000800 */
[----:B------:R-:W4:Y:S01]  /*2510*/  LDCU UR20, c[0x0][0xb0c] ;  /* 0x00016180ff1477ac */ /* 0x000f220008000800 */
[----:B------:R-:W1:Y:S01]  /*2520*/  LDCU.64 UR8, c[0x0][0xb28] ;  /* 0x00016500ff0877ac */ /* 0x000e620008000a00 */
[----:B------:R-:W-:Y:S02]  /*2530*/  UISETP.NE.AND UP3, UPT, UR45, 0x1, UPT ;  /* 0x000000012d00788c */ /* 0x000fe4000bf65270 */
[----:B--2---:R-:W-:Y:S02]  /*2540*/  UIMAD.WIDE.U32 UR10, UR38, UR19, URZ ;  /* 0x00000013260a72a5 */ /* 0x004fe4000f8e00ff */
[----:B------:R-:W-:Y:S02]  /*2550*/  UIMAD.WIDE.U32 UR4, UR39, UR16, URZ ;  /* 0x00000010270472a5 */ /* 0x000fe4000f8e00ff */
[----:B------:R-:W-:-:S02]  /*2560*/  UISETP.NE.AND UP0, UPT, UR18, 0x1, UPT ;  /* 0x000000011200788c */ /* 0x000fc4000bf05270 */
[----:B------:R-:W-:Y:S01]  /*2570*/  UIMAD.WIDE.U32 UR22, UR31, UR19, URZ ;  /* 0x000000131f1672a5 */ /* 0x000fe2000f8e00ff */
[----:B------:R-:W-:Y:S02]  /*2580*/  UMOV UR10, UR11 ;  /* 0x0000000b000a7c82 */ /* 0x000fe40008000000 */
[----:B------:R-:W-:Y:S01]  /*2590*/  UMOV UR4, UR5 ;  /* 0x0000000500047c82 */ /* 0x000fe20008000000 */
[----:B---3--:R-:W-:Y:S02]  /*25a0*/  USHF.R.U32.HI UR10, URZ, UR12, UR10 ;  /* 0x0000000cff0a7299 */ /* 0x008fe4000801160a */
[----:B----4-:R-:W-:Y:S02]  /*25b0*/  UISETP.NE.AND UP2, UPT, UR20, 0x1, UPT ;  /* 0x000000011400788c */ /* 0x010fe4000bf45270 */
[----:B------:R-:W-:Y:S02]  /*25c0*/  USHF.R.U32.HI UR4, URZ, UR17, UR4 ;  /* 0x00000011ff047299 */ /* 0x000fe40008011604 */
[----:B------:R-:W-:-:S02]  /*25d0*/  USEL UR5, UR38, UR10, !UP0 ;  /* 0x0000000a26057287 */ /* 0x000fc4000c000000 */
[----:B------:R-:W-:Y:S02]  /*25e0*/  USEL UR7, UR39, UR4, !UP2 ;  /* 0x0000000427077287 */ /* 0x000fe4000d000000 */
[----:B-1----:R-:W-:Y:S01]  /*25f0*/  UIMAD.WIDE.U32 UR10, UR5, UR8, URZ ;  /* 0x00000008050a72a5 */ /* 0x002fe2000f8e00ff */
[----:B------:R-:W-:Y:S01]  /*2600*/  UMOV UR4, UR23 ;  /* 0x0000001700047c82 */ /* 0x000fe20008000000 */
[----:B------:R-:W-:Y:S02]  /*2610*/  UIMAD.WIDE.U32 UR14, UR37, UR16, URZ ;  /* 0x00000010250e72a5 */ /* 0x000fe4000f8e00ff */
[----:B------:R-:W-:-:S03]  /*2620*/  UIMAD.WIDE.U32 UR22, UR7, UR8, URZ ;  /* 0x00000008071672a5 */ /* 0x000fc6000f8e00ff */
[----:B------:R-:W-:Y:S01]  /*2630*/  UMOV UR10, UR11 ;  /* 0x0000000b000a7c82 */ /* 0x000fe20008000000 */
[----:B------:R-:W-:Y:S02]  /*2640*/  USHF.R.U32.HI UR4, URZ, UR12, UR4 ;  /* 0x0000000cff047299 */ /* 0x000fe40008011604 */
[----:B------:R-:W-:Y:S01]  /*2650*/  @UP3 USHF.R.U32.HI UR5, URZ, UR9, UR10 ;  /* 0x00000009ff053299 */ /* 0x000fe2000801160a */
[----:B------:R-:W-:Y:S01]  /*2660*/  UMOV UR14, UR15 ;  /* 0x0000000f000e7c82 */ /* 0x000fe20008000000 */
[----:B------:R-:W-:Y:S01]  /*2670*/  UMOV UR22, UR23 ;  /* 0x0000001700167c82 */ /* 0x000fe20008000000 */
[----:B------:R-:W-:Y:S02]  /*2680*/  USHF.R.U32.HI UR17, URZ, UR17, UR14 ;  /* 0x00000011ff117299 */ /* 0x000fe4000801160e */
[----:B------:R-:W-:Y:S02]  /*2690*/  USEL UR4, UR31, UR4, !UP0 ;  /* 0x000000041f047287 */ /* 0x000fe4000c000000 */
[----:B------:R-:W-:-:S02]  /*26a0*/  @UP3 USHF.R.U32.HI UR7, URZ, UR9, UR22 ;  /* 0x00000009ff073299 */ /* 0x000fc40008011616 */
[----:B------:R-:W-:Y:S02]  /*26b0*/  UIMAD UR10, UR45, UR5, URZ ;  /* 0x000000052d0a72a4 */ /* 0x000fe4000f8e02ff */
[----:B------:R-:W-:Y:S02]  /*26c0*/  USEL UR5, UR37, UR17, !UP2 ;  /* 0x0000001125057287 */ /* 0x000fe4000d000000 */
[----:B------:R-:W-:Y:S02]  /*26d0*/  UIMAD UR12, UR45, UR7, URZ ;  /* 0x000000072d0c72a4 */ /* 0x000fe4000f8e02ff */
[----:B------:R-:W-:Y:S02]  /*26e0*/  UISETP.GE.AND UP0, UPT, UR4, UR10, UPT ;  /* 0x0000000a0400728c */ /* 0x000fe4000bf06270 */
[----:B------:R-:W-:Y:S02]  /*26f0*/  UIMAD.WIDE.U32 UR10, UR4, UR8, URZ ;  /* 0x00000008040a72a5 */ /* 0x000fe4000f8e00ff */
[----:B------:R-:W-:-:S02]  /*2700*/  UISETP.GE.OR UP0, UPT, UR5, UR12, UP0 ;  /* 0x0000000c0500728c */ /* 0x000fc40008706670 */
[----:B------:R-:W-:Y:S02]  /*2710*/  UIMAD.WIDE.U32 UR14, UR5, UR8, URZ ;  /* 0x00000008050e72a5 */ /* 0x000fe4000f8e00ff */
[----:B------:R-:W-:Y:S01]  /*2720*/  UIADD3 UR12, UPT, UPT, -UR5, URZ, URZ ;  /* 0x000000ff050c7290 */ /* 0x000fe2000fffe1ff */
[----:B------:R-:W-:Y:S01]  /*2730*/  UMOV UR10, UR11 ;  /* 0x0000000b000a7c82 */ /* 0x000fe20008000000 */
[----:B------:R-:W-:Y:S02]  /*2740*/  UIADD3 UR11, UPT, UPT, -UR4, URZ, URZ ;  /* 0x000000ff040b7290 */ /* 0x000fe4000fffe1ff */
[----:B------:R-:W-:-:S03]  /*2750*/  USHF.R.U32.HI UR10, URZ, UR9, UR10 ;  /* 0x00000009ff0a7299 */ /* 0x000fc6000801160a */
[----:B------:R-:W-:Y:S01]  /*2760*/  @!UP0 UMOV UR8, UR15 ;  /* 0x0000000f00088c82 */ /* 0x000fe20008000000 */
[----:B------:R-:W-:Y:S02]  /*2770*/  UIMAD UR11, UR18, UR11, UR31 ;  /* 0x0000000b120b72a4 */ /* 0x000fe4000f8e021f */
[----:B------:R-:W-:Y:S02]  /*2780*/  USEL UR10, UR4, UR10, !UP3 ;  /* 0x0000000a040a7287 */ /* 0x000fe4000d800000 */
[----:B------:R-:W-:Y:S02]  /*2790*/  @!UP0 USHF.R.U32.HI UR8, URZ, UR9, UR8 ;  /* 0x00000009ff088299 */ /* 0x000fe40008011608 */
[----:B------:R-:W-:Y:S02]  /*27a0*/  UIADD3 UR9, UPT, UPT, -UR10, URZ, URZ ;  /* 0x000000ff0a097290 */ /* 0x000fe4000fffe1ff */
[----:B------:R-:W-:Y:S02]  /*27b0*/  @!UP0 USEL UR8, UR5, UR8, !UP3 ;  /* 0x0000000805088287 */ /* 0x000fe4000d800000 */
[----:B------:R-:W-:-:S02]  /*27c0*/  UIMAD UR9, UR45, UR9, UR4 ;  /* 0x000000092d0972a4 */ /* 0x000fc4000f8e0204 */
[----:B------:R-:W-:Y:S02]  /*27d0*/  @!UP0 UIADD3 UR10, UPT, UPT, UR10, -UR8, URZ ;  /* 0x800000080a0a8290 */ /* 0x000fe4000fffe0ff */
[----:B------:R-:W-:Y:S02]  /*27e0*/  @!UP0 UIMAD UR8, UR9, UR7, UR8 ;  /* 0x00000007090882a4 */ /* 0x000fe4000f8e0208 */
[----:B------:R-:W-:Y:S02]  /*27f0*/  @!UP0 UIMAD UR4, UR45, UR10, UR5 ;  /* 0x0000000a2d0482a4 */ /* 0x000fe4000f8e0205 */
[----:B------:R-:W-:Y:S02]  /*2800*/  UIMAD UR7, UR20, UR12, UR37 ;  /* 0x0000000c140772a4 */ /* 0x000fe4000f8e0225 */
[----:B------:R-:W-:Y:S01]  /*2810*/  UIMAD UR31, UR4, UR18, UR11 ;  /* 0x00000012041f72a4 */ /* 0x000fe2000f8e020b */
[----:B------:R-:W-:Y:S02]  /*2820*/  @!UP0 UMOV UR5, UR8 ;  /* 0x0000000800058c82 */ /* 0x000fe40008000000 */
[----:B------:R-:W-:-:S12]  /*2830*/  UIMAD UR37, UR5, UR20, UR7 ;  /* 0x00000014052572a4 */ /* 0x000fd8000f8e0207 */
.L_x_40:
[----:B------:R-:W2:Y:S02]  /*2840*/  LDCU UR4, c[0x0][0xb30] ;  /* 0x00016600ff0477ac */ /* 0x000ea40008000800 */
[----:B--2---:R-:W-:-:S09]  /*2850*/  UISETP.NE.AND UP0, UPT, UR4, 0x1, UPT ;  /* 0x000000010400788c */ /* 0x004fd2000bf05270 */
[----:B------:R-:W-:Y:S05]  /*2860*/  BRA.U UP0, `(.L_x_41) ;  /* 0x0000000100447547 */ /* 0x000fea000b800000 */
[----:B------:R-:W2:Y:S01]  /*2870*/  LDCU.128 UR16, c[0x0][0xb10] ;  /* 0x00016200ff1077ac */ /* 0x000ea20008000c00 */
[----:B------:R-:W3:Y:S01]  /*2880*/  LDCU UR10, c[0x0][0xb0c] ;  /* 0x00016180ff0a77ac */ /* 0x000ee20008000800 */
[----:B------:R-:W4:Y:S01]  /*2890*/  LDCU UR7, c[0x0][0xb20] ;  /* 0x00016400ff0777ac */ /* 0x000f220008000800 */
[----:B--2---:R-:W-:Y:S02]  /*28a0*/  UIMAD.WIDE.U32 UR8, UR37, UR16, URZ ;  /* 0x00000010250872a5 */ /* 0x004fe4000f8e00ff */
[----:B------:R-:W-:Y:S02]  /*28b0*/  UIMAD.WIDE.U32 UR4, UR31, UR19, URZ ;  /* 0x000000131f0472a5 */ /* 0x000fe4000f8e00ff */
[----:B---3--:R-:W-:Y:S02]  /*28c0*/  UISETP.NE.AND UP2, UPT, UR10, 0x1, UPT ;  /* 0x000000010a00788c */ /* 0x008fe4000bf45270 */
[----:B------:R-:W-:Y:S01]  /*28d0*/  UISETP.NE.AND UP0, UPT, UR18, 0x1, UPT ;  /* 0x000000011200788c */ /* 0x000fe2000bf05270 */
[----:B------:R-:W-:-:S02]  /*28e0*/  UMOV UR8, UR9 ;  /* 0x0000000900087c82 */ /* 0x000fc40008000000 */
[----:B------:R-:W-:Y:S01]  /*28f0*/  UMOV UR4, UR5 ;  /* 0x0000000500047c82 */ /* 0x000fe20008000000 */
[----:B------:R-:W-:Y:S02]  /*2900*/  USHF.R.U32.HI UR17, URZ, UR17, UR8 ;  /* 0x00000011ff117299 */ /* 0x000fe40008011608 */
[----:B----4-:R-:W-:Y:S02]  /*2910*/  USHF.R.U32.HI UR4, URZ, UR7, UR4 ;  /* 0x00000007ff047299 */ /* 0x010fe40008011604 */
[----:B------:R-:W-:Y:S02]  /*2920*/  USEL UR5, UR37, UR17, !UP2 ;  /* 0x0000001125057287 */ /* 0x000fe4000d000000 */
[----:B------:R-:W-:-:S04]  /*2930*/  USEL UR4, UR31, UR4, !UP0 ;  /* 0x000000041f047287 */ /* 0x000fc8000c000000 */
[----:B------:R-:W-:Y:S02]  /*2940*/  UIADD3 UR7, UPT, UPT, UR5, -UR4, URZ ;  /* 0x8000000405077290 */ /* 0x000fe4000fffe0ff */
[----:B------:R-:W-:Y:S02]  /*2950*/  UIADD3 UR4, UPT, UPT, -UR5, UR4, URZ ;  /* 0x0000000405047290 */ /* 0x000fe4000fffe1ff */
[----:B------:R-:W-:Y:S02]  /*2960*/  UIMAD UR31, UR7, UR18, UR31 ;  /* 0x00000012071f72a4 */ /* 0x000fe4000f8e021f */
[----:B------:R-:W-:-:S12]  /*2970*/  UIMAD UR37, UR4, UR10, UR37 ;  /* 0x0000000a042572a4 */ /* 0x000fd8000f8e0225 */
.L_x_41:
[----:B------:R-:W-:Y:S01]  /*2980*/  VIADD R11, R11, 0x1 ;  /* 0x000000010b0b7836 */ /* 0x000fe20000000000 */
[----:B------:R-:W-:Y:S02]  /*2990*/  R2UR UR5, R55 ;  /* 0x00000000370572ca */ /* 0x000fe400000e0000 */
[----:B------:R-:W-:Y:S02]  /*29a0*/  R2UR UR4, R54 ;  /* 0x00000000360472ca */ /* 0x000fe400000e0000 */
[C---:B------:R-:W-:Y:S02]  /*29b0*/  ISETP.NE.AND P0, PT, R11.reuse, 0x2, PT ;  /* 0x000000020b00780c */ /* 0x040fe40003f05270 */
[----:B------:R-:W-:Y:S02]  /*29c0*/  PLOP3.LUT P1, PT, PT, PT, PT, 0x80, 0x8 ;  /* 0x000000000008781c */ /* 0x000fe40003f2f070 */
[----:B-1----:R-:W-:Y:S02]  /*29d0*/  SEL R0, RZ, 0x1, P0 ;  /* 0x00000001ff007807 */ /* 0x002fe40000000000 */
[----:B------:R-:W-:-:S02]  /*29e0*/  SEL R11, R11, RZ, P0 ;  /* 0x000000ff0b0b7207 */ /* 0x000fc40000000000 */
[----:B------:R-:W-:Y:S01]  /*29f0*/  LOP3.LUT R10, R10, R0, RZ, 0x3c, !PT ;  /* 0x000000000a0a7212 */ /* 0x000fe200078e3cff */
[----:B------:R-:W-:Y:S02]  /*2a00*/  UIADD3 UR16, UPT, UPT, UR37, UR5, URZ ;  /* 0x0000000525107290 */ /* 0x000fe4000fffe0ff */
[----:B------:R-:W-:Y:S01]  /*2a10*/  UIADD3 UR20, UPT, UPT, UR31, UR4, URZ ;  /* 0x000000041f147290 */ /* 0x000fe2000fffe0ff */
[----:B------:R-:W-:Y:S11]  /*2a20*/  BRA.U UP1, `(.L_x_42) ;  /* 0xfffffff101387547 */ /* 0x000ff6000b83ffff */
[----:B------:R-:W-:Y:S01]  /*2a30*/  UIADD3 UR13, UPT, UPT, UR13, 0x40, URZ ;  /* 0x000000400d0d7890 */ /* 0x000fe2000fffe0ff */
[----:B------:R-:W-:-:S03]  /*2a40*/  SHF.L.U32 R2, R12, 0x1f, RZ ;  /* 0x0000001f0c027819 */ /* 0x000fc600000006ff */
[----:B------:R-:W-:-:S09]  /*2a50*/  ULEA UR4, UR6, UR13, 0x3 ;  /* 0x0000000d06047291 */ /* 0x000fd2000f8e18ff */
[----:B------:R-:W1:Y:S02]  /*2a60*/  SYNCS.PHASECHK.TRANS64.TRYWAIT P0, [UR4], R2 ;  /* 0x00000002ff0075a7 */ /* 0x000e640008001104 */
[----:B-1----:R-:W-:Y:S05]  /*2a70*/  @!P0 BRA `(.L_x_43) ;  /* 0x0000009400388947 */ /* 0x002fea0003800000 */
.L_x_194:
[----:B------:R-:W-:-:S04]  /*2a80*/  UIADD3 UR4, UPT, UPT, UR6, 0x1, URZ ;  /* 0x0000000106047890 */ /* 0x000fc8000fffe0ff */
[----:B------:R-:W-:-:S04]  /*2a90*/  UISETP.NE.AND UP0, UPT, UR4, 0x8, UPT ;  /* 0x000000080400788c */ /* 0x000fc8000bf05270 */
[----:B------:R-:W-:Y:S02]  /*2aa0*/  USEL UR6, URZ, 0x1, UP0 ;  /* 0x00000001ff067887 */ /* 0x000fe40008000000 */
[----:B------:R-:W-:-:S04]  /*2ab0*/  USEL UR4, UR4, URZ, UP0 ;  /* 0x000000ff04047287 */ /* 0x000fc80008000000 */
[----:B------:R-:W-:Y:S01]  /*2ac0*/  ULEA UR5, UR4, UR13, 0x3 ;  /* 0x0000000d04057291 */ /* 0x000fe2000f8e18ff */
[----:B-1----:R-:W-:-:S04]  /*2ad0*/  LOP3.LUT R2, R12, UR6, RZ, 0x3c, !PT ;  /* 0x000000060c027c12 */ /* 0x002fc8000f8e3cff */
[----:B------:R-:W-:-:S04]  /*2ae0*/  SHF.L.U32 R3, R2, 0x1f, RZ ;  /* 0x0000001f02037819 */ /* 0x000fc800000006ff */
[----:B------:R-:W1:Y:S02]  /*2af0*/  SYNCS.PHASECHK.TRANS64.TRYWAIT P0, [UR5], R3 ;  /* 0x00000003ff0075a7 */ /* 0x000e640008001105 */
[----:B-1----:R-:W-:Y:S05]  /*2b00*/  @!P0 BRA `(.L_x_44) ;  /* 0x00000094002c8947 */ /* 0x002fea0003800000 */
.L_x_196:
[----:B------:R-:W-:-:S04]  /*2b10*/  UIADD3 UR4, UPT, UPT, UR4, 0x1, URZ ;  /* 0x0000000104047890 */ /* 0x000fc8000fffe0ff */
[----:B------:R-:W-:-:S04]  /*2b20*/  UISETP.NE.AND UP0, UPT, UR4, 0x8, UPT ;  /* 0x000000080400788c */ /* 0x000fc8000bf05270 */
[----:B------:R-:W-:Y:S02]  /*2b30*/  USEL UR6, URZ, 0x1, UP0 ;  /* 0x00000001ff067887 */ /* 0x000fe40008000000 */
[----:B------:R-:W-:-:S04]  /*2b40*/  USEL UR4, UR4, URZ, UP0 ;  /* 0x000000ff04047287 */ /* 0x000fc80008000000 */
[----:B------:R-:W-:Y:S01]  /*2b50*/  ULEA UR5, UR4, UR13, 0x3 ;  /* 0x0000000d04057291 */ /* 0x000fe2000f8e18ff */
[----:B------:R-:W-:-:S04]  /*2b60*/  LOP3.LUT R2, R2, UR6, RZ, 0x3c, !PT ;  /* 0x0000000602027c12 */ /* 0x000fc8000f8e3cff */
[----:B-1----:R-:W-:-:S04]  /*2b70*/  SHF.L.U32 R3, R2, 0x1f, RZ ;  /* 0x0000001f02037819 */ /* 0x002fc800000006ff */
[----:B------:R-:W1:Y:S02]  /*2b80*/  SYNCS.PHASECHK.TRANS64.TRYWAIT P0, [UR5], R3 ;  /* 0x00000003ff0075a7 */ /* 0x000e640008001105 */
[----:B-1----:R-:W-:Y:S05]  /*2b90*/  @!P0 BRA `(.L_x_45) ;  /* 0x0000009400208947 */ /* 0x002fea0003800000 */
.L_x_198:
        /* <DEDUP_REMOVED lines=9> */
.L_x_200:
        /* <DEDUP_REMOVED lines=9> */
.L_x_202:
        /* <DEDUP_REMOVED lines=9> */
.L_x_204:
        /* <DEDUP_REMOVED lines=9> */
.L_x_206:
[----:B------:R-:W-:-:S04]  /*2de0*/  UIADD3 UR4, UPT, UPT, UR4, 0x1, URZ ;  /* 0x0000000104047890 */ /* 0x000fc8000fffe0ff */
[----:B------:R-:W-:-:S04]  /*2df0*/  UISETP.NE.AND UP0, UPT, UR4, 0x8, UPT ;  /* 0x000000080400788c */ /* 0x000fc8000bf05270 */
[----:B------:R-:W-:Y:S02]  /*2e00*/  USEL UR5, URZ, 0x1, UP0 ;  /* 0x00000001ff057887 */ /* 0x000fe40008000000 */
[----:B------:R-:W-:-:S04]  /*2e10*/  USEL UR4, UR4, URZ, UP0 ;  /* 0x000000ff04047287 */ /* 0x000fc80008000000 */
[----:B------:R-:W-:Y:S01]  /*2e20*/  ULEA UR4, UR4, UR13, 0x3 ;  /* 0x0000000d04047291 */ /* 0x000fe2000f8e18ff */
[----:B------:R-:W-:-:S04]  /*2e30*/  LOP3.LUT R2, R2, UR5, RZ, 0x3c, !PT ;  /* 0x0000000502027c12 */ /* 0x000fc8000f8e3cff */
[----:B------:R-:W-:Y:S01]  /*2e40*/  SHF.L.U32 R2, R2, 0x1f, RZ ;  /* 0x0000001f02027819 */ /* 0x000fe200000006ff */
[----:B-1----:R-:W-:-:S07]  /*2e50*/  IMAD.U32 R0, RZ, RZ, UR4 ;  /* 0x00000004ff007e24 */ /* 0x002fce000f8e00ff */
.L_x_50:
[----:B-1----:R1:W2:Y:S02]  /*2e60*/  SYNCS.PHASECHK.TRANS64.TRYWAIT P0, [R0+URZ], R2 ;  /* 0x00000002000075a7 */ /* 0x0022a400080011ff */
[----:B--2---:R-:W-:Y:S05]  /*2e70*/  @!P0 NANOSLEEP.SYNCS 0x989680 ;  /* 0x009896800000895d */ /* 0x004fea0003900000 */
[----:B------:R-:W2:Y:S02]  /*2e80*/  @!P0 SYNCS.PHASECHK.TRANS64 P0, [R0+URZ], R2 ;  /* 0x00000002000085a7 */ /* 0x000ea400080010ff */
[----:B--2---:R-:W-:Y:S05]  /*2e90*/  @P0 EXIT ;  /* 0x000000000000094d */ /* 0x004fea0003800000 */
[----:B------:R-:W-:Y:S05]  /*2ea0*/  BRA `(.L_x_50) ;  /* 0xfffffffc00ec7947 */ /* 0x000fea000383ffff */
.L_x_22:
[----:B------:R-:W1:Y:S02]  /*2eb0*/  S2UR UR4, SR_CgaCtaId ;  /* 0x00000000000479c3 */ /* 0x000e640000008800 */
[----:B-1----:R-:W-:-:S04]  /*2ec0*/  UISETP.NE.AND UP0, UPT, UR4, URZ, UPT ;  /* 0x000000ff0400728c */ /* 0x002fc8000bf05270 */
[----:B------:R-:W-:-:S09]  /*2ed0*/  UISETP.NE.OR UP0, UPT, UR13, 0x1, UP0 ;  /* 0x000000010d00788c */ /* 0x000fd20008705670 */
[----:B------:R-:W-:Y:S05]  /*2ee0*/  BRA.U UP0, `(.L_x_51) ;  /* 0x00000005004c7547 */ /* 0x000fea000b800000 */
[----:B------:R-:W1:Y:S01]  /*2ef0*/  S2UR UR5, SR_CgaCtaId ;  /* 0x00000000000579c3 */ /* 0x000e620000008800 */
[----:B------:R-:W-:Y:S01]  /*2f00*/  UMOV UR4, 0x400 ;  /* 0x0000040000047882 */ /* 0x000fe20000000000 */
[----:B------:R-:W-:Y:S01]  /*2f10*/  ISETP.GE.U32.AND P2, PT, R3, 0x4, PT ;  /* 0x000000040300780c */ /* 0x000fe20003f46070 */
[----:B------:R-:W-:Y:S01]  /*2f20*/  IMAD.MOV.U32 R12, RZ, RZ, 0x1 ;  /* 0x00000001ff0c7424 */ /* 0x000fe200078e00ff */
[----:B------:R-:W-:Y:S02]  /*2f30*/  CS2R R10, SRZ ;  /* 0x00000000000a7805 */ /* 0x000fe4000001ff00 */
[----:B------:R-:W-:Y:S01]  /*2f40*/  CS2R R8, SRZ ;  /* 0x0000000000087805 */ /* 0x000fe2000001ff00 */
[----:B-1----:R-:W-:-:S03]  /*2f50*/  ULEA UR6, UR5, UR4, 0x18 ;  /* 0x0000000405067291 */ /* 0x002fc6000f8ec0ff */
[----:B------:R-:W-:-:S09]  /*2f60*/  UMOV UR5, URZ ;  /* 0x000000ff00057c82 */ /* 0x000fd20008000000 */
.L_x_55:
[----:B------:R-:W-:Y:S02]  /*2f70*/  LEA R0, R8, UR6, 0x3 ;  /* 0x0000000608007c11 */ /* 0x000fe4000f8e18ff */
[----:B------:R-:W-:-:S03]  /*2f80*/  SHF.L.U32 R4, R9, 0x1f, RZ ;  /* 0x0000001f09047819 */ /* 0x000fc600000006ff */
[----:B------:R-:W-:Y:S01]  /*2f90*/  VIADD R5, R0, 0x140 ;  /* 0x0000014000057836 */ /* 0x000fe20000000000 */
[----:B------:R-:W1:Y:S02]  /*2fa0*/  SYNCS.PHASECHK.TRANS64.TRYWAIT P0, [R0+URZ+0x130], R4 ;  /* 0x00013004000075a7 */ /* 0x000e6400080011ff */
[----:B-1----:R-:W-:Y:S05]  /*2fb0*/  @!P0 BRA `(.L_x_52) ;  /* 0x0000009000908947 */ /* 0x002fea0003800000 */
.L_x_207:
[----:B------:R-:W-:Y:S01]  /*2fc0*/  ULEA UR4, UR5, UR6, 0x3 ;  /* 0x0000000605047291 */ /* 0x000fe2000f8e18ff */
[----:B-1----:R-:W-:Y:S01]  /*2fd0*/  PRMT R0, RZ, 0x654, R5 ;  /* 0x00000654ff007816 */ /* 0x002fe20000000005 */
[----:B------:R-:W-:Y:S01]  /*2fe0*/  @!P2 IMAD.MOV.U32 R4, RZ, RZ, 0x10 ;  /* 0x00000010ff04a424 */ /* 0x000fe200078e00ff */
[----:B------:R-:W-:Y:S01]  /*2ff0*/  SHF.L.U32 R5, R12, 0x1f, RZ ;  /* 0x0000001f0c057819 */ /* 0x000fe200000006ff */
[----:B------:R-:W-:Y:S01]  /*3000*/  UIADD3 UR7, UPT, UPT, UR4, 0xd0, URZ ;  /* 0x000000d004077890 */ /* 0x000fe2000fffe0ff */
[----:B------:R1:W-:Y:S05]  /*3010*/  SYNCS.ARRIVE.TRANS64.RED.A1T0 RZ, [R0+URZ], RZ ;  /* 0x000000ff00ff79a7 */ /* 0x0003ea00081004ff */
[----:B------:R-:W-:Y:S01]  /*3020*/  IMAD.U32 R6, RZ, RZ, UR7 ;  /* 0x00000007ff067e24 */ /* 0x000fe2000f8e00ff */
[----:B------:R-:W2:Y:S04]  /*3030*/  SYNCS.PHASECHK.TRANS64.TRYWAIT P0, [UR4+0xe0], R5 ;  /* 0x0000e005ff0075a7 */ /* 0x000ea80008001104 */
[----:B------:R-:W-:Y:S01]  /*3040*/  PRMT R6, R3, 0x654, R6 ;  /* 0x0000065403067816 */ /* 0x000fe20000000006 */
[----:B-12---:R-:W-:Y:S06]  /*3050*/  @!P0 BRA `(.L_x_53) ;  /* 0x00000090007c8947 */ /* 0x006fec0003800000 */
.L_x_209:
[----:B------:R-:W-:Y:S01]  /*3060*/  ULEA UR8, UR5, UR6, 0x4 ;  /* 0x0000000605087291 */ /* 0x000fe2000f8e20ff */
[----:B------:R-:W-:Y:S01]  /*3070*/  SEL R2, R6, R2, !P2 ;  /* 0x0000000206027207 */ /* 0x000fe20005000000 */
[----:B------:R-:W-:Y:S01]  /*3080*/  UIADD3 UR9, UPT, UPT, UR4, 0xd0, URZ ;  /* 0x000000d004097890 */ /* 0x000fe2000fffe0ff */
[----:B-1----:R-:W-:Y:S01]  /*3090*/  LEA R0, R11, UR6, 0x3 ;  /* 0x000000060b007c11 */ /* 0x002fe2000f8e18ff */
[----:B------:R-:W-:Y:S01]  /*30a0*/  UIADD3 UR8, UPT, UPT, UR8, 0x160, URZ ;  /* 0x0000016008087890 */ /* 0x000fe2000fffe0ff */
[----:B------:R1:W-:Y:S01]  /*30b0*/  @!P2 SYNCS.ARRIVE.TRANS64.RED RZ, [R2+URZ], R4 ;  /* 0x0000000402ffa9a7 */ /* 0x0003e200080004ff */
[----:B------:R-:W-:Y:S01]  /*30c0*/  UIADD3 UR4, UPT, UPT, UR5, 0x1, URZ ;  /* 0x0000000105047890 */ /* 0x000fe2000fffe0ff */
[----:B------:R-:W-:-:S03]  /*30d0*/  VIADD R8, R8, 0x1 ;  /* 0x0000000108087836 */ /* 0x000fc60000000000 */
[----:B------:R-:W-:Y:S02]  /*30e0*/  UISETP.NE.AND UP0, UPT, UR4, 0x2, UPT ;  /* 0x000000020400788c */ /* 0x000fe4000bf05270 */
[----:B------:R-:W-:Y:S01]  /*30f0*/  ISETP.NE.AND P0, PT, R8, 0x2, PT ;  /* 0x000000020800780c */ /* 0x000fe20003f05270 */
[----:B------:R-:W-:Y:S06]  /*3100*/  UGETNEXTWORKID.BROADCAST [UR8], [UR9] ;  /* 0x00000000080073ca */ /* 0x000fec0008000100 */
[----:B------:R-:W-:Y:S02]  /*3110*/  USEL UR7, URZ, 0x1, UP0 ;  /* 0x00000001ff077887 */ /* 0x000fe40008000000 */
[----:B------:R-:W-:-:S04]  /*3120*/  USEL UR5, UR4, URZ, UP0 ;  /* 0x000000ff04057287 */ /* 0x000fc80008000000 */
[----:B------:R-:W-:Y:S02]  /*3130*/  LOP3.LUT R12, R12, UR7, RZ, 0x3c, !PT ;  /* 0x000000070c0c7c12 */ /* 0x000fe4000f8e3cff */
[----:B-1----:R-:W-:-:S04]  /*3140*/  SHF.L.U32 R4, R10, 0x1f, RZ ;  /* 0x0000001f0a047819 */ /* 0x002fc800000006ff */
[----:B------:R-:W1:Y:S02]  /*3150*/  SYNCS.PHASECHK.TRANS64.TRYWAIT P1, [R0+URZ+0xd0], R4 ;  /* 0x0000d004000075a7 */ /* 0x000e6400080211ff */
[----:B-1----:R-:W-:Y:S05]  /*3160*/  @!P1 BRA `(.L_x_54) ;  /* 0x0000009000509947 */ /* 0x002fea0003800000 */
.L_x_210:
[C---:B-1----:R-:W-:Y:S01]  /*3170*/  LEA R4, R11.reuse, UR6, 0x4 ;  /* 0x000000060b047c11 */ /* 0x042fe2000f8e20ff */
[----:B------:R-:W-:Y:S01]  /*3180*/  VIADD R0, R0, 0xe0 ;  /* 0x000000e000007836 */ /* 0x000fe20000000000 */
[----:B------:R-:W-:Y:S01]  /*3190*/  SEL R8, R8, RZ, P0 ;  /* 0x000000ff08087207 */ /* 0x000fe20000000000 */
[----:B------:R-:W-:-:S03]  /*31a0*/  VIADD R11, R11, 0x1 ;  /* 0x000000010b0b7836 */ /* 0x000fc60000000000 */
[----:B------:R-:W1:Y:S01]  /*31b0*/  LDS.128 R4, [R4+0x160] ;  /* 0x0001600004047984 */ /* 0x000e620000000c00 */
[----:B------:R-:W-:Y:S02]  /*31c0*/  PRMT R0, RZ, 0x654, R0 ;  /* 0x00000654ff007816 */ /* 0x000fe40000000000 */
[C---:B------:R-:W-:Y:S01]  /*31d0*/  ISETP.NE.AND P1, PT, R11.reuse, 0x2, PT ;  /* 0x000000020b00780c */ /* 0x040fe20003f25270 */
[----:B------:R-:W-:Y:S01]  /*31e0*/  @!PT LDS RZ, [RZ] ;  /* 0x00000000fffff984 */ /* 0x000fe20000000800 */
[----:B------:R-:W-:Y:S01]  /*31f0*/  @!PT LDS RZ, [RZ] ;  /* 0x00000000fffff984 */ /* 0x000fe20000000800 */
[----:B------:R-:W-:Y:S01]  /*3200*/  @!PT LDS RZ, [RZ] ;  /* 0x00000000fffff984 */ /* 0x000fe20000000800 */
[----:B------:R-:W-:Y:S01]  /*3210*/  @!PT LDS RZ, [RZ] ;  /* 0x00000000fffff984 */ /* 0x000fe20000000800 */
[----:B------:R2:W-:Y:S06]  /*3220*/  MEMBAR.ALL.CTA ;  /* 0x0000000000007992 */ /* 0x0005ec0000008000 */
[----:B--2---:R-:W2:Y:S01]  /*3230*/  FENCE.VIEW.ASYNC.S ;  /* 0x00000000000073c6 */ /* 0x004ea20000000000 */
[----:B------:R-:W-:Y:S01]  /*3240*/  SEL R11, R11, RZ, P1 ;  /* 0x000000ff0b0b7207 */ /* 0x000fe20000800000 */
[----:B--2---:R2:W-:Y:S01]  /*3250*/  SYNCS.ARRIVE.TRANS64.RED.A1T0 RZ, [R0+URZ], RZ ;  /* 0x000000ff00ff79a7 */ /* 0x0045e200081004ff */
[----:B-1----:R-:W-:-:S02]  /*3260*/  LOP3.LUT P3, RZ, R6, 0x1, RZ, 0xc0, !PT ;  /* 0x0000000106ff7812 */ /* 0x002fc4000786c0ff */
[----:B------:R-:W-:-:S04]  /*3270*/  SEL R4, RZ, 0x1, P1 ;  /* 0x00000001ff047807 */ /* 0x000fc80000800000 */
[----:B------:R-:W-:Y:S02]  /*3280*/  LOP3.LUT R10, R10, R4, RZ, 0x3c, !PT ;  /* 0x000000040a0a7212 */ /* 0x000fe400078e3cff */
[----:B--2---:R-:W-:-:S04]  /*3290*/  SEL R0, RZ, 0x1, P0 ;  /* 0x00000001ff007807 */ /* 0x004fc80000000000 */
[----:B------:R-:W-:Y:S01]  /*32a0*/  LOP3.LUT R9, R9, R0, RZ, 0x3c, !PT ;  /* 0x0000000009097212 */ /* 0x000fe200078e3cff */
[----:B------:R-:W-:Y:S06]  /*32b0*/  @P3 BRA `(.L_x_55) ;  /* 0xfffffffc002c3947 */ /* 0x000fec000383ffff */
[----:B------:R-:W-:Y:S01]  /*32c0*/  ULEA UR4, UR5, UR6, 0x3 ;  /* 0x0000000605047291 */ /* 0x000fe2000f8e18ff */
[----:B------:R-:W-:-:S08]  /*32d0*/  SHF.L.U32 R2, R12, 0x1f, RZ ;  /* 0x0000001f0c027819 */ /* 0x000fd000000006ff */
[----:B------:R-:W1:Y:S02]  /*32e0*/  SYNCS.PHASECHK.TRANS64 P0, [UR4+0xe0], R2 ;  /* 0x0000e002ff0075a7 */ /* 0x000e640008001004 */
[----:B-1----:R-:W-:Y:S05]  /*32f0*/  @P0 BRA `(.L_x_56) ;  /* 0x0000000000080947 */ /* 0x002fea0003800000 */
[----:B------:R-:W1:Y:S02]  /*3300*/  SYNCS.PHASECHK.TRANS64.TRYWAIT P0, [UR4+0xe0], R2 ;  /* 0x0000e002ff0075a7 */ /* 0x000e640008001104 */
[----:B-1----:R-:W-:Y:S05]  /*3310*/  @!P0 BRA `(.L_x_57) ;  /* 0x0000008c00f88947 */ /* 0x002fea0003800000 */
.L_x_56:
[----:B------:R-:W-:-:S04]  /*3320*/  UIADD3 UR7, UPT, UPT, UR5, 0x1, URZ ;  /* 0x0000000105077890 */ /* 0x000fc8000fffe0ff */
[----:B------:R-:W-:-:S04]  /*3330*/  UISETP.NE.AND UP0, UPT, UR7, 0x2, UPT ;  /* 0x000000020700788c */ /* 0x000fc8000bf05270 */
[----:B------:R-:W-:Y:S02]  /*3340*/  USEL UR8, URZ, 0x1, UP0 ;  /* 0x00000001ff087887 */ /* 0x000fe40008000000 */
[----:B------:R-:W-:-:S04]  /*3350*/  USEL UR7, UR7, URZ, UP0 ;  /* 0x000000ff07077287 */ /* 0x000fc80008000000 */
[----:B------:R-:W-:Y:S01]  /*3360*/  ULEA UR7, UR7, UR6, 0x3 ;  /* 0x0000000607077291 */ /* 0x000fe2000f8e18ff */
[----:B-1----:R-:W-:-:S04]  /*3370*/  LOP3.LUT R2, R12, UR8, RZ, 0x3c, !PT ;  /* 0x000000080c027c12 */ /* 0x002fc8000f8e3cff */
[----:B------:R-:W-:-:S04]  /*3380*/  SHF.L.U32 R0, R2, 0x1f, RZ ;  /* 0x0000001f02007819 */ /* 0x000fc800000006ff */
[----:B------:R-:W1:Y:S02]  /*3390*/  SYNCS.PHASECHK.TRANS64 P0, [UR7+0xe0], R0 ;  /* 0x0000e000ff0075a7 */ /* 0x000e640008001007 */
[----:B-1----:R-:W-:Y:S05]  /*33a0*/  @P0 EXIT ;  /* 0x000000000000094d */ /* 0x002fea0003800000 */
[----:B------:R-:W-:Y:S02]  /*33b0*/  SHF.L.U32 R2, R2, 0x1f, RZ ;  /* 0x0000001f02027819 */ /* 0x000fe400000006ff */
[----:B------:R-:W-:-:S07]  /*33c0*/  MOV R0, UR7 ;  /* 0x0000000700007c02 */ /* 0x000fce0008000f00 */
.L_x_58:
[----:B-1----:R1:W2:Y:S02]  /*33d0*/  SYNCS.PHASECHK.TRANS64.TRYWAIT P0, [R0+URZ+0xe0], R2 ;  /* 0x0000e002000075a7 */ /* 0x0022a400080011ff */
[----:B--2---:R-:W-:Y:S05]  /*33e0*/  @!P0 NANOSLEEP.SYNCS 0x989680 ;  /* 0x009896800000895d */ /* 0x004fea0003900000 */
[----:B------:R-:W2:Y:S02]  /*33f0*/  @!P0 SYNCS.PHASECHK.TRANS64 P0, [R0+URZ+0xe0], R2 ;  /* 0x0000e002000085a7 */ /* 0x000ea400080010ff */
[----:B--2---:R-:W-:Y:S05]  /*3400*/  @P0 EXIT ;  /* 0x000000000000094d */ /* 0x004fea0003800000 */
[----:B------:R-:W-:Y:S05]  /*3410*/  BRA `(.L_x_58) ;  /* 0xfffffffc00ec7947 */ /* 0x000fea000383ffff */
.L_x_51:
[----:B------:R-:W-:Y:S05]  /*3420*/  BRA.U UP4, `(.L_x_59) ;  /* 0x0000001104dc7547 */ /* 0x000fea000b800000 */
[----:B------:R-:W1:Y:S01]  /*3430*/  S2UR UR7, SR_CgaCtaId ;  /* 0x00000000000779c3 */ /* 0x000e620000008800 */
[----:B------:R-:W-:Y:S01]  /*3440*/  UMOV UR4, 0x40 ;  /* 0x0000004000047882 */ /* 0x000fe20000000000 */
[----:B------:R-:W-:Y:S01]  /*3450*/  NOP ;  /* 0x0000000000007918 */ /* 0x000fe20000000000 */
[----:B------:R-:W-:Y:S01]  /*3460*/  UMOV UR6, 0x400 ;  /* 0x0000040000067882 */ /* 0x000fe20000000000 */
[----:B-1----:R-:W-:Y:S02]  /*3470*/  ULEA UR5, UR7, UR4, 0x18 ;  /* 0x0000000407057291 */ /* 0x002fe4000f8ec0ff */
[----:B------:R-:W-:-:S07]  /*3480*/  ULEA UR6, UR7, UR6, 0x18 ;  /* 0x0000000607067291 */ /* 0x000fce000f8ec0ff */
[----:B------:R-:W1:Y:S02]  /*3490*/  LDS.U8 R3, [UR5+0x1c] ;  /* 0x00001c05ff037984 */ /* 0x000e640008000000 */
[----:B-1----:R-:W-:-:S13]  /*34a0*/  ISETP.NE.AND P0, PT, R3, RZ, PT ;  /* 0x000000ff0300720c */ /* 0x002fda0003f05270 */
[----:B------:R-:W-:Y:S05]  /*34b0*/  @P0 BRA `(.L_x_60) ;  /* 0x0000000400080947 */ /* 0x000fea0003800000 */
[----:B------:R-:W-:Y:S02]  /*34c0*/  UISETP.NE.U32.AND UP1, UPT, UR47, 0x1, UPT ;  /* 0x000000012f00788c */ /* 0x000fe4000bf25070 */
[----:B------:R-:W-:-:S07]  /*34d0*/  UIADD3 UR7, UPT, UPT, UR5, 0x8, URZ ;  /* 0x0000000805077890 */ /* 0x000fce000fffe0ff */
[----:B------:R-:W-:Y:S05]  /*34e0*/  BRA.U !UP1, `(.L_x_61) ;  /* 0x00000001099c7547 */ /* 0x000fea000b800000 */
[----:B------:R-:W-:Y:S01]  /*34f0*/  ELECT P0, URZ, PT ;  /* 0x0000000000ff782f */ /* 0x000fe20003800000 */
[----:B------:R-:W-:-:S12]  /*3500*/  BSSY B0, `(.L_x_61) ;  /* 0x0000025000007945 */ /* 0x000fd80003800000 */
[----:B------:R-:W-:Y:S05]  /*3510*/  @!P0 BRA `(.L_x_62) ;  /* 0x00000000008c8947 */ /* 0x000fea0003800000 */
[----:B------:R-:W-:-:S05]  /*3520*/  UMOV UR4, 0x10 ;  /* 0x0000001000047882 */ /* 0x000fca0000000000 */
[----:B------:R-:W-:Y:S04]  /*3530*/  DEPBAR.LE SB1, 0x36 ;  /* 0x00009d800000791a */ /* 0x000fe80000000000 */
[----:B------:R-:W1:Y:S02]  /*3540*/  UTCATOMSWS.2CTA.FIND_AND_SET.ALIGN UP0, UR4, UR4 ;  /* 0x00000004000475e3 */ /* 0x000e640008200800 */
[----:B-1----:R-:W-:Y:S01]  /*3550*/  MOV R10, UR4 ;  /* 0x00000004000a7c02 */ /* 0x002fe20008000f00 */
[----:B------:R-:W-:Y:S06]  /*3560*/  BRA.U UP0, `(.L_x_63) ;  /* 0x0000000100187547 */ /* 0x000fec000b800000 */
.L_x_64:
[----:B------:R-:W-:Y:S05]  /*3570*/  NANOSLEEP 0x64 ;  /* 0x000000640000795d */ /* 0x000fea0003800000 */
[----:B------:R-:W-:-:S05]  /*3580*/  UMOV UR4, 0x10 ;  /* 0x0000001000047882 */ /* 0x000fca0000000000 */
[----:B------:R-:W-:Y:S04]  /*3590*/  DEPBAR.LE SB1, 0x36 ;  /* 0x00009d800000791a */ /* 0x000fe80000000000 */
[----:B------:R-:W1:Y:S02]  /*35a0*/  UTCATOMSWS.2CTA.FIND_AND_SET.ALIGN UP0, UR4, UR4 ;  /* 0x00000004000475e3 */ /* 0x000e640008200800 */
[----:B-1----:R-:W-:Y:S01]  /*35b0*/  MOV R10, UR4 ;  /* 0x00000004000a7c02 */ /* 0x002fe20008000f00 */
[----:B------:R-:W-:Y:S05]  /*35c0*/  BRA.U !UP0, `(.L_x_64) ;  /* 0xfffffffd08e87547 */ /* 0x000fea000b83ffff */
.L_x_63:
[----:B------:R-:W1:Y:S01]  /*35d0*/  LDS R6, [UR5+0x10] ;  /* 0x00001005ff067984 */ /* 0x000e620008000800 */
[----:B------:R-:W-:Y:S01]  /*35e0*/  IMAD.U32 R3, RZ, RZ, UR6 ;  /* 0x00000006ff037e24 */ /* 0x000fe2000f8e00ff */
[----:B------:R-:W-:-:S03]  /*35f0*/  MOV R4, UR46 ;  /* 0x0000002e00047c02 */ /* 0x000fc60008000f00 */
[----:B------:R-:W-:Y:S01]  /*3600*/  VIADD R3, R3, 0x180 ;  /* 0x0000018003037836 */ /* 0x000fe20000000000 */
[----:B-1----:R-:W-:-:S04]  /*3610*/  SHF.L.U32 R6, R6, 0x1f, RZ ;  /* 0x0000001f06067819 */ /* 0x002fc800000006ff */
[----:B------:R-:W1:Y:S02]  /*3620*/  SYNCS.PHASECHK.TRANS64.TRYWAIT P0, [UR5+0x8], R6 ;  /* 0x00000806ff0075a7 */ /* 0x000e640008001105 */
[----:B-1----:R-:W-:Y:S05]  /*3630*/  @P0 BRA `(.L_x_65) ;  /* 0x0000000000080947 */ /* 0x002fea0003800000 */
[----:B------:R-:W1:Y:S02]  /*3640*/  SYNCS.PHASECHK.TRANS64.TRYWAIT P0, [UR5+0x8], R6 ;  /* 0x00000806ff0075a7 */ /* 0x000e640008001105 */
[----:B-1----:R-:W-:Y:S05]  /*3650*/  @!P0 BRA `(.L_x_66) ;  /* 0x0000008c00408947 */ /* 0x002fea0003800000 */
.L_x_65:
[----:B------:R-:W-:Y:S01]  /*3660*/  PRMT R4, R4, 0x654, R3 ;  /* 0x0000065404047816 */ /* 0x000fe20000000003 */
[----:B------:R-:W-:Y:S01]  /*3670*/  HFMA2 R3, -RZ, RZ, 0, 5.9604644775390625e-08 ;  /* 0x00000001ff037431 */ /* 0x000fe200000001ff */
[----:B------:R-:W-:Y:S01]  /*3680*/  UPRMT UR4, UR46, 0x654, UR7 ;  /* 0x000006542e047896 */ /* 0x000fe20008000007 */
[----:B------:R-:W-:Y:S02]  /*3690*/  IMAD.MOV.U32 R8, RZ, RZ, 0xffff ;  /* 0x0000ffffff087424 */ /* 0x000fe400078e00ff */
[----:B-1----:R-:W-:Y:S02]  /*36a0*/  IMAD.MOV.U32 R6, RZ, RZ, 0x4 ;  /* 0x00000004ff067424 */ /* 0x002fe400078e00ff */
[----:B------:R-:W-:Y:S01]  /*36b0*/  IMAD.SHL.U32 R9, R10, 0x20, RZ ;  /* 0x000000200a097824 */ /* 0x000fe200078e00ff */
[----:B------:R-:W-:Y:S02]  /*36c0*/  MOV R5, UR4 ;  /* 0x0000000400057c02 */ /* 0x000fe40008000f00 */
[-C--:B------:R-:W-:Y:S01]  /*36d0*/  SHF.L.U32 R8, R8, R10.reuse, RZ ;  /* 0x0000000a08087219 */ /* 0x080fe200000006ff */
[----:B------:R1:W-:Y:S01]  /*36e0*/  SYNCS.ARRIVE.TRANS64.RED RZ, [UR4], R6 ;  /* 0x00000006ffff79a7 */ /* 0x0003e20008000404 */
[----:B------:R-:W-:Y:S01]  /*36f0*/  SHF.L.U32 R7, R3, R10, RZ ;  /* 0x0000000a03077219 */ /* 0x000fe200000006ff */
[----:B------:R1:W-:Y:S04]  /*3700*/  STS [UR6+0x180], R9 ;  /* 0x00018009ff007988 */ /* 0x0003e80008000806 */
[----:B------:R1:W-:Y:S04]  /*3710*/  STAS [R4.64], R10 ;  /* 0x0000000a04007dbd */ /* 0x0003e8000c0008ff */
[----:B------:R1:W-:Y:S04]  /*3720*/  ATOMS.OR RZ, [UR5+0x14], R8 ;  /* 0x00001408ffff798c */ /* 0x0003e8000b000005 */
[----:B------:R1:W-:Y:S04]  /*3730*/  ATOMS.OR RZ, [UR5+0x18], R7 ;  /* 0x00001807ffff798c */ /* 0x0003e8000b000005 */
[----:B------:R1:W-:Y:S02]  /*3740*/  ATOMS.XOR RZ, [UR5+0x10], R3 ;  /* 0x00001003ffff798c */ /* 0x0003e4000b800005 */
.L_x_62:
[----:B------:R-:W-:Y:S05]  /*3750*/  BSYNC B0 ;  /* 0x0000000000007941 */ /* 0x000fea0003800000 */
.L_x_61:
[----:B------:R-:W-:Y:S05]  /*3760*/  BRA.U UP1, `(.L_x_67) ;  /* 0x00000001016c7547 */ /* 0x000fea000b800000 */
[----:B------:R-:W-:-:S03]  /*3770*/  UMOV UR4, 0xffffffff ;  /* 0xffffffff00047882 */ /* 0x000fc60000000000 */
[----:B------:R-:W-:Y:S05]  /*3780*/  BRA.DIV UR4, `(.L_x_68) ;  /* 0x0000008e040c7947 */ /* 0x000fea000b800000 */
[----:B------:R-:W-:-:S13]  /*3790*/  ELECT P0, URZ, PT ;  /* 0x0000000000ff782f */ /* 0x000fda0003800000 */
.L_x_214:
[----:B------:R-:W-:Y:S05]  /*37a0*/  @!P0 BRA `(.L_x_67) ;  /* 0x00000000005c8947 */ /* 0x000fea0003800000 */
[----:B-1----:R-:W1:Y:S02]  /*37b0*/  LDS R4, [UR5+0x10] ;  /* 0x00001005ff047984 */ /* 0x002e640008000800 */
[----:B-1----:R-:W-:-:S04]  /*37c0*/  SHF.L.U32 R4, R4, 0x1f, RZ ;  /* 0x0000001f04047819 */ /* 0x002fc800000006ff */
[----:B------:R-:W1:Y:S02]  /*37d0*/  SYNCS.PHASECHK.TRANS64.TRYWAIT P0, [UR5+0x8], R4 ;  /* 0x00000804ff0075a7 */ /* 0x000e640008001105 */
[----:B-1----:R-:W-:Y:S05]  /*37e0*/  @P0 BRA `(.L_x_69) ;  /* 0x0000000000080947 */ /* 0x002fea0003800000 */
[----:B------:R-:W1:Y:S02]  /*37f0*/  SYNCS.PHASECHK.TRANS64.TRYWAIT P0, [UR5+0x8], R4 ;  /* 0x00000804ff0075a7 */ /* 0x000e640008001105 */
[----:B-1----:R-:W-:Y:S05]  /*3800*/  @!P0 BRA `(.L_x_70) ;  /* 0x0000008c00108947 */ /* 0x002fea0003800000 */
.L_x_69:
[----:B------:R-:W2:Y:S01]  /*3810*/  LDS R6, [UR6+0x180] ;  /* 0x00018006ff067984 */ /* 0x000ea20008000800 */
[----:B-1----:R-:W-:Y:S02]  /*3820*/  HFMA2 R3, -RZ, RZ, 0, 5.9604644775390625e-08 ;  /* 0x00000001ff037431 */ /* 0x002fe400000001ff */
[----:B------:R-:W-:Y:S01]  /*3830*/  IMAD.MOV.U32 R4, RZ, RZ, 0xffff ;  /* 0x0000ffffff047424 */ /* 0x000fe200078e00ff */
[----:B------:R-:W-:Y:S01]  /*3840*/  UPRMT UR4, UR46, 0x654, UR7 ;  /* 0x000006542e047896 */ /* 0x000fe20008000007 */
[----:B--2---:R-:W-:-:S03]  /*3850*/  IMAD.SHL.U32 R5, R6, 0x20, RZ ;  /* 0x0000002006057824 */ /* 0x004fc600078e00ff */
[-C--:B------:R-:W-:Y:S02]  /*3860*/  SHF.L.U32 R4, R4, R6.reuse, RZ ;  /* 0x0000000604047219 */ /* 0x080fe400000006ff */
[----:B------:R-:W-:Y:S01]  /*3870*/  SHF.L.U32 R6, R3, R6, RZ ;  /* 0x0000000603067219 */ /* 0x000fe200000006ff */
[----:B------:R2:W-:Y:S04]  /*3880*/  STS [UR6+0x180], R5 ;  /* 0x00018005ff007988 */ /* 0x0005e80008000806 */
[----:B------:R2:W-:Y:S04]  /*3890*/  ATOMS.OR RZ, [UR5+0x14], R4 ;  /* 0x00001404ffff798c */ /* 0x0005e8000b000005 */
[----:B------:R2:W-:Y:S01]  /*38a0*/  ATOMS.OR RZ, [UR5+0x18], R6 ;  /* 0x00001806ffff798c */ /* 0x0005e2000b000005 */
[----:B------:R-:W-:Y:S03]  /*38b0*/  SYNCS.ARRIVE.TRANS64.RED.A1T0 RZ, [UR4], RZ ;  /* 0x000000ffffff79a7 */ /* 0x000fe60008100404 */
[----:B------:R2:W-:Y:S01]  /*38c0*/  ATOMS.XOR RZ, [UR5+0x10], R3 ;  /* 0x00001003ffff798c */ /* 0x0005e2000b800005 */
[----:B------:R-:W-:Y:S05]  /*38d0*/  BRA `(.L_x_67) ;  /* 0x0000000000107947 */ /* 0x000fea0003800000 */
.L_x_60:
[----:B------:R-:W-:Y:S02]  /*38e0*/  MOV R3, 0xffffffff ;  /* 0xffffffff00037802 */ /* 0x000fe40000000f00 */
[----:B------:R-:W-:-:S03]  /*38f0*/  MOV R4, 0x3920 ;  /* 0x0000392000047802 */ /* 0x000fc60000000f00 */
[----:B------:R1:W-:Y:S04]  /*3900*/  STS [UR6+0x180], R3 ;  /* 0x00018003ff007988 */ /* 0x0003e80008000806 */
[----:B-1---5:R-:W-:Y:S05]  /*3910*/  CALL.REL.NOINC `($__internal_1_$__cuda_sm10x_tcgen05_guardrail_trap_phase_invalid_during_alloc) ;  /* 0x0000009400947944 */ /* 0x022fea0003c00000 */
.L_x_67:
[----:B------:R-:W-:Y:S05]  /*3920*/  WARPSYNC.ALL ;  /* 0x0000000000007948 */ /* 0x000fea0003800000 */
[----:B------:R-:W3:Y:S01]  /*3930*/  S2UR UR4, SR_CgaCtaId ;  /* 0x00000000000479c3 */ /* 0x000ee20000008800 */
[----:B------:R-:W-:Y:S01]  /*3940*/  UMOV UR26, 0x400 ;  /* 0x00000400001a7882 */ /* 0x000fe20000000000 */
[----:B------:R-:W-:-:S06]  /*3950*/  NOP ;  /* 0x0000000000007918 */ /* 0x000fcc0000000000 */
[----:B------:R-:W-:Y:S06]  /*3960*/  BAR.ARV 0x6, 0xa0 ;  /* 0x0182800000007b1d */ /* 0x000fec0000002000 */
[----:B------:R-:W4:Y:S01]  /*3970*/  LDCU UR6, c[0x0][0x38c] ;  /* 0x00007180ff0677ac */ /* 0x000f220008000800 */
[----:B------:R-:W-:Y:S01]  /*3980*/  LOP3.LUT R0, R0, 0xffff, RZ, 0xc0, !PT ;  /* 0x0000ffff00007812 */ /* 0x000fe200078ec0ff */
[----:B-1----:R-:W-:Y:S01]  /*3990*/  IMAD.MOV.U32 R9, RZ, RZ, 0x1 ;  /* 0x00000001ff097424 */ /* 0x002fe200078e00ff */
[----:B------:R-:W-:Y:S01]  /*39a0*/  LOP3.LUT R2, R2, 0xffff, RZ, 0xc0, !PT ;  /* 0x0000ffff02027812 */ /* 0x000fe200078ec0ff */
[----:B------:R-:W-:Y:S01]  /*39b0*/  IMAD.MOV.U32 R8, RZ, RZ, RZ ;  /* 0x000000ffff087224 */ /* 0x000fe200078e00ff */
[----:B------:R-:W-:Y:S01]  /*39c0*/  R2UR UR42, R0 ;  /* 0x00000000002a72ca */ /* 0x000fe200000e0000 */
[----:B------:R-:W-:Y:S01]  /*39d0*/  UMOV UR32, URZ ;  /* 0x000000ff00207c82 */ /* 0x000fe20008000000 */
[----:B------:R-:W-:Y:S01]  /*39e0*/  R2UR UR28, R2 ;  /* 0x00000000021c72ca */ /* 0x000fe200000e0000 */
[----:B------:R-:W-:Y:S01]  /*39f0*/  UMOV UR23, URZ ;  /* 0x000000ff00177c82 */ /* 0x000fe20008000000 */
[----:B------:R-:W-:Y:S01]  /*3a00*/  UMOV UR22, URZ ;  /* 0x000000ff00167c82 */ /* 0x000fe20008000000 */
[----:B---3--:R-:W-:-:S02]  /*3a10*/  ULEA UR26, UR4, UR26, 0x18 ;  /* 0x0000001a041a7291 */ /* 0x008fc4000f8ec0ff */
[----:B------:R-:W-:Y:S02]  /*3a20*/  UISETP.NE.AND UP3, UPT, UR47, URZ, UPT ;  /* 0x000000ff2f00728c */ /* 0x000fe4000bf65270 */
[----:B------:R-:W-:Y:S02]  /*3a30*/  UIADD3 UR5, UPT, UPT, UR26, 0x8400, URZ ;  /* 0x000084001a057890 */ /* 0x000fe4000fffe0ff */
[----:B------:R-:W-:Y:S02]  /*3a40*/  UIADD3 UR4, UPT, UPT, UR26, 0x28400, URZ ;  /* 0x000284001a047890 */ /* 0x000fe4000fffe0ff */
[----:B----4-:R-:W-:Y:S01]  /*3a50*/  UIADD3 UR6, UPT, UPT, UR6, 0x1f, URZ ;  /* 0x0000001f06067890 */ /* 0x010fe2000fffe0ff */
[----:B--2---:R-:W1:Y:S01]  /*3a60*/  LDS R3, [UR26+0x180] ;  /* 0x0001801aff037984 */ /* 0x004e620008000800 */
[----:B------:R-:W-:Y:S02]  /*3a70*/  USHF.R.U32.HI UR5, URZ, 0x4, UR5 ;  /* 0x00000004ff057899 */ /* 0x000fe40008011605 */
[----:B------:R-:W-:-:S02]  /*3a80*/  USHF.R.S32.HI UR33, URZ, 0x1f, UR6 ;  /* 0x0000001fff217899 */ /* 0x000fc40008011406 */
[----:B------:R-:W-:Y:S02]  /*3a90*/  USHF.R.U32.HI UR4, URZ, 0x4, UR4 ;  /* 0x00000004ff047899 */ /* 0x000fe40008011604 */
[----:B------:R-:W-:Y:S02]  /*3aa0*/  ULEA.HI UR33, UR33, UR6, URZ, 0x5 ;  /* 0x0000000621217291 */ /* 0x000fe4000f8f28ff */
[----:B------:R-:W-:Y:S02]  /*3ab0*/  ULOP3.LUT UR5, UR5, 0x3fff, URZ, 0xc0, !UPT ;  /* 0x00003fff05057892 */ /* 0x000fe4000f8ec0ff */
[----:B------:R-:W-:Y:S02]  /*3ac0*/  USHF.R.S32.HI UR33, URZ, 0x5, UR33 ;  /* 0x00000005ff217899 */ /* 0x000fe40008011421 */
[----:B------:R-:W-:Y:S02]  /*3ad0*/  ULOP3.LUT UR30, UR4, 0x3fff, URZ, 0xc0, !UPT ;  /* 0x00003fff041e7892 */ /* 0x000fe4000f8ec0ff */
[----:B------:R-:W-:Y:S01]  /*3ae0*/  UISETP.LT.AND UP0, UPT, UR33, 0x1, UPT ;  /* 0x000000012100788c */ /* 0x000fe2000bf01270 */
[----:B------:R-:W-:Y:S01]  /*3af0*/  UMOV UR40, 0x0 ;  /* 0x0000000000287882 */ /* 0x000fe20000000000 */
[----:B------:R-:W-:Y:S01]  /*3b00*/  UMOV UR41, 0x10200910 ;  /* 0x1020091000297882 */ /* 0x000fe20000000000 */
[----:B------:R-:W-:-:S02]  /*3b10*/  ULOP3.LUT UR29, UR5, 0x10000, URZ, 0xfc, !UPT ;  /* 0x00010000051d7892 */ /* 0x000fc4000f8efcff */
[----:B------:R-:W-:Y:S02]  /*3b20*/  ULOP3.LUT UR30, UR30, 0x10000, URZ, 0xfc, !UPT ;  /* 0x000100001e1e7892 */ /* 0x000fe4000f8efcff */
[----:B------:R-:W-:Y:S01]  /*3b30*/  USEL UR43, UR33, 0x1, !UP0 ;  /* 0x00000001212b7887 */ /* 0x000fe2000c000000 */
[----:B------:R-:W-:Y:S01]  /*3b40*/  UMOV UR38, 0x0 ;  /* 0x0000000000267882 */ /* 0x000fe20000000000 */
[----:B------:R-:W-:Y:S01]  /*3b50*/  UMOV UR39, 0x10200910 ;  /* 0x1020091000277882 */ /* 0x000fe20000000000 */
[----:B------:R-:W-:Y:S01]  /*3b60*/  UMOV UR36, 0x0 ;  /* 0x0000000000247882 */ /* 0x000fe20000000000 */
[----:B------:R-:W-:Y:S01]  /*3b70*/  UMOV UR37, 0x10200910 ;  /* 0x1020091000257882 */ /* 0x000fe20000000000 */
[----:B------:R-:W-:Y:S01]  /*3b80*/  UMOV UR34, 0x0 ;  /* 0x0000000000227882 */ /* 0x000fe20000000000 */
[----:B------:R-:W-:Y:S01]  /*3b90*/  UMOV UR35, 0x10200910 ;  /* 0x1020091000237882 */ /* 0x000fe20000000000 */
[----:B-1----:R-:W-:Y:S02]  /*3ba0*/  R2UR UR44, R3 ;  /* 0x00000000032c72ca */ /* 0x002fe400000e0000 */
[----:B------:R-:W-:-:S13]  /*3bb0*/  CS2R R2, SRZ ;  /* 0x0000000000027805 */ /* 0x000fda000001ff00 */
.L_x_78:
[C---:B------:R-:W-:Y:S02]  /*3bc0*/  LEA R0, R8.reuse, UR26, 0x3 ;  /* 0x0000001a08007c11 */ /* 0x040fe4000f8e18ff */
[----:B------:R-:W-:Y:S02]  /*3bd0*/  SHF.L.U32 R4, R3, 0x1f, RZ ;  /* 0x0000001f03047819 */ /* 0x000fe400000006ff */
[----:B------:R-:W-:Y:S02]  /*3be0*/  LEA R5, R8, UR26, 0x4 ;  /* 0x0000001a08057c11 */ /* 0x000fe4000f8e20ff */
[----:B------:R-:W1:Y:S02]  /*3bf0*/  SYNCS.PHASECHK.TRANS64.TRYWAIT P0, [R0+URZ+0xd0], R4 ;  /* 0x0000d004000075a7 */ /* 0x000e6400080011ff */
[----:B-1-3--:R-:W-:Y:S05]  /*3c00*/  @!P0 BRA `(.L_x_71) ;  /* 0x0000008800288947 */ /* 0x00afea0003800000 */
.L_x_215:
[----:B-1----:R-:W1:Y:S01]  /*3c10*/  LDS.128 R4, [R5+0x160] ;  /* 0x0001600005047984 */ /* 0x002e620000000c00 */
[----:B------:R-:W-:Y:S02]  /*3c20*/  VIADD R0, R0, 0xe0 ;  /* 0x000000e000007836 */ /* 0x000fe40000000000 */
[----:B------:R-:W-:Y:S01]  /*3c30*/  VIADD R8, R8, 0x1 ;  /* 0x0000000108087836 */ /* 0x000fe20000000000 */
[----:B------:R-:W-:Y:S01]  /*3c40*/  @!PT LDS RZ, [RZ] ;  /* 0x00000000fffff984 */ /* 0x000fe20000000800 */
[----:B------:R-:W-:Y:S01]  /*3c50*/  @!PT LDS RZ, [RZ] ;  /* 0x00000000fffff984 */ /* 0x000fe20000000800 */
[----:B------:R-:W-:Y:S01]  /*3c60*/  @!PT LDS RZ, [RZ] ;  /* 0x00000000fffff984 */ /* 0x000fe20000000800 */
[----:B------:R-:W-:Y:S01]  /*3c70*/  @!PT LDS RZ, [RZ] ;  /* 0x00000000fffff984 */ /* 0x000fe20000000800 */
[----:B------:R2:W-:Y:S06]  /*3c80*/  MEMBAR.ALL.CTA ;  /* 0x0000000000007992 */ /* 0x0005ec0000008000 */
[----:B--2---:R-:W2:Y:S01]  /*3c90*/  FENCE.VIEW.ASYNC.S ;  /* 0x00000000000073c6 */ /* 0x004ea20000000000 */
[----:B------:R-:W-:-:S04]  /*3ca0*/  PRMT R0, RZ, 0x654, R0 ;  /* 0x00000654ff007816 */ /* 0x000fc80000000000 */
[----:B--2---:R2:W-:Y:S01]  /*3cb0*/  SYNCS.ARRIVE.TRANS64.RED.A1T0 RZ, [R0+URZ], RZ ;  /* 0x000000ff00ff79a7 */ /* 0x0045e200081004ff */
[----:B-1----:R-:W-:Y:S01]  /*3cc0*/  LOP3.LUT P1, RZ, R6, 0x1, RZ, 0xc0, !PT ;  /* 0x0000000106ff7812 */ /* 0x002fe2000782c0ff */
[----:B--2---:R-:W-:-:S12]  /*3cd0*/  BRA.U UP3, `(.L_x_72) ;  /* 0x0000000503087547 */ /* 0x004fd8000b800000 */
[----:B------:R-:W1:Y:S01]  /*3ce0*/  LDCU UR4, c[0x0][0x38c] ;  /* 0x00007180ff0477ac */ /* 0x000e620008000800 */
[----:B------:R-:W-:Y:S02]  /*3cf0*/  PLOP3.LUT P2, PT, PT, PT, PT, 0x80, 0x8 ;  /* 0x000000000008781c */ /* 0x000fe40003f4f070 */
[----:B------:R-:W-:Y:S01]  /*3d00*/  SHF.L.U32 R4, R9, 0x1f, RZ ;  /* 0x0000001f09047819 */ /* 0x000fe200000006ff */
[----:B------:R-:W-:Y:S02]  /*3d10*/  ULEA UR31, UR32, UR26, 0x3 ;  /* 0x0000001a201f7291 */ /* 0x000fe4000f8e18ff */
[----:B------:R-:W-:Y:S02]  /*3d20*/  ULEA UR11, UR32, UR44, 0x7 ;  /* 0x0000002c200b7291 */ /* 0x000fe4000f8e38ff */
[----:B-1----:R-:W-:-:S06]  /*3d30*/  UISETP.GE.AND UP0, UPT, UR4, 0x1, UPT ;  /* 0x000000010400788c */ /* 0x002fcc000bf06270 */
[----:B------:R-:W-:-:S05]  /*3d40*/  PLOP3.LUT P0, PT, PT, PT, UP0, 0x80, 0x8 ;  /* 0x000000000008781c */ /* 0x000fca0003f0f008 */
[----:B------:R-:W-:-:S08]  /*3d50*/  @UP0 ULEA UR4, UR23, UR26, 0x3 ;  /* 0x0000001a17040291 */ /* 0x000fd0000f8e18ff */
[----:B------:R-:W-:-:S04]  /*3d60*/  @P0 SHF.L.U32 R0, R2, 0x1f, RZ ;  /* 0x0000001f02000819 */ /* 0x000fc800000006ff */
[----:B------:R1:W2:Y:S01]  /*3d70*/  @P0 SYNCS.PHASECHK.TRANS64.TRYWAIT P2, [UR4], R0 ;  /* 0x00000000ff0005a7 */ /* 0x0002a20008041104 */
[----:B------:R-:W3:Y:S02]  /*3d80*/  SYNCS.PHASECHK.TRANS64.TRYWAIT P0, [UR31+0x110], R4 ;  /* 0x00011004ff0075a7 */ /* 0x000ee4000800111f */
[----:B-123--:R-:W-:Y:S05]  /*3d90*/  @!P0 BRA `(.L_x_73) ;  /* 0x0000008400d88947 */ /* 0x00efea0003800000 */
.L_x_217:
[----:B------:R-:W-:Y:S01]  /*3da0*/  UMOV UR27, UR22 ;  /* 0x00000016001b7c82 */ /* 0x000fe20008000000 */
[----:B------:R-:W-:Y:S05]  /*3db0*/  BRA.U !UP0, `(.L_x_74) ;  /* 0x0000000108c07547 */ /* 0x000fea000b800000 */
[----:B------:R-:W-:Y:S02]  /*3dc0*/  UIADD3 UR27, UPT, UPT, UR43, UR22, URZ ;  /* 0x000000162b1b7290 */ /* 0x000fe4000fffe0ff */
[----:B------:R-:W-:Y:S01]  /*3dd0*/  UPLOP3.LUT UP2, UPT, UPT, UPT, UPT, 0x40, 0x4 ;  /* 0x000000000004789c */ /* 0x000fe20003f4e870 */
[----:B------:R-:W-:Y:S01]  /*3de0*/  UMOV UR24, UR33 ;  /* 0x0000002100187c82 */ /* 0x000fe20008000000 */
[----:B------:R-:W-:-:S09]  /*3df0*/  UMOV UR10, UR23 ;  /* 0x00000017000a7c82 */ /* 0x000fd20008000000 */
.L_x_77:
[----:B--2---:R-:W-:Y:S01]  /*3e00*/  ULEA UR5, UR10, UR26, 0x3 ;  /* 0x0000001a0a057291 */ /* 0x004fe2000f8e18ff */
[----:B---3--:R-:W-:Y:S11]  /*3e10*/  @P2 BRA `(.L_x_75) ;  /* 0x00000000000c2947 */ /* 0x008ff60003800000 */
[----:B-1----:R-:W-:Y:S04]  /*3e20*/  SHF.L.U32 R4, R2, 0x1f, RZ ;  /* 0x0000001f02047819 */ /* 0x002fe800000006ff */
[----:B------:R-:W1:Y:S02]  /*3e30*/  SYNCS.PHASECHK.TRANS64.TRYWAIT P0, [UR5], R4 ;  /* 0x00000004ff0075a7 */ /* 0x000e640008001105 */
[----:B-1----:R-:W-:Y:S05]  /*3e40*/  @!P0 BRA `(.L_x_76) ;  /* 0x0000008400c48947 */ /* 0x002fea0003800000 */
.L_x_75:
[----:B------:R-:W-:Y:S01]  /*3e50*/  UISETP.NE.AND UP0, UPT, UR24, 0x1, UPT ;  /* 0x000000011800788c */ /* 0x000fe2000bf05270 */
[----:B------:R-:W-:Y:S01]  /*3e60*/  PLOP3.LUT P2, PT, PT, PT, PT, 0x80, 0x8 ;  /* 0x000000000008781c */ /* 0x000fe20003f4f070 */
[----:B------:R-:W-:Y:S02]  /*3e70*/  UIADD3 UR4, UPT, UPT, UR10, 0x1, URZ ;  /* 0x000000010a047890 */ /* 0x000fe4000fffe0ff */
[----:B------:R-:W-:Y:S02]  /*3e80*/  UIADD3 UR25, UPT, UPT, UR5, 0x40, URZ ;  /* 0x0000004005197890 */ /* 0x000fe4000fffe0ff */
[----:B------:R-:W-:Y:S01]  /*3e90*/  UISETP.NE.AND UP1, UPT, UR4, 0x8, UPT ;  /* 0x000000080400788c */ /* 0x000fe2000bf25270 */
[----:B------:R-:W-:Y:S01]  /*3ea0*/  PLOP3.LUT P0, PT, PT, PT, UP0, 0x80, 0x8 ;  /* 0x000000000008781c */ /* 0x000fe20003f0f008 */
[----:B------:R-:W-:Y:S02]  /*3eb0*/  UIADD3 UR22, UPT, UPT, UR22, 0x1, URZ ;  /* 0x0000000116167890 */ /* 0x000fe4000fffe0ff */
[----:B------:R-:W-:Y:S02]  /*3ec0*/  USEL UR6, URZ, 0x1, UP1 ;  /* 0x00000001ff067887 */ /* 0x000fe40008800000 */
[----:B------:R-:W-:Y:S02]  /*3ed0*/  USEL UR23, UR4, URZ, UP1 ;  /* 0x000000ff04177287 */ /* 0x000fe40008800000 */
[----:B------:R-:W-:Y:S02]  /*3ee0*/  UIADD3 UR24, UPT, UPT, UR24, -0x1, URZ ;  /* 0xffffffff18187890 */ /* 0x000fe4000fffe0ff */
[----:B------:R-:W-:Y:S01]  /*3ef0*/  @UP0 ULEA UR4, UR23, UR26, 0x3 ;  /* 0x0000001a17040291 */ /* 0x000fe2000f8e18ff */
[----:B------:R-:W-:Y:S01]  /*3f00*/  LOP3.LUT R2, R2, UR6, RZ, 0x3c, !PT ;  /* 0x0000000602027c12 */ /* 0x000fe2000f8e3cff */
[----:B------:R-:W-:Y:S02]  /*3f10*/  ULEA UR6, UR10, UR30, 0x9 ;  /* 0x0000001e0a067291 */ /* 0x000fe4000f8e48ff */
[----:B------:R-:W-:Y:S01]  /*3f20*/  UISETP.NE.AND UP0, UPT, UR22, UR27, UPT ;  /* 0x0000001b1600728c */ /* 0x000fe2000bf05270 */
[----:B-1----:R-:W-:Y:S01]  /*3f30*/  @P0 SHF.L.U32 R0, R2, 0x1f, RZ ;  /* 0x0000001f02000819 */ /* 0x002fe200000006ff */
[----:B------:R-:W-:Y:S02]  /*3f40*/  UIADD3 UR20, UPT, UPT, UR6, 0x2, URZ ;  /* 0x0000000206147890 */ /* 0x000fe4000fffe0ff */
[----:B------:R-:W-:Y:S01]  /*3f50*/  UIADD3 UR16, UPT, UPT, UR6, 0x4, URZ ;  /* 0x0000000406107890 */ /* 0x000fe2000fffe0ff */
[----:B------:R2:W3:Y:S01]  /*3f60*/  @P0 SYNCS.PHASECHK.TRANS64.TRYWAIT P2, [UR4], R0 ;  /* 0x00000000ff0005a7 */ /* 0x0004e20008041104 */
[----:B------:R-:W-:Y:S02]  /*3f70*/  ULEA UR4, UR10, UR29, 0xa ;  /* 0x0000001d0a047291 */ /* 0x000fe4000f8e50ff */
[----:B------:R-:W-:Y:S02]  /*3f80*/  UIADD3 UR12, UPT, UPT, UR6, 0x6, URZ ;  /* 0x00000006060c7890 */ /* 0x000fe4000fffe0ff */
[----:B------:R-:W-:Y:S02]  /*3f90*/  UIADD3 UR18, UPT, UPT, UR4, 0x2, URZ ;  /* 0x0000000204127890 */ /* 0x000fe4000fffe0ff */
[----:B------:R-:W-:Y:S02]  /*3fa0*/  UIADD3 UR14, UPT, UPT, UR4, 0x4, URZ ;  /* 0x00000004040e7890 */ /* 0x000fe4000fffe0ff */
[----:B------:R-:W-:Y:S01]  /*3fb0*/  UIADD3 UR8, UPT, UPT, UR4, 0x6, URZ ;  /* 0x0000000604087890 */ /* 0x000fe2000fffe0ff */
[----:B------:R-:W-:Y:S01]  /*3fc0*/  UMOV UR7, 0x40004040 ;  /* 0x4000404000077882 */ /* 0x000fe20000000000 */
[----:B------:R-:W-:Y:S01]  /*3fd0*/  UMOV UR5, 0x40004040 ;  /* 0x4000404000057882 */ /* 0x000fe20000000000 */
[----:B------:R-:W-:Y:S01]  /*3fe0*/  UMOV UR21, 0x40004040 ;  /* 0x4000404000157882 */ /* 0x000fe20000000000 */
[----:B------:R2:W-:Y:S01]  /*3ff0*/  UTCHMMA.2CTA gdesc[UR4], gdesc[UR6], tmem[UR11], tmem[UR40], idesc[UR41], UP2 ;  /* 0x00ff2806040075ea */ /* 0x0005e2000920000b */
[----:B------:R-:W-:Y:S01]  /*4000*/  UPLOP3.LUT UP2, UPT, UPT, UPT, UPT, 0x80, 0x8 ;  /* 0x000000000008789c */ /* 0x000fe20003f4f070 */
[----:B------:R-:W-:Y:S01]  /*4010*/  UMOV UR19, 0x40004040 ;  /* 0x4000404000137882 */ /* 0x000fe20000000000 */
[----:B------:R-:W-:Y:S01]  /*4020*/  UMOV UR17, 0x40004040 ;  /* 0x4000404000117882 */ /* 0x000fe20000000000 */
[----:B------:R2:W-:Y:S01]  /*4030*/  UTCHMMA.2CTA gdesc[UR18], gdesc[UR20], tmem[UR11], tmem[UR38], idesc[UR39], UPT ;  /* 0x00ff2614120075ea */ /* 0x0005e2000ba0000b */
[----:B------:R-:W-:Y:S01]  /*4040*/  UMOV UR15, 0x40004040 ;  /* 0x40004040000f7882 */ /* 0x000fe20000000000 */
[----:B------:R-:W-:Y:S01]  /*4050*/  UMOV UR13, 0x40004040 ;  /* 0x40004040000d7882 */ /* 0x000fe20000000000 */
[----:B------:R-:W-:Y:S01]  /*4060*/  UMOV UR9, 0x40004040 ;  /* 0x4000404000097882 */ /* 0x000fe20000000000 */
[----:B------:R2:W-:Y:S01]  /*4070*/  UTCHMMA.2CTA gdesc[UR14], gdesc[UR16], tmem[UR11], tmem[UR36], idesc[UR37], UPT ;  /* 0x00ff24100e0075ea */ /* 0x0005e2000ba0000b */
[----:B------:R2:W-:Y:S01]  /*4080*/  UTCHMMA.2CTA gdesc[UR8], gdesc[UR12], tmem[UR11], tmem[UR34], idesc[UR35], UPT ;  /* 0x00ff220c080075ea */ /* 0x0005e2000ba0000b */
[----:B------:R2:W-:Y:S01]  /*4090*/  UTCBAR.2CTA.MULTICAST [UR25], URZ, UR28 ;  /* 0x000000ff190073e9 */ /* 0x0005e2000820081c */
[----:B------:R-:W-:Y:S01]  /*40a0*/  UMOV UR10, UR23 ;  /* 0x00000017000a7c82 */ /* 0x000fe20008000000 */
[----:B------:R-:W-:Y:S05]  /*40b0*/  BRA.U UP0, `(.L_x_77) ;  /* 0xfffffffd00507547 */ /* 0x000fea000b83ffff */
.L_x_74:
[----:B--2---:R-:W-:Y:S01]  /*40c0*/  UIADD3 UR4, UPT, UPT, UR31, 0xf0, URZ ;  /* 0x000000f01f047890 */ /* 0x004fe2000fffe0ff */
[----:B------:R-:W-:-:S08]  /*40d0*/  UMOV UR22, UR27 ;  /* 0x0000001b00167c82 */ /* 0x000fd00008000000 */
[----:B------:R2:W-:Y:S01]  /*40e0*/  UTCBAR.2CTA.MULTICAST [UR4], URZ, UR42 ;  /* 0x000000ff040073e9 */ /* 0x0005e2000820082a */
[----:B------:R-:W-:Y:S02]  /*40f0*/  NOP ;  /* 0x0000000000007918 */ /* 0x000fe40000000000 */
.L_x_72:
[----:B--2---:R-:W-:Y:S01]  /*4100*/  UIADD3 UR4, UPT, UPT, UR32, 0x1, URZ ;  /* 0x0000000120047890 */ /* 0x004fe2000fffe0ff */
[----:B------:R-:W-:-:S03]  /*4110*/  ISETP.NE.AND P0, PT, R8, 0x2, PT ;  /* 0x000000020800780c */ /* 0x000fc60003f05270 */
[----:B------:R-:W-:Y:S01]  /*4120*/  UISETP.NE.AND UP0, UPT, UR4, 0x4, UPT ;  /* 0x000000040400788c */ /* 0x000fe2000bf05270 */
[----:B-1----:R-:W-:Y:S02]  /*4130*/  SEL R0, RZ, 0x1, P0 ;  /* 0x00000001ff007807 */ /* 0x002fe40000000000 */
[----:B------:R-:W-:Y:S01]  /*4140*/  SEL R8, R8, RZ, P0 ;  /* 0x000000ff08087207 */ /* 0x000fe20000000000 */
[----:B------:R-:W-:Y:S01]  /*4150*/  USEL UR5, URZ, 0x1, UP0 ;  /* 0x00000001ff057887 */ /* 0x000fe20008000000 */
[----:B------:R-:W-:Y:S01]  /*4160*/  LOP3.LUT R3, R3, R0, RZ, 0x3c, !PT ;  /* 0x0000000003037212 */ /* 0x000fe200078e3cff */
[----:B------:R-:W-:-:S04]  /*4170*/  USEL UR32, UR4, URZ, UP0 ;  /* 0x000000ff04207287 */ /* 0x000fc80008000000 */
[----:B------:R-:W-:Y:S01]  /*4180*/  LOP3.LUT R9, R9, UR5, RZ, 0x3c, !PT ;  /* 0x0000000509097c12 */ /* 0x000fe2000f8e3cff */
[----:B------:R-:W-:Y:S07]  /*4190*/  @P1 BRA `(.L_x_78) ;  /* 0xfffffff800881947 */ /* 0x000fee000383ffff */
[----:B------:R-:W1:Y:S01]  /*41a0*/  S2UR UR8, SR_CgaCtaId ;  /* 0x00000000000879c3 */ /* 0x000e620000008800 */
[----:B------:R-:W-:Y:S01]  /*41b0*/  ELECT P0, URZ, PT ;  /* 0x0000000000ff782f */ /* 0x000fe20003800000 */
[----:B------:R-:W-:Y:S01]  /*41c0*/  HFMA2 R0, -RZ, RZ, 0, 5.9604644775390625e-08 ;  /* 0x00000001ff007431 */ /* 0x000fe200000001ff */
[----:B------:R-:W-:-:S05]  /*41d0*/  UMOV UR4, 0x40 ;  /* 0x0000004000047882 */ /* 0x000fca0000000000 */
[----:B------:R-:W-:Y:S01]  /*41e0*/  UVIRTCOUNT.DEALLOC.SMPOOL 0x80 ;  /* 0x000000800000784c */ /* 0x000fe20000000000 */
[----:B------:R-:W-:Y:S02]  /*41f0*/  UISETP.NE.AND UP1, UPT, UR47, URZ, UPT ;  /* 0x000000ff2f00728c */ /* 0x000fe4000bf25270 */
[----:B-1----:R-:W-:-:S09]  /*4200*/  ULEA UR8, UR8, UR4, 0x18 ;  /* 0x0000000408087291 */ /* 0x002fd2000f8ec0ff */
[----:B------:R1:W-:Y:S01]  /*4210*/  @P0 STS.U8 [UR8+0x1c], R0 ;  /* 0x00001c00ff000988 */ /* 0x0003e20008000008 */
[----:B------:R-:W-:Y:S05]  /*4220*/  BRA.U UP1, `(.L_x_79) ;  /* 0x0000000101a07547 */ /* 0x000fea000b800000 */
[----:B------:R-:W-:Y:S01]  /*4230*/  UIADD3 UR7, UPT, UPT, UR26, 0x110, URZ ;  /* 0x000001101a077890 */ /* 0x000fe2000fffe0ff */
[----:B------:R-:W-:-:S03]  /*4240*/  SHF.L.U32 R2, R9, 0x1f, RZ ;  /* 0x0000001f09027819 */ /* 0x000fc600000006ff */
[----:B------:R-:W-:-:S09]  /*4250*/  ULEA UR4, UR32, UR7, 0x3 ;  /* 0x0000000720047291 */ /* 0x000fd2000f8e18ff */
[----:B------:R-:W2:Y:S02]  /*4260*/  SYNCS.PHASECHK.TRANS64.TRYWAIT P0, [UR4], R2 ;  /* 0x00000002ff0075a7 */ /* 0x000ea40008001104 */
[----:B--2---:R-:W-:Y:S05]  /*4270*/  @!P0 BRA `(.L_x_80) ;  /* 0x0000008000d08947 */ /* 0x004fea0003800000 */
.L_x_220:
        /* <DEDUP_REMOVED lines=9> */
.L_x_222:
        /* <DEDUP_REMOVED lines=9> */
.L_x_224:
[----:B------:R-:W-:-:S04]  /*43a0*/  UIADD3 UR4, UPT, UPT, UR4, 0x1, URZ ;  /* 0x0000000104047890 */ /* 0x000fc8000fffe0ff */
[----:B------:R-:W-:-:S04]  /*43b0*/  UISETP.NE.AND UP0, UPT, UR4, 0x4, UPT ;  /* 0x000000040400788c */ /* 0x000fc8000bf05270 */
[----:B------:R-:W-:Y:S02]  /*43c0*/  USEL UR5, URZ, 0x1, UP0 ;  /* 0x00000001ff057887 */ /* 0x000fe40008000000 */
[----:B------:R-:W-:-:S04]  /*43d0*/  USEL UR4, UR4, URZ, UP0 ;  /* 0x000000ff04047287 */ /* 0x000fc80008000000 */
[----:B------:R-:W-:Y:S01]  /*43e0*/  ULEA UR4, UR4, UR7, 0x3 ;  /* 0x0000000704047291 */ /* 0x000fe2000f8e18ff */
[----:B------:R-:W-:-:S04]  /*43f0*/  LOP3.LUT R2, R2, UR5, RZ, 0x3c, !PT ;  /* 0x0000000502027c12 */ /* 0x000fc8000f8e3cff */
[----:B------:R-:W-:Y:S01]  /*4400*/  SHF.L.U32 R2, R2, 0x1f, RZ ;  /* 0x0000001f02027819 */ /* 0x000fe200000006ff */
[----:B-1----:R-:W-:-:S04]  /*4410*/  IMAD.U32 R0, RZ, RZ, UR4 ;  /* 0x00000004ff007e24 */ /* 0x002fc8000f8e00ff */
[----:B------:R1:W2:Y:S03]  /*4420*/  SYNCS.PHASECHK.TRANS64.TRYWAIT P0, [R0+URZ], R2 ;  /* 0x00000002000075a7 */ /* 0x0002a600080011ff */
[----:B--2---:R-:W-:Y:S05]  /*4430*/  @!P0 NANOSLEEP.SYNCS 0x989680 ;  /* 0x009896800000895d */ /* 0x004fea0003900000 */
[----:B------:R-:W2:Y:S02]  /*4440*/  @!P0 SYNCS.PHASECHK.TRANS64 P0, [R0+URZ], R2 ;  /* 0x00000002000085a7 */ /* 0x000ea400080010ff */
[----:B--2---:R-:W-:Y:S05]  /*4450*/  @P0 BRA `(.L_x_83) ;  /* 0x0000000000200947 */ /* 0x004fea0003800000 */
.L_x_84:
[----:B--2---:R2:W4:Y:S02]  /*4460*/  SYNCS.PHASECHK.TRANS64.TRYWAIT P0, [R0+URZ], R2 ;  /* 0x00000002000075a7 */ /* 0x00452400080011ff */
[----:B----4-:R-:W-:Y:S05]  /*4470*/  @!P0 NANOSLEEP.SYNCS 0x989680 ;  /* 0x009896800000895d */ /* 0x010fea0003900000 */
[----:B------:R-:W4:Y:S02]  /*4480*/  @!P0 SYNCS.PHASECHK.TRANS64 P0, [R0+URZ], R2 ;  /* 0x00000002000085a7 */ /* 0x000f2400080010ff */
[----:B----4-:R-:W-:Y:S05]  /*4490*/  @!P0 BRA `(.L_x_84) ;  /* 0xfffffffc00f08947 */ /* 0x010fea000383ffff */
[----:B------:R-:W-:Y:S05]  /*44a0*/  BRA `(.L_x_83) ;  /* 0x00000000000c7947 */ /* 0x000fea0003800000 */
.L_x_79:
[----:B------:R-:W-:-:S04]  /*44b0*/  UIADD3 UR4, UPT, UPT, UR26, 0x150, URZ ;  /* 0x000001501a047890 */ /* 0x000fc8000fffe0ff */
[----:B------:R-:W-:-:S09]  /*44c0*/  UPRMT UR4, UR46, 0x654, UR4 ;  /* 0x000006542e047896 */ /* 0x000fd20008000004 */
[----:B------:R-:W-:Y:S03]  /*44d0*/  SYNCS.ARRIVE.TRANS64.RED.A1T0 RZ, [UR4], RZ ;  /* 0x000000ffffff79a7 */ /* 0x000fe60008100404 */
.L_x_83:
[----:B-12---:R-:W-:Y:S01]  /*44e0*/  SHF.L.U32 R2, RZ, 0x1f, RZ ;  /* 0x0000001fff027819 */ /* 0x006fe200000006ff */
[----:B------:R-:W-:Y:S01]  /*44f0*/  UIADD3 UR4, UPT, UPT, UR26, 0x150, URZ ;  /* 0x000001501a047890 */ /* 0x000fe2000fffe0ff */
[----:B------:R-:W-:Y:S02]  /*4500*/  PLOP3.LUT P0, PT, PT, PT, UP1, 0x80, 0x8 ;  /* 0x000000000008781c */ /* 0x000fe40003f0f018 */
[----:B------:R-:W1:Y:S02]  /*4510*/  SYNCS.PHASECHK.TRANS64.TRYWAIT P1, [UR26+0x150], R2 ;  /* 0x00015002ff0075a7 */ /* 0x000e64000802111a */
[----:B-1----:R-:W-:Y:S09]  /*4520*/  @!P1 BRA `(.L_x_85) ;  /* 0x00000080006c9947 */ /* 0x002ff20003800000 */
.L_x_226:
[----:B------:R-:W-:Y:S01]  /*4530*/  @!UP1 UPRMT UR4, UR46, 0x654, UR4 ;  /* 0x000006542e049896 */ /* 0x000fe20008000004 */
[----:B------:R-:W-:Y:S01]  /*4540*/  UMOV UR5, 0xffff ;  /* 0x0000ffff00057882 */ /* 0x000fe20000000000 */
[----:B------:R-:W-:-:S07]  /*4550*/  UMOV UR6, 0x1 ;  /* 0x0000000100067882 */ /* 0x000fce0000000000 */
[----:B------:R-:W-:Y:S01]  /*4560*/  @!P0 SYNCS.ARRIVE.TRANS64.RED.A1T0 RZ, [UR4], RZ ;  /* 0x000000ffffff89a7 */ /* 0x000fe20008100404 */
[----:B------:R-:W-:Y:S01]  /*4570*/  NOP ;  /* 0x0000000000007918 */ /* 0x000fe20000000000 */
[----:B-1----:R-:W1:Y:S01]  /*4580*/  LDS R0, [UR8+0x14] ;  /* 0x00001408ff007984 */ /* 0x002e620008000800 */
[----:B------:R-:W-:-:S04]  /*4590*/  ULOP3.LUT UR4, UR44, 0xffff, URZ, 0xc0, !UPT ;  /* 0x0000ffff2c047892 */ /* 0x000fc8000f8ec0ff */
[----:B------:R-:W-:-:S04]  /*45a0*/  USHF.R.U32.HI UR4, URZ, 0x5, UR4 ;  /* 0x00000005ff047899 */ /* 0x000fc80008011604 */
[----:B------:R-:W-:Y:S02]  /*45b0*/  USHF.L.U32 UR5, UR5, UR4, URZ ;  /* 0x0000000405057299 */ /* 0x000fe400080006ff */
[----:B------:R-:W-:-:S04]  /*45c0*/  USHF.L.U32 UR4, UR6, UR4, URZ ;  /* 0x0000000406047299 */ /* 0x000fc800080006ff */
[----:B-1----:R-:W-:-:S04]  /*45d0*/  LOP3.LUT R0, R0, UR5, RZ, 0xc0, !PT ;  /* 0x0000000500007c12 */ /* 0x002fc8000f8ec0ff */
[----:B------:R-:W-:-:S13]  /*45e0*/  ISETP.NE.AND P0, PT, R0, UR5, PT ;  /* 0x0000000500007c0c */ /* 0x000fda000bf05270 */
[----:B------:R-:W-:Y:S05]  /*45f0*/  @P0 BRA `(.L_x_86) ;  /* 0x0000000000580947 */ /* 0x000fea0003800000 */
[----:B------:R-:W1:Y:S02]  /*4600*/  LDS R0, [UR8+0x18] ;  /* 0x00001808ff007984 */ /* 0x000e640008000800 */
[----:B-1----:R-:W-:-:S04]  /*4610*/  LOP3.LUT R0, R0, UR4, RZ, 0xc0, !PT ;  /* 0x0000000400007c12 */ /* 0x002fc8000f8ec0ff */
[----:B------:R-:W-:-:S13]  /*4620*/  ISETP.NE.AND P0, PT, R0, UR4, PT ;  /* 0x0000000400007c0c */ /* 0x000fda000bf05270 */
[----:B------:R-:W-:Y:S05]  /*4630*/  @P0 BRA `(.L_x_87) ;  /* 0x00000000003c0947 */ /* 0x000fea0003800000 */
[----:B------:R-:W1:Y:S01]  /*4640*/  S2R R2, SR_LANEID ;  /* 0x0000000000027919 */ /* 0x000e620000000000 */
[----:B------:R-:W-:-:S06]  /*4650*/  ULOP3.LUT UR5, URZ, UR5, URZ, 0x33, !UPT ;  /* 0x00000005ff057292 */ /* 0x000fcc000f8e33ff */
[----:B------:R-:W-:-:S04]  /*4660*/  IMAD.U32 R0, RZ, RZ, UR5 ;  /* 0x00000005ff007e24 */ /* 0x000fc8000f8e00ff */
[----:B------:R2:W4:Y:S02]  /*4670*/  REDUX UR7, R0 ;  /* 0x00000000000773c4 */ /* 0x0005240000000000 */
[----:B------:R1:W-:Y:S01]  /*4680*/  UTCATOMSWS.AND URZ, UR5 ;  /* 0x0000000500ff79e3 */ /* 0x0003e20008000000 */
[----:B--2---:R-:W-:Y:S01]  /*4690*/  LOP3.LUT R0, RZ, UR4, RZ, 0x33, !PT ;  /* 0x00000004ff007c12 */ /* 0x004fe2000f8e33ff */
[----:B------:R-:W-:Y:S02]  /*46a0*/  VOTEU.ANY UR4, UPT, PT ;  /* 0x0000000000047886 */ /* 0x000fe400038e0100 */
[----:B------:R-:W-:Y:S02]  /*46b0*/  UFLO.U32 UR4, UR4 ;  /* 0x00000004000472bd */ /* 0x000fe400080e0000 */
[----:B------:R-:W2:Y:S04]  /*46c0*/  REDUX UR6, R0 ;  /* 0x00000000000673c4 */ /* 0x000ea80000000000 */
[----:B-1----:R-:W-:-:S02]  /*46d0*/  ISETP.EQ.U32.AND P0, PT, R2, UR4, PT ;  /* 0x0000000402007c0c */ /* 0x002fc4000bf02070 */
[----:B----4-:R-:W-:-:S11]  /*46e0*/  MOV R2, UR7 ;  /* 0x0000000700027c02 */ /* 0x010fd60008000f00 */
[----:B------:R1:W-:Y:S01]  /*46f0*/  @P0 ATOMS.AND RZ, [UR8+0x14], R2 ;  /* 0x00001402ffff098c */ /* 0x0003e2000a800008 */
[----:B--2---:R-:W-:-:S05]  /*4700*/  IMAD.U32 R0, RZ, RZ, UR6 ;  /* 0x00000006ff007e24 */ /* 0x004fca000f8e00ff */
[----:B------:R1:W-:Y:S01]  /*4710*/  @P0 ATOMS.AND RZ, [UR8+0x18], R0 ;  /* 0x00001800ffff098c */ /* 0x0003e2000a800008 */
[----:B------:R-:W-:Y:S05]  /*4720*/  BRA `(.L_x_88) ;  /* 0x0000000000147947 */ /* 0x000fea0003800000 */
.L_x_87:
[----:B------:R-:W-:Y:S02]  /*4730*/  MOV R2, 0x4750 ;  /* 0x0000475000027802 */ /* 0x000fe40000000f00 */
[----:B---3-5:R-:W-:Y:S05]  /*4740*/  CALL.REL.NOINC `($__internal_0_$__cuda_sm10x_tcgen05_guardrail_trap_col_being_dealloced_not_returned_by_alloc) ;  /* 0x0000008400fc7944 */ /* 0x028fea0003c00000 */
[----:B------:R-:W-:Y:S05]  /*4750*/  BRA `(.L_x_88) ;  /* 0x0000000000087947 */ /* 0x000fea0003800000 */
.L_x_86:
[----:B------:R-:W-:Y:S02]  /*4760*/  MOV R2, 0x4780 ;  /* 0x0000478000027802 */ /* 0x000fe40000000f00 */
[----:B---3-5:R-:W-:Y:S05]  /*4770*/  CALL.REL.NOINC `($__internal_2_$__cuda_sm10x_tcgen05_guardrail_trap_unallocated_columns_being_dealloced) ;  /* 0x0000008800087944 */ /* 0x028fea0003c00000 */
.L_x_88:
[----:B------:R-:W-:Y:S01]  /*4780*/  NOP ;  /* 0x0000000000007918 */ /* 0x000fe20000000000 */
[----:B------:R-:W-:Y:S05]  /*4790*/  EXIT ;  /* 0x000000000000794d */ /* 0x000fea0003800000 */
.L_x_59:
[----:B------:R-:W-:-:S09]  /*47a0*/  UISETP.NE.OR UP0, UPT, UR13, 0x3, !UP3 ;  /* 0x000000030d00788c */ /* 0x000fd2000df05670 */
[----:B------:R-:W-:Y:S05]  /*47b0*/  BRA.U UP0, `(.L_x_89) ;  /* 0x0000001500c87547 */ /* 0x000fea000b800000 */
[----:B------:R-:W1:Y:S01]  /*47c0*/  S2UR UR10, SR_CgaCtaId ;  /* 0x00000000000a79c3 */ /* 0x000e620000008800 */
[----:B------:R-:W2:Y:S01]  /*47d0*/  LDCU UR46, c[0x0][0x370] ;  /* 0x00006e00ff2e77ac */ /* 0x000ea20008000800 */
[----:B------:R-:W-:Y:S01]  /*47e0*/  HFMA2 R14, -RZ, RZ, 0, 0 ;  /* 0x00000000ff0e7431 */ /* 0x000fe200000001ff */
[----:B------:R-:W-:Y:S01]  /*47f0*/  MOV R13, RZ ;  /* 0x000000ff000d7202 */ /* 0x000fe20000000f00 */
[----:B------:R-:W-:Y:S01]  /*4800*/  HFMA2 R7, -RZ, RZ, 0, 0.0078125 ;  /* 0x00002000ff077431 */ /* 0x000fe200000001ff */
[----:B------:R-:W2:Y:S03]  /*4810*/  LDCU.128 UR48, c[0x0][0xb10] ;  /* 0x00016200ff3077ac */ /* 0x000ea60008000c00 */
[----:B------:R-:W3:Y:S01]  /*4820*/  LDC.64 R16, c[0x0][0x348] ;  /* 0x0000d200ff107b82 */ /* 0x000ee20000000a00 */
[----:B------:R-:W4:Y:S01]  /*4830*/  LDCU UR39, c[0x0][0x374] ;  /* 0x00006e80ff2777ac */ /* 0x000f220008000800 */
[----:B------:R-:W1:Y:S06]  /*4840*/  LDCU UR15, c[0x0][0xb0c] ;  /* 0x00016180ff0f77ac */ /* 0x000e6c0008000800 */
[----:B------:R-:W3:Y:S01]  /*4850*/  LDC.64 R2, c[0x0][0x888] ;  /* 0x00022200ff027b82 */ /* 0x000ee20000000a00 */
[----:B------:R-:W3:Y:S01]  /*4860*/  LDCU UR54, c[0x0][0xb20] ;  /* 0x00016400ff3677ac */ /* 0x000ee20008000800 */
[----:B------:R-:W3:Y:S06]  /*4870*/  LDCU UR4, c[0x0][0xb30] ;  /* 0x00016600ff0477ac */ /* 0x000eec0008000800 */
[----:B------:R-:W3:Y:S01]  /*4880*/  LDC.64 R4, c[0x0][0x890] ;  /* 0x00022400ff047b82 */ /* 0x000ee20000000a00 */
[----:B------:R-:W-:Y:S01]  /*4890*/  UMOV UR21, 0x400 ;  /* 0x0000040000157882 */ /* 0x000fe20000000000 */
[----:B--2---:R-:W-:-:S02]  /*48a0*/  UIMAD.WIDE.U32 UR6, UR46, UR48, URZ ;  /* 0x000000302e0672a5 */ /* 0x004fc4000f8e00ff */
[----:B----4-:R-:W-:Y:S02]  /*48b0*/  UIMAD.WIDE.U32 UR8, UR39, UR51, URZ ;  /* 0x00000033270872a5 */ /* 0x010fe4000f8e00ff */
[----:B-1----:R-:W-:Y:S02]  /*48c0*/  ULEA UR21, UR10, UR21, 0x18 ;  /* 0x000000150a157291 */ /* 0x002fe4000f8ec0ff */
[----:B------:R-:W-:Y:S02]  /*48d0*/  UPLOP3.LUT UP1, UPT, UPT, UPT, UPT, 0x40, 0x4 ;  /* 0x000000000004789c */ /* 0x000fe40003f2e870 */
[----:B------:R-:W-:Y:S02]  /*48e0*/  UIADD3 UR41, UPT, UPT, UR21, 0x80, URZ ;  /* 0x0000008015297890 */ /* 0x000fe4000fffe0ff */
[----:B------:R-:W-:Y:S02]  /*48f0*/  UIADD3 UR33, UPT, UPT, UR21, 0x88, URZ ;  /* 0x0000008815217890 */ /* 0x000fe4000fffe0ff */
[----:B------:R-:W-:-:S02]  /*4900*/  UIADD3 UR25, UPT, UPT, UR21, 0x90, URZ ;  /* 0x0000009015197890 */ /* 0x000fc4000fffe0ff */
[----:B------:R-:W-:Y:S01]  /*4910*/  UIADD3 UR17, UPT, UPT, UR21, 0x98, URZ ;  /* 0x0000009815117890 */ /* 0x000fe2000fffe0ff */
[----:B------:R-:W-:Y:S01]  /*4920*/  UMOV UR6, UR7 ;  /* 0x0000000700067c82 */ /* 0x000fe20008000000 */
[----:B------:R-:W-:Y:S01]  /*4930*/  UMOV UR47, UR9 ;  /* 0x00000009002f7c82 */ /* 0x000fe20008000000 */
[----:B------:R-:W-:Y:S02]  /*4940*/  UISETP.GE.AND UP0, UPT, UR45, 0x1, UPT ;  /* 0x000000012d00788c */ /* 0x000fe4000bf06270 */
[----:B------:R-:W-:Y:S01]  /*4950*/  UISETP.NE.AND UP4, UPT, UR45, 0x1, UPT ;  /* 0x000000012d00788c */ /* 0x000fe2000bf85270 */
[----:B------:R-:W1:Y:S01]  /*4960*/  LDCU.64 UR22, c[0x0][0xb28] ;  /* 0x00016500ff1677ac */ /* 0x000e620008000a00 */
[----:B------:R-:W-:Y:S02]  /*4970*/  UISETP.NE.AND UP6, UPT, UR15, 0x1, UPT ;  /* 0x000000010f00788c */ /* 0x000fe4000bfc5270 */
[----:B------:R-:W-:Y:S02]  /*4980*/  UISETP.NE.AND UP5, UPT, UR50, 0x1, UPT ;  /* 0x000000013200788c */ /* 0x000fe4000bfa5270 */
[----:B------:R-:W-:-:S02]  /*4990*/  USHF.R.U32.HI UR52, URZ, UR49, UR6 ;  /* 0x00000031ff347299 */ /* 0x000fc40008011606 */
[----:B------:R-:W-:Y:S02]  /*49a0*/  UPRMT UR37, UR10, 0x654, UR41 ;  /* 0x000006540a257896 */ /* 0x000fe40008000029 */
[----:B------:R-:W-:Y:S02]  /*49b0*/  UPRMT UR31, UR10, 0x654, UR33 ;  /* 0x000006540a1f7896 */ /* 0x000fe40008000021 */
[----:B------:R-:W-:Y:S02]  /*49c0*/  UPRMT UR30, UR10, 0x654, UR25 ;  /* 0x000006540a1e7896 */ /* 0x000fe40008000019 */
[----:B------:R-:W-:Y:S02]  /*49d0*/  UPRMT UR29, UR10, 0x654, UR17 ;  /* 0x000006540a1d7896 */ /* 0x000fe40008000011 */
[----:B---3--:R-:W-:Y:S02]  /*49e0*/  USHF.R.U32.HI UR47, URZ, UR54, UR47 ;  /* 0x00000036ff2f7299 */ /* 0x008fe4000801162f */
[----:B------:R-:W-:-:S11]  /*49f0*/  UISETP.NE.AND UP3, UPT, UR4, 0x1, UPT ;  /* 0x000000010400788c */ /* 0x000fd6000bf65270 */
.L_x_104:
[C---:B------:R-:W-:Y:S02]  /*4a00*/  LEA R12, R14.reuse, UR21, 0x3 ;  /* 0x000000150e0c7c11 */ /* 0x040fe4000f8e18ff */
[----:B------:R-:W-:Y:S02]  /*4a10*/  SHF.L.U32 R0, R13, 0x1f, RZ ;  /* 0x0000001f0d007819 */ /* 0x000fe400000006ff */
[----:B------:R-:W-:Y:S02]  /*4a20*/  LEA R8, R14, UR21, 0x4 ;  /* 0x000000150e087c11 */ /* 0x000fe4000f8e20ff */
[----:B--2---:R-:W2:Y:S02]  /*4a30*/  SYNCS.PHASECHK.TRANS64.TRYWAIT P0, [R12+URZ+0xd0], R0 ;  /* 0x0000d0000c0075a7 */ /* 0x004ea400080011ff */
[----:B--2---:R-:W-:Y:S05]  /*4a40*/  @!P0 BRA `(.L_x_90) ;  /* 0x0000007c003c8947 */ /* 0x004fea0003800000 */
.L_x_227:
[----:B------:R-:W3:Y:S01]  /*4a50*/  LDS.128 R8, [R8+0x160] ;  /* 0x0001600008087984 */ /* 0x000ee20000000c00 */
[----:B------:R-:W-:Y:S01]  /*4a60*/  UISETP.GE.AND UP0, UPT, UR45, 0x1, UPT ;  /* 0x000000012d00788c */ /* 0x000fe2000bf06270 */
[----:B------:R-:W-:Y:S01]  /*4a70*/  @!PT LDS RZ, [RZ] ;  /* 0x00000000fffff984 */ /* 0x000fe20000000800 */
[----:B------:R-:W-:Y:S01]  /*4a80*/  @!PT LDS RZ, [RZ] ;  /* 0x00000000fffff984 */ /* 0x000fe20000000800 */
[----:B------:R-:W-:Y:S01]  /*4a90*/  @!PT LDS RZ, [RZ] ;  /* 0x00000000fffff984 */ /* 0x000fe20000000800 */
[----:B------:R-:W-:Y:S01]  /*4aa0*/  @!PT LDS RZ, [RZ] ;  /* 0x00000000fffff984 */ /* 0x000fe20000000800 */
[----:B------:R4:W-:Y:S06]  /*4ab0*/  MEMBAR.ALL.CTA ;  /* 0x0000000000007992 */ /* 0x0009ec0000008000 */
[----:B----4-:R-:W4:Y:S01]  /*4ac0*/  FENCE.VIEW.ASYNC.S ;  /* 0x00000000000073c6 */ /* 0x010f220000000000 */
[----:B---3--:R-:W-:Y:S11]  /*4ad0*/  LOP3.LUT P0, RZ, R10, 0x1, RZ, 0xc0, !PT ;  /* 0x000000010aff7812 */ /* 0x008ff6000780c0ff */
[----:B------:R-:W-:Y:S02]  /*4ae0*/  @!UPT UIADD3 URZ, UPT, UPT, URZ, URZ, URZ ;  /* 0x000000fffffff290 */ /* 0x000fe4000fffe0ff */
[----:B----4-:R-:W-:Y:S01]  /*4af0*/  VOTEU.ANY UP2, P0 ;  /* 0x0000000000ff7886 */ /* 0x010fe20000040100 */
[----:B------:R-:W-:Y:S11]  /*4b00*/  PLOP3.LUT P0, PT, PT, PT, UP2, 0x80, 0x8 ;  /* 0x000000000008781c */ /* 0x000ff60003f0f028 */
[----:B------:R-:W-:Y:S02]  /*4b10*/  @!UPT UIADD3 URZ, UPT, UPT, URZ, URZ, URZ ;  /* 0x000000fffffff290 */ /* 0x000fe4000fffe0ff */
[----:B--2---:R-:W-:Y:S02]  /*4b20*/  @P0 SHF.R.U32.HI R0, RZ, 0x10, R9 ;  /* 0x00000010ff000819 */ /* 0x004fe40000011609 */
[----:B------:R-:W-:Y:S02]  /*4b30*/  @P0 MOV R6, R8 ;  /* 0x0000000800060202 */ /* 0x000fe40000000f00 */
[----:B------:R-:W-:Y:S01]  /*4b40*/  @P0 R2UR UR4, R0 ;  /* 0x00000000000402ca */ /* 0x000fe200000e0000 */
[----:B------:R-:W-:Y:S01]  /*4b50*/  VIADD R0, R12, 0xe0 ;  /* 0x000000e00c007836 */ /* 0x000fe20000000000 */
[----:B------:R-:W-:Y:S02]  /*4b60*/  @P0 LOP3.LUT R8, R9, 0xffff, RZ, 0xc0, !PT ;  /* 0x0000ffff09080812 */ /* 0x000fe400078ec0ff */
[----:B------:R-:W-:Y:S02]  /*4b70*/  @P0 R2UR UR6, R6 ;  /* 0x00000000060602ca */ /* 0x000fe400000e0000 */
[----:B------:R-:W-:Y:S02]  /*4b80*/  PRMT R0, RZ, 0x654, R0 ;  /* 0x00000654ff007816 */ /* 0x000fe40000000000 */
[----:B------:R-:W-:Y:S02]  /*4b90*/  @P0 R2UR UR5, R8 ;  /* 0x00000000080502ca */ /* 0x000fe400000e0000 */
[----:B------:R2:W-:Y:S03]  /*4ba0*/  SYNCS.ARRIVE.TRANS64.RED.A1T0 RZ, [R0+URZ], RZ ;  /* 0x000000ff00ff79a7 */ /* 0x0005e600081004ff */
[----:B------:R-:W-:Y:S04]  /*4bb0*/  @UP2 UMOV UR38, UR4 ;  /* 0x0000000400262c82 */ /* 0x000fe80008000000 */
[----:B------:R-:W-:Y:S04]  /*4bc0*/  @UP2 UMOV UR14, UR6 ;  /* 0x00000006000e2c82 */ /* 0x000fe80008000000 */
[----:B------:R-:W-:Y:S01]  /*4bd0*/  @UP2 UMOV UR13, UR5 ;  /* 0x00000005000d2c82 */ /* 0x000fe20008000000 */
[----:B------:R-:W-:Y:S05]  /*4be0*/  BRA.U !UP0, `(.L_x_91) ;  /* 0x0000000108a47547 */ /* 0x000fea000b800000 */
[----:B------:R-:W-:Y:S02]  /*4bf0*/  UIMAD.WIDE.U32 UR18, UR13, UR51, URZ ;  /* 0x000000330d1272a5 */ /* 0x000fe4000f8e00ff */
[----:B------:R-:W-:Y:S02]  /*4c00*/  UIMAD.WIDE.U32 UR26, UR14, UR48, URZ ;  /* 0x000000300e1a72a5 */ /* 0x000fe4000f8e00ff */
[----:B------:R-:W-:Y:S02]  /*4c10*/  USEL UR4, UR39, UR47, !UP5 ;  /* 0x0000002f27047287 */ /* 0x000fe4000e800000 */
[----:B------:R-:W-:Y:S02]  /*4c20*/  USEL UR7, UR46, UR52, !UP6 ;  /* 0x000000342e077287 */ /* 0x000fe4000f000000 */
[----:B-1----:R-:W-:Y:S02]  /*4c30*/  UIMAD.WIDE.U32 UR8, UR4, UR22, URZ ;  /* 0x00000016040872a5 */ /* 0x002fe4000f8e00ff */
[----:B------:R-:W-:Y:S01]  /*4c40*/  UIMAD.WIDE.U32 UR10, UR7, UR22, URZ ;  /* 0x00000016070a72a5 */ /* 0x000fe2000f8e00ff */
[----:B------:R-:W-:Y:S02]  /*4c50*/  UMOV UR5, UR19 ;  /* 0x0000001300057c82 */ /* 0x000fe40008000000 */
[----:B------:R-:W-:Y:S03]  /*4c60*/  USHF.R.U32.HI UR6, URZ, UR54, UR5 ;  /* 0x00000036ff067299 */ /* 0x000fe60008011605 */
[----:B------:R-:W-:Y:S01]  /*4c70*/  UMOV UR5, UR27 ;  /* 0x0000001b00057c82 */ /* 0x000fe20008000000 */
[----:B------:R-:W-:Y:S02]  /*4c80*/  USEL UR6, UR13, UR6, !UP5 ;  /* 0x000000060d067287 */ /* 0x000fe4000e800000 */
[----:B------:R-:W-:Y:S03]  /*4c90*/  USHF.R.U32.HI UR12, URZ, UR49, UR5 ;  /* 0x00000031ff0c7299 */ /* 0x000fe60008011605 */
[----:B------:R-:W-:Y:S02]  /*4ca0*/  UMOV UR5, UR9 ;  /* 0x0000000900057c82 */ /* 0x000fe40008000000 */
[----:B------:R-:W-:Y:S03]  /*4cb0*/  @UP4 USHF.R.U32.HI UR4, URZ, UR23, UR5 ;  /* 0x00000017ff044299 */ /* 0x000fe60008011605 */
[----:B------:R-:W-:Y:S01]  /*4cc0*/  UMOV UR5, UR11 ;  /* 0x0000000b00057c82 */ /* 0x000fe20008000000 */
[----:B------:R-:W-:Y:S02]  /*4cd0*/  UIMAD UR4, UR45, UR4, URZ ;  /* 0x000000042d0472a4 */ /* 0x000fe4000f8e02ff */
[----:B------:R-:W-:Y:S02]  /*4ce0*/  @UP4 USHF.R.U32.HI UR7, URZ, UR23, UR5 ;  /* 0x00000017ff074299 */ /* 0x000fe40008011605 */
[----:B------:R-:W-:Y:S02]  /*4cf0*/  UIMAD.WIDE.U32 UR10, UR6, UR22, URZ ;  /* 0x00000016060a72a5 */ /* 0x000fe4000f8e00ff */
[----:B------:R-:W-:Y:S02]  /*4d00*/  USEL UR5, UR14, UR12, !UP6 ;  /* 0x0000000c0e057287 */ /* 0x000fe4000f000000 */
[----:B------:R-:W-:Y:S02]  /*4d10*/  UIMAD UR8, UR45, UR7, URZ ;  /* 0x000000072d0872a4 */ /* 0x000fe4000f8e02ff */
[----:B------:R-:W-:Y:S03]  /*4d20*/  UISETP.GE.AND UP0, UPT, UR6, UR4, UPT ;  /* 0x000000040600728c */ /* 0x000fe6000bf06270 */
[----:B------:R-:W-:Y:S01]  /*4d30*/  UMOV UR4, UR11 ;  /* 0x0000000b00047c82 */ /* 0x000fe20008000000 */
[----:B------:R-:W-:Y:S02]  /*4d40*/  UISETP.GE.OR UP0, UPT, UR5, UR8, UP0 ;  /* 0x000000080500728c */ /* 0x000fe40008706670 */
[----:B------:R-:W-:Y:S02]  /*4d50*/  USHF.R.U32.HI UR4, URZ, UR23, UR4 ;  /* 0x00000017ff047299 */ /* 0x000fe40008011604 */
[----:B------:R-:W-:Y:S02]  /*4d60*/  UIMAD.WIDE.U32 UR8, UR5, UR22, URZ ;  /* 0x00000016050872a5 */ /* 0x000fe4000f8e00ff */
[----:B------:R-:W-:Y:S04]  /*4d70*/  USEL UR10, UR6, UR4, !UP4 ;  /* 0x00000004060a7287 */ /* 0x000fe8000e000000 */
[----:B------:R-:W-:Y:S01]  /*4d80*/  UIADD3 UR11, UPT, UPT, -UR10, URZ, URZ ;  /* 0x000000ff0a0b7290 */ /* 0x000fe2000fffe1ff */
[----:B------:R-:W-:Y:S02]  /*4d90*/  @!UP0 UMOV UR4, UR9 ;  /* 0x0000000900048c82 */ /* 0x000fe40008000000 */
[----:B------:R-:W-:Y:S02]  /*4da0*/  @!UP0 USHF.R.U32.HI UR4, URZ, UR23, UR4 ;  /* 0x00000017ff048299 */ /* 0x000fe40008011604 */
[----:B------:R-:W-:Y:S02]  /*4db0*/  UIMAD UR8, UR45, UR11, UR6 ;  /* 0x0000000b2d0872a4 */ /* 0x000fe4000f8e0206 */
[----:B------:R-:W-:Y:S04]  /*4dc0*/  @!UP0 USEL UR4, UR5, UR4, !UP4 ;  /* 0x0000000405048287 */ /* 0x000fe8000e000000 */
[----:B------:R-:W-:Y:S02]  /*4dd0*/  @!UP0 UIMAD UR7, UR7, UR8, UR4 ;  /* 0x00000008070782a4 */ /* 0x000fe4000f8e0204 */
[----:B------:R-:W-:Y:S02]  /*4de0*/  @!UP0 UIADD3 UR9, UPT, UPT, UR10, -UR4, URZ ;  /* 0x800000040a098290 */ /* 0x000fe4000fffe0ff */
[----:B------:R-:W-:Y:S02]  /*4df0*/  UIADD3 UR8, UPT, UPT, -UR6, URZ, URZ ;  /* 0x000000ff06087290 */ /* 0x000fe4000fffe1ff */
[----:B------:R-:W-:Y:S02]  /*4e00*/  UIADD3 UR4, UPT, UPT, -UR5, URZ, URZ ;  /* 0x000000ff05047290 */ /* 0x000fe4000fffe1ff */
[----:B------:R-:W-:Y:S03]  /*4e10*/  @!UP0 UIMAD UR6, UR9, UR45, UR5 ;  /* 0x0000002d090682a4 */ /* 0x000fe6000f8e0205 */
[----:B------:R-:W-:Y:S01]  /*4e20*/  @!UP0 UMOV UR5, UR7 ;  /* 0x0000000700058c82 */ /* 0x000fe20008000000 */
[----:B------:R-:W-:Y:S02]  /*4e30*/  UIMAD UR7, UR15, UR4, UR14 ;  /* 0x000000040f0772a4 */ /* 0x000fe4000f8e020e */
[----:B------:R-:W-:Y:S02]  /*4e40*/  UIMAD UR4, UR50, UR8, UR13 ;  /* 0x00000008320472a4 */ /* 0x000fe4000f8e020d */
[----:B------:R-:W-:Y:S02]  /*4e50*/  UIMAD UR14, UR5, UR15, UR7 ;  /* 0x0000000f050e72a4 */ /* 0x000fe4000f8e0207 */
[----:B------:R-:W-:Y:S11]  /*4e60*/  UIMAD UR13, UR6, UR50, UR4 ;  /* 0x00000032060d72a4 */ /* 0x000ff6000f8e0204 */
[----:B------:R-:W-:Y:S01]  /*4e70*/  @!UPT UIADD3 URZ, UPT, UPT, URZ, URZ, URZ ;  /* 0x000000fffffff290 */ /* 0x000fe2000fffe0ff */
.L_x_91:
[----:B------:R-:W3:Y:S01]  /*4e80*/  @!UP3 LDCU.128 UR8, c[0x0][0xb10] ;  /* 0x00016200ff08b7ac */ /* 0x000ee20008000c00 */
[----:B------:R-:W-:Y:S01]  /*4e90*/  IMAD.MOV.U32 R10, RZ, RZ, 0x1 ;  /* 0x00000001ff0a7424 */ /* 0x000fe200078e00ff */
[C---:B------:R-:W-:Y:S02]  /*4ea0*/  ISETP.NE.U32.AND P1, PT, R4.reuse, RZ, PT ;  /* 0x000000ff0400720c */ /* 0x040fe40003f25070 */
[----:B------:R-:W-:Y:S02]  /*4eb0*/  ISETP.NE.U32.AND P0, PT, R4, RZ, PT ;  /* 0x000000ff0400720c */ /* 0x000fe40003f05070 */
[C---:B------:R-:W-:Y:S01]  /*4ec0*/  ISETP.NE.AND.EX P1, PT, R5.reuse, RZ, PT, P1 ;  /* 0x000000ff0500720c */ /* 0x040fe20003f25310 */
[----:B------:R-:W4:Y:S01]  /*4ed0*/  @!UP3 LDCU UR5, c[0x0][0xb0c] ;  /* 0x00016180ff05b7ac */ /* 0x000f220008000800 */
[----:B------:R-:W-:Y:S02]  /*4ee0*/  ISETP.NE.AND.EX P0, PT, R5, RZ, PT, P0 ;  /* 0x000000ff0500720c */ /* 0x000fe40003f05300 */
[----:B------:R-:W-:Y:S01]  /*4ef0*/  SHF.L.U32 R10, R10, 0x1f, RZ ;  /* 0x0000001f0a0a7819 */ /* 0x000fe200000006ff */
[----:B------:R-:W-:Y:S02]  /*4f00*/  USHF.L.U32 UR43, UR16, 0x7, URZ ;  /* 0x00000007102b7899 */ /* 0x000fe400080006ff */
[----:B------:R-:W-:Y:S02]  /*4f10*/  USHF.L.U32 UR42, UR20, 0x7, URZ ;  /* 0x00000007142a7899 */ /* 0x000fe400080006ff */
[----:B---3--:R-:W-:Y:S07]  /*4f20*/  UIMAD.WIDE.U32 UR6, UR14, UR8, URZ ;  /* 0x000000080e0672a5 */ /* 0x008fee000f8e00ff */
[----:B------:R-:W-:Y:S01]  /*4f30*/  @!UP3 UMOV UR4, UR7 ;  /* 0x000000070004bc82 */ /* 0x000fe20008000000 */
[----:B----4-:R-:W-:Y:S02]  /*4f40*/  @!UP3 UISETP.NE.AND UP0, UPT, UR5, 0x1, UPT ;  /* 0x000000010500b88c */ /* 0x010fe4000bf05270 */
[----:B------:R-:W-:Y:S02]  /*4f50*/  @!UP3 USHF.R.U32.HI UR4, URZ, UR9, UR4 ;  /* 0x00000009ff04b299 */ /* 0x000fe40008011604 */
[----:B------:R-:W-:Y:S02]  /*4f60*/  UIMAD.WIDE.U32 UR6, UR13, UR11, URZ ;  /* 0x0000000b0d0672a5 */ /* 0x000fe4000f8e00ff */
[----:B------:R-:W-:Y:S02]  /*4f70*/  @!UP3 USEL UR8, UR14, UR4, !UP0 ;  /* 0x000000040e08b287 */ /* 0x000fe4000c000000 */
[----:B------:R-:W-:Y:S03]  /*4f80*/  @!UP3 UISETP.NE.AND UP0, UPT, UR10, 0x1, UPT ;  /* 0x000000010a00b88c */ /* 0x000fe6000bf05270 */
[----:B------:R-:W-:Y:S02]  /*4f90*/  @!UP3 UMOV UR6, UR7 ;  /* 0x000000070006bc82 */ /* 0x000fe40008000000 */
[----:B------:R-:W3:Y:S02]  /*4fa0*/  @!UP3 LDCU UR4, c[0x0][0xb20] ;  /* 0x00016400ff04b7ac */ /* 0x000ee40008000800 */
[----:B---3--:R-:W-:Y:S04]  /*4fb0*/  @!UP3 USHF.R.U32.HI UR6, URZ, UR4, UR6 ;  /* 0x00000004ff06b299 */ /* 0x008fe80008011606 */
[----:B------:R-:W-:Y:S04]  /*4fc0*/  @!UP3 USEL UR6, UR13, UR6, !UP0 ;  /* 0x000000060d06b287 */ /* 0x000fe8000c000000 */
[----:B------:R-:W-:Y:S02]  /*4fd0*/  @!UP3 UIADD3 UR4, UPT, UPT, -UR8, UR6, URZ ;  /* 0x000000060804b290 */ /* 0x000fe4000fffe1ff */
[----:B------:R-:W-:Y:S02]  /*4fe0*/  @!UP3 UIADD3 UR6, UPT, UPT, UR8, -UR6, URZ ;  /* 0x800000060806b290 */ /* 0x000fe4000fffe0ff */
[----:B------:R-:W-:Y:S02]  /*4ff0*/  @!UP3 UIMAD UR14, UR4, UR5, UR14 ;  /* 0x00000005040eb2a4 */ /* 0x000fe4000f8e020e */
[----:B------:R-:W-:Y:S01]  /*5000*/  @!UP3 UIMAD UR13, UR6, UR10, UR13 ;  /* 0x0000000a060db2a4 */ /* 0x000fe2000f8e020d */
[----:B------:R-:W-:Y:S11]  /*5010*/  BRA.U UP1, `(.L_x_92) ;  /* 0x0000000101107547 */ /* 0x000ff6000b800000 */
[----:B------:R-:W-:Y:S04]  /*5020*/  MOV R6, UR53 ;  /* 0x0000003500067c02 */ /* 0x000fe80008000f00 */
[----:B------:R-:W-:Y:S04]  /*5030*/  SHF.L.U32 R6, R6, 0x1f, RZ ;  /* 0x0000001f06067819 */ /* 0x000fe800000006ff */
[----:B------:R-:W3:Y:S02]  /*5040*/  SYNCS.PHASECHK.TRANS64.TRYWAIT P2, [UR21+0xc8], R6 ;  /* 0x0000c806ff0075a7 */ /* 0x000ee40008041115 */
[----:B---3--:R-:W-:Y:S05]  /*5050*/  @!P2 BRA `(.L_x_93) ;  /* 0x0000007400cca947 */ /* 0x008fea0003800000 */
.L_x_92:
[----:B------:R-:W-:Y:S05]  /*5060*/  @!P1 BRA `(.L_x_94) ;  /* 0x0000000000309947 */ /* 0x000fea0003800000 */
[----:B------:R-:W-:Y:S01]  /*5070*/  ISETP.NE.U32.AND P1, PT, R2, RZ, PT ;  /* 0x000000ff0200720c */ /* 0x000fe20003f25070 */
[----:B------:R-:W3:Y:S01]  /*5080*/  LDCU.64 UR4, c[0x0][0x358] ;  /* 0x00006b00ff0477ac */ /* 0x000ee20008000a00 */
[----:B------:R-:W-:Y:S02]  /*5090*/  IMAD.MOV.U32 R52, RZ, RZ, 0x1 ;  /* 0x00000001ff347424 */ /* 0x000fe400078e00ff */
[----:B------:R-:W-:Y:S11]  /*50a0*/  ISETP.NE.AND.EX P1, PT, R3, RZ, PT, P1 ;  /* 0x000000ff0300720c */ /* 0x000ff60003f25310 */
[----:B------:R-:W-:Y:S02]  /*50b0*/  @!UPT UIADD3 URZ, UPT, UPT, URZ, URZ, URZ ;  /* 0x000000fffffff290 */ /* 0x000fe4000fffe0ff */
[----:B------:R-:W4:Y:S01]  /*50c0*/  @P1 LDC.64 R8, c[0x0][0x888] ;  /* 0x00022200ff081b82 */ /* 0x000f220000000a00 */
[----:B--2---:R-:W-:Y:S04]  /*50d0*/  @P1 IMAD R0, R4, UR36, RZ ;  /* 0x0000002404001c24 */ /* 0x004fe8000f8e02ff */
[----:B----4-:R-:W-:Y:S04]  /*50e0*/  @P1 IMAD.WIDE R8, R0, 0x4, R8 ;  /* 0x0000000400081825 */ /* 0x010fe800078e0208 */
[----:B------:R-:W-:Y:S01]  /*50f0*/  HFMA2 R0, -RZ, RZ, 0, 5.9604644775390625e-08 ;  /* 0x00000001ff007431 */ /* 0x000fe200000001ff */
[----:B---3-5:R3:W5:Y:S04]  /*5100*/  @P1 LDG.E R27, desc[UR4][R8.64] ;  /* 0x00000004081b1981 */ /* 0x028768000c1e1900 */
[----:B------:R-:W-:Y:S01]  /*5110*/  @!P1 PRMT R52, R0, 0x7610, R52 ;  /* 0x0000761000349816 */ /* 0x000fe20000000034 */
[----:B---3--:R-:W4:Y:S06]  /*5120*/  @!P1 LDC R27, c[0x0][0x880] ;  /* 0x00022000ff1b9b82 */ /* 0x008f2c0000000800 */
.L_x_94:
[----:B----45:R-:W-:Y:S01]  /*5130*/  @!P0 FSETP.EQ.AND P1, PT, R27, RZ, PT ;  /* 0x000000ff1b00820b */ /* 0x030fe20003f22000 */
[----:B------:R-:W-:Y:S01]  /*5140*/  @!UPT UIADD3 URZ, UPT, UPT, URZ, URZ, URZ ;  /* 0x000000fffffff290 */ /* 0x000fe2000fffe0ff */
[----:B------:R-:W-:Y:S11]  /*5150*/  @!P0 BRA `(.L_x_95) ;  /* 0x0000000000188947 */ /* 0x000ff60003800000 */
[----:B------:R-:W-:Y:S02]  /*5160*/  LOP3.LUT P0, RZ, R52, 0xff, RZ, 0xc0, !PT ;  /* 0x000000ff34ff7812 */ /* 0x000fe4000780c0ff */
[----:B------:R-:W-:Y:S04]  /*5170*/  ISETP.NE.U32.AND P1, PT, R2, RZ, PT ;  /* 0x000000ff0200720c */ /* 0x000fe80003f25070 */
[----:B------:R-:W-:Y:S04]  /*5180*/  ISETP.NE.AND.EX P1, PT, R3, RZ, PT, P1 ;  /* 0x000000ff0300720c */ /* 0x000fe80003f25310 */
[----:B------:R-:W-:Y:S03]  /*5190*/  PLOP3.LUT P1, PT, P1, PT, PT, 0x8, 0x80 ;  /* 0x000000000080781c */ /* 0x000fe60000f2e170 */
[----:B------:R-:W-:Y:S11]  /*51a0*/  @P0 FSETP.EQ.AND P1, PT, R27, RZ, PT ;  /* 0x000000ff1b00020b */ /* 0x000ff60003f22000 */
[----:B------:R-:W-:Y:S02]  /*51b0*/  @!UPT UIADD3 URZ, UPT, UPT, URZ, URZ, URZ ;  /* 0x000000fffffff290 */ /* 0x000fe4000fffe0ff */
.L_x_95:
[----:B------:R-:W3:Y:S01]  /*51c0*/  SYNCS.PHASECHK.TRANS64.TRYWAIT P2, [UR21+0xa0], R10 ;  /* 0x0000a00aff0075a7 */ /* 0x000ee20008041115 */
[----:B------:R-:W-:Y:S04]  /*51d0*/  ELECT P0, URZ, PT ;  /* 0x0000000000ff782f */ /* 0x000fe80003800000 */
[----:B------:R-:W-:Y:S11]  /*51e0*/  PLOP3.LUT P1, PT, P1, P0, PT, 0xf2, 0x2f ;  /* 0x00000000002f781c */ /* 0x000ff60000f21e72 */
[----:B------:R-:W-:Y:S02]  /*51f0*/  @!UPT UIADD3 URZ, UPT, UPT, URZ, URZ, URZ ;  /* 0x000000fffffff290 */ /* 0x000fe4000fffe0ff */
[----:B------:R-:W-:Y:S05]  /*5200*/  @!P1 IADD3 R8, P0, PT, R16, 0x580, RZ ;  /* 0x0000058010089810 */ /* 0x000fea0007f1e0ff */
[----:B--2---:R-:W-:Y:S01]  /*5210*/  @!P1 IMAD.X R6, RZ, RZ, R17, P0 ;  /* 0x000000ffff069224 */ /* 0x004fe200000e0611 */
[----:B---3--:R-:W-:Y:S07]  /*5220*/  @!P2 BRA `(.L_x_96) ;  /* 0x000000740070a947 */ /* 0x008fee0003800000 */
.L_x_230:
[----:B------:R-:W-:Y:S01]  /*5230*/  @!P1 R2UR UR5, R8 ;  /* 0x00000000080592ca */ /* 0x000fe200000e0000 */
[----:B------:R-:W-:Y:S01]  /*5240*/  VOTEU.ALL UP0, P1 ;  /* 0x0000000000ff7886 */ /* 0x000fe20000800000 */
[----:B------:R-:W-:Y:S01]  /*5250*/  @!P1 R2UR UR4, R6 ;  /* 0x00000000060492ca */ /* 0x000fe200000e0000 */
[----:B--2---:R-:W-:Y:S01]  /*5260*/  @!P1 IMAD.MOV.U32 R0, RZ, RZ, 0x2000 ;  /* 0x00002000ff009424 */ /* 0x004fe200078e00ff */
[----:B------:R-:W-:Y:S01]  /*5270*/  UMOV UR6, 0x0 ;  /* 0x0000000000067882 */ /* 0x000fe20000000000 */
[----:B------:R-:W-:Y:S01]  /*5280*/  UMOV UR7, 0x10000000 ;  /* 0x1000000000077882 */ /* 0x000fe20000000000 */
[----:B------:R-:W-:Y:S01]  /*5290*/  @!UP0 UIADD3 UR40, UPT, UPT, UR21, 0x200, URZ ;  /* 0x0000020015288890 */ /* 0x000fe2000fffe0ff */
[----:B------:R-:W-:Y:S01]  /*52a0*/  VOTEU.ALL UP0, P1 ;  /* 0x0000000000ff7886 */ /* 0x000fe20000800000 */
[----:B------:R-:W-:Y:S05]  /*52b0*/  UMOV UR44, UR36 ;  /* 0x00000024002c7c82 */ /* 0x000fea0008000000 */
[----:B------:R-:W-:Y:S02]  /*52c0*/  IMAD.U32 R8, RZ, RZ, UR5 ;  /* 0x00000005ff087e24 */ /* 0x000fe4000f8e00ff */
[----:B------:R-:W-:Y:S03]  /*52d0*/  IMAD.U32 R9, RZ, RZ, UR4 ;  /* 0x00000004ff097e24 */ /* 0x000fe6000f8e00ff */
[----:B------:R-:W-:Y:S02]  /*52e0*/  @!P1 R2UR UR4, R8 ;  /* 0x00000000080492ca */ /* 0x000fe400000e0000 */
[----:B------:R-:W-:Y:S02]  /*52f0*/  @!P1 R2UR UR5, R9 ;  /* 0x00000000090592ca */ /* 0x000fe400000e0000 */
[----:B------:R-:W-:Y:S05]  /*5300*/  @!P1 IADD3 R8, P0, PT, R16, 0x580, RZ ;  /* 0x0000058010089810 */ /* 0x000fea0007f1e0ff */
[----:B------:R-:W-:Y:S06]  /*5310*/  @!P1 IMAD.X R6, RZ, RZ, R17, P0 ;  /* 0x000000ffff069224 */ /* 0x000fec00000e0611 */
[----:B------:R2:W-:Y:S01]  /*5320*/  @!UP0 UTMALDG.3D [UR40], [UR4], desc[UR6] ;  /* 0x00000628040085b4 */ /* 0x0005e20008011000 */
[----:B------:R2:W-:Y:S01]  /*5330*/  @!P1 SYNCS.ARRIVE.TRANS64.RED.A0TR RZ, [UR21+0x80], R0 ;  /* 0x00008000ffff99a7 */ /* 0x0005e20008300415 */
[----:B------:R-:W-:Y:S01]  /*5340*/  SYNCS.ARRIVE.TRANS64.RED.A1T0 RZ, [UR37], RZ ;  /* 0x000000ffffff79a7 */ /* 0x000fe20008100425 */
[----:B------:R-:W3:Y:S02]  /*5350*/  SYNCS.PHASECHK.TRANS64.TRYWAIT P2, [UR21+0xa8], R10 ;  /* 0x0000a80aff0075a7 */ /* 0x000ee40008041115 */
[----:B--23--:R-:W-:Y:S05]  /*5360*/  @!P2 BRA `(.L_x_97) ;  /* 0x000000740038a947 */ /* 0x00cfea0003800000 */
.L_x_232:
[----:B------:R-:W-:Y:S01]  /*5370*/  @!P1 R2UR UR5, R8 ;  /* 0x00000000080592ca */ /* 0x000fe200000e0000 */
[----:B------:R-:W-:Y:S01]  /*5380*/  VOTEU.ALL UP0, P1 ;  /* 0x0000000000ff7886 */ /* 0x000fe20000800000 */
[----:B------:R-:W-:Y:S01]  /*5390*/  @!P1 R2UR UR4, R6 ;  /* 0x00000000060492ca */ /* 0x000fe200000e0000 */
[----:B--2---:R-:W-:Y:S01]  /*53a0*/  @!P1 IMAD.MOV.U32 R0, RZ, RZ, 0x2000 ;  /* 0x00002000ff009424 */ /* 0x004fe200078e00ff */
[----:B------:R-:W-:Y:S01]  /*53b0*/  UMOV UR6, 0x0 ;  /* 0x0000000000067882 */ /* 0x000fe20000000000 */
[----:B------:R-:W-:Y:S01]  /*53c0*/  UMOV UR7, 0x10000000 ;  /* 0x1000000000077882 */ /* 0x000fe20000000000 */
[----:B------:R-:W-:Y:S02]  /*53d0*/  @!UP0 UIADD3 UR34, UPT, UPT, UR42, 0x10, URZ ;  /* 0x000000102a228890 */ /* 0x000fe4000fffe0ff */
[----:B------:R-:W-:Y:S01]  /*53e0*/  @!UP0 UIADD3 UR32, UPT, UPT, UR21, 0x2200, URZ ;  /* 0x0000220015208890 */ /* 0x000fe2000fffe0ff */
[----:B------:R-:W-:Y:S01]  /*53f0*/  VOTEU.ALL UP0, P1 ;  /* 0x0000000000ff7886 */ /* 0x000fe20000800000 */
[----:B------:R-:W-:Y:S03]  /*5400*/  UMOV UR35, UR43 ;  /* 0x0000002b00237c82 */ /* 0x000fe60008000000 */
        /* <DEDUP_REMOVED lines=11> */
.L_x_234:
        /* <DEDUP_REMOVED lines=9> */
[----:B------:R-:W-:Y:S01]  /*5550*/  UMOV UR27, UR43 ;  /* 0x0000002b001b7c82 */ /* 0x000fe20008000000 */
[----:B------:R-:W-:Y:S02]  /*5560*/  UMOV UR28, UR36 ;  /* 0x00000024001c7c82 */ /* 0x000fe40008000000 */
        /* <DEDUP_REMOVED lines=11> */
.L_x_236:
        /* <DEDUP_REMOVED lines=15> */
[----:B------:R-:W-:Y:S02]  /*5710*/  SHF.L.U32 R9, RZ, 0x1f, RZ ;  /* 0x0000001fff097819 */ /* 0x000fe400000006ff */
[----:B------:R-:W-:Y:S05]  /*5720*/  @!P1 IADD3 R8, P0, PT, R16, 0x580, RZ ;  /* 0x0000058010089810 */ /* 0x000fea0007f1e0ff */
[----:B------:R-:W-:Y:S04]  /*5730*/  @!P1 IMAD.X R6, RZ, RZ, R17, P0 ;  /* 0x000000ffff069224 */ /* 0x000fe800000e0611 */
[----:B------:R2:W-:Y:S01]  /*5740*/  @!UP0 UTMALDG.3D [UR16], [UR4], desc[UR6] ;  /* 0x00000610040085b4 */ /* 0x0005e20008011000 */
[----:B------:R2:W-:Y:S01]  /*5750*/  @!P1 SYNCS.ARRIVE.TRANS64.RED.A0TR RZ, [UR21+0x98], R0 ;  /* 0x00009800ffff99a7 */ /* 0x0005e20008300415 */
[----:B------:R-:W-:Y:S01]  /*5760*/  SYNCS.ARRIVE.TRANS64.RED.A1T0 RZ, [UR29], RZ ;  /* 0x000000ffffff79a7 */ /* 0x000fe2000810041d */
[----:B------:R-:W3:Y:S02]  /*5770*/  SYNCS.PHASECHK.TRANS64.TRYWAIT P2, [UR21+0xa0], R9 ;  /* 0x0000a009ff0075a7 */ /* 0x000ee40008041115 */
[----:B--23--:R-:W-:Y:S05]  /*5780*/  @!P2 BRA `(.L_x_100) ;  /* 0x000000700078a947 */ /* 0x00cfea0003800000 */
.L_x_238:
[----:B------:R-:W-:Y:S01]  /*5790*/  @!P1 R2UR UR5, R8 ;  /* 0x00000000080592ca */ /* 0x000fe200000e0000 */
[----:B------:R-:W-:Y:S01]  /*57a0*/  VOTEU.ALL UP0, P1 ;  /* 0x0000000000ff7886 */ /* 0x000fe20000800000 */
[----:B------:R-:W-:Y:S01]  /*57b0*/  @!P1 R2UR UR4, R6 ;  /* 0x00000000060492ca */ /* 0x000fe200000e0000 */
[----:B--2---:R-:W-:Y:S01]  /*57c0*/  @!P1 IMAD.MOV.U32 R0, RZ, RZ, 0x2000 ;  /* 0x00002000ff009424 */ /* 0x004fe200078e00ff */
[----:B------:R-:W-:Y:S01]  /*57d0*/  UMOV UR6, 0x0 ;  /* 0x0000000000067882 */ /* 0x000fe20000000000 */
[----:B------:R-:W-:Y:S01]  /*57e0*/  UMOV UR7, 0x10000000 ;  /* 0x1000000000077882 */ /* 0x000fe20000000000 */
[----:B------:R-:W-:Y:S01]  /*57f0*/  @!UP0 UIADD3 UR10, UPT, UPT, UR42, 0x40, URZ ;  /* 0x000000402a0a8890 */ /* 0x000fe2000fffe0ff */
[----:B------:R-:W-:Y:S01]  /*5800*/  @!P1 IADD3 R8, P0, PT, R16, 0x580, RZ ;  /* 0x0000058010089810 */ /* 0x000fe20007f1e0ff */
[----:B------:R-:W-:Y:S01]  /*5810*/  @!UP0 UIADD3 UR8, UPT, UPT, UR21, 0x200, URZ ;  /* 0x0000020015088890 */ /* 0x000fe2000fffe0ff */
[----:B------:R-:W-:Y:S01]  /*5820*/  VOTEU.ALL UP0, P1 ;  /* 0x0000000000ff7886 */ /* 0x000fe20000800000 */
[----:B------:R-:W-:Y:S01]  /*5830*/  UMOV UR9, UR41 ;  /* 0x0000002900097c82 */ /* 0x000fe20008000000 */
[----:B------:R-:W-:Y:S02]  /*5840*/  UMOV UR11, UR43 ;  /* 0x0000002b000b7c82 */ /* 0x000fe40008000000 */
[----:B------:R-:W-:Y:S01]  /*5850*/  IMAD.U32 R18, RZ, RZ, UR5 ;  /* 0x00000005ff127e24 */ /* 0x000fe2000f8e00ff */
[----:B------:R-:W-:Y:S01]  /*5860*/  UMOV UR12, UR36 ;  /* 0x00000024000c7c82 */ /* 0x000fe20008000000 */
[----:B------:R-:W-:Y:S02]  /*5870*/  IMAD.U32 R19, RZ, RZ, UR4 ;  /* 0x00000004ff137e24 */ /* 0x000fe4000f8e00ff */
[----:B------:R-:W-:Y:S01]  /*5880*/  @!P1 IMAD.X R6, RZ, RZ, R17, P0 ;  /* 0x000000ffff069224 */ /* 0x000fe200000e0611 */
[----:B------:R-:W-:Y:S02]  /*5890*/  @!P1 R2UR UR4, R18 ;  /* 0x00000000120492ca */ /* 0x000fe400000e0000 */
[----:B------:R-:W-:Y:S11]  /*58a0*/  @!P1 R2UR UR5, R19 ;  /* 0x00000000130592ca */ /* 0x000ff600000e0000 */
[----:B------:R-:W-:Y:S02]  /*58b0*/  @!UPT UIADD3 URZ, UPT, UPT, URZ, URZ, URZ ;  /* 0x000000fffffff290 */ /* 0x000fe4000fffe0ff */
[----:B------:R2:W-:Y:S01]  /*58c0*/  @!UP0 UTMALDG.3D [UR8], [UR4], desc[UR6] ;  /* 0x00000608040085b4 */ /* 0x0005e20008011000 */
[----:B------:R2:W-:Y:S01]  /*58d0*/  @!P1 SYNCS.ARRIVE.TRANS64.RED.A0TR RZ, [UR21+0x80], R0 ;  /* 0x00008000ffff99a7 */ /* 0x0005e20008300415 */
[----:B------:R-:W-:Y:S01]  /*58e0*/  SYNCS.ARRIVE.TRANS64.RED.A1T0 RZ, [UR37], RZ ;  /* 0x000000ffffff79a7 */ /* 0x000fe20008100425 */
[----:B------:R-:W3:Y:S02]  /*58f0*/  SYNCS.PHASECHK.TRANS64.TRYWAIT P2, [UR21+0xa8], R9 ;  /* 0x0000a809ff0075a7 */ /* 0x000ee40008041115 */
[----:B--23--:R-:W-:Y:S05]  /*5900*/  @!P2 BRA `(.L_x_101) ;  /* 0x000000700030a947 */ /* 0x00cfea0003800000 */
.L_x_240:
        /* <DEDUP_REMOVED lines=24> */
.L_x_242:
[----:B------:R-:W-:Y:S01]  /*5a90*/  @!P1 R2UR UR5, R8 ;  /* 0x00000000080592ca */ /* 0x000fe200000e0000 */
[----:B------:R-:W-:Y:S01]  /*5aa0*/  VOTEU.ALL UP0, P1 ;  /* 0x0000000000ff7886 */ /* 0x000fe20000800000 */
[----:B------:R-:W-:Y:S01]  /*5ab0*/  @!P1 R2UR UR4, R6 ;  /* 0x00000000060492ca */ /* 0x000fe200000e0000 */
[----:B--2---:R-:W-:Y:S01]  /*5ac0*/  @!P1 IMAD.MOV.U32 R0, RZ, RZ, 0x2000 ;  /* 0x00002000ff009424 */ /* 0x004fe200078e00ff */
[----:B------:R-:W-:Y:S01]  /*5ad0*/  UMOV UR6, 0x0 ;  /* 0x0000000000067882 */ /* 0x000fe20000000000 */
[----:B------:R-:W-:Y:S01]  /*5ae0*/  UMOV UR7, 0x10000000 ;  /* 0x1000000000077882 */ /* 0x000fe20000000000 */
[----:B------:R-:W-:Y:S01]  /*5af0*/  @!UP0 UIADD3 UR10, UPT, UPT, UR42, 0x60, URZ ;  /* 0x000000602a0a8890 */ /* 0x000fe2000fffe0ff */
[----:B------:R-:W-:Y:S01]  /*5b00*/  VIADD R14, R14, 0x1 ;  /* 0x000000010e0e7836 */ /* 0x000fe20000000000 */
[----:B------:R-:W-:Y:S01]  /*5b10*/  @!UP0 UIADD3 UR8, UPT, UPT, UR21, 0x4200, URZ ;  /* 0x0000420015088890 */ /* 0x000fe2000fffe0ff */
[----:B------:R-:W-:Y:S01]  /*5b20*/  VOTEU.ALL UP0, P1 ;  /* 0x0000000000ff7886 */ /* 0x000fe20000800000 */
[----:B------:R-:W-:Y:S01]  /*5b30*/  UMOV UR9, UR25 ;  /* 0x0000001900097c82 */ /* 0x000fe20008000000 */
[----:B------:R-:W-:Y:S02]  /*5b40*/  UMOV UR11, UR43 ;  /* 0x0000002b000b7c82 */ /* 0x000fe40008000000 */
[----:B------:R-:W-:Y:S01]  /*5b50*/  IMAD.U32 R18, RZ, RZ, UR5 ;  /* 0x00000005ff127e24 */ /* 0x000fe2000f8e00ff */
[----:B------:R-:W-:Y:S01]  /*5b60*/  UMOV UR12, UR36 ;  /* 0x00000024000c7c82 */ /* 0x000fe20008000000 */
[----:B------:R-:W-:Y:S03]  /*5b70*/  IMAD.U32 R19, RZ, RZ, UR4 ;  /* 0x00000004ff137e24 */ /* 0x000fe6000f8e00ff */
        /* <DEDUP_REMOVED lines=8> */
.L_x_244:
[----:B------:R-:W-:Y:S01]  /*5c00*/  @!P1 IADD3 R6, P0, PT, R16, 0x580, RZ ;  /* 0x0000058010069810 */ /* 0x000fe20007f1e0ff */
[----:B------:R-:W-:Y:S01]  /*5c10*/  VOTEU.ALL UP0, P1 ;  /* 0x0000000000ff7886 */ /* 0x000fe20000800000 */
[----:B------:R-:W-:Y:S01]  /*5c20*/  UMOV UR6, 0x0 ;  /* 0x0000000000067882 */ /* 0x000fe20000000000 */
[----:B------:R-:W-:Y:S01]  /*5c30*/  UMOV UR7, 0x10000000 ;  /* 0x1000000000077882 */ /* 0x000fe20000000000 */
[----:B------:R-:W-:Y:S01]  /*5c40*/  @!P1 R2UR UR5, R6 ;  /* 0x00000000060592ca */ /* 0x000fe200000e0000 */
[----:B--2---:R-:W-:Y:S01]  /*5c50*/  @!P1 IMAD.X R0, RZ, RZ, R17, P0 ;  /* 0x000000ffff009224 */ /* 0x004fe200000e0611 */
[----:B------:R-:W-:Y:S01]  /*5c60*/  @!UP0 UIADD3 UR10, UPT, UPT, UR42, 0x70, URZ ;  /* 0x000000702a0a8890 */ /* 0x000fe2000fffe0ff */
[----:B------:R-:W-:Y:S01]  /*5c70*/  R2UR UR18, R54 ;  /* 0x00000000361272ca */ /* 0x000fe200000e0000 */
[----:B------:R-:W-:Y:S01]  /*5c80*/  @!UP0 UIADD3 UR8, UPT, UPT, UR21, 0x6200, URZ ;  /* 0x0000620015088890 */ /* 0x000fe2000fffe0ff */
[----:B------:R-:W-:Y:S01]  /*5c90*/  R2UR UR16, R55 ;  /* 0x00000000371072ca */ /* 0x000fe200000e0000 */
[----:B------:R-:W-:Y:S01]  /*5ca0*/  VOTEU.ALL UP0, P1 ;  /* 0x0000000000ff7886 */ /* 0x000fe20000800000 */
[----:B------:R-:W-:Y:S01]  /*5cb0*/  @!P1 R2UR UR4, R0 ;  /* 0x00000000000492ca */ /* 0x000fe200000e0000 */
[----:B------:R-:W-:Y:S01]  /*5cc0*/  UMOV UR9, UR17 ;  /* 0x0000001100097c82 */ /* 0x000fe20008000000 */
[----:B------:R-:W-:Y:S01]  /*5cd0*/  UMOV UR11, UR43 ;  /* 0x0000002b000b7c82 */ /* 0x000fe20008000000 */
[----:B------:R-:W-:Y:S01]  /*5ce0*/  UMOV UR12, UR36 ;  /* 0x00000024000c7c82 */ /* 0x000fe20008000000 */
[C---:B------:R-:W-:Y:S01]  /*5cf0*/  ISETP.NE.AND P0, PT, R14.reuse, 0x2, PT ;  /* 0x000000020e00780c */ /* 0x040fe20003f05270 */
[----:B------:R-:W-:Y:S01]  /*5d00*/  UPLOP3.LUT UP1, UPT, UPT, UPT, UPT, 0x80, 0x8 ;  /* 0x000000000008789c */ /* 0x000fe20003f2f070 */
[----:B------:R-:W-:Y:S01]  /*5d10*/  IMAD.U32 R8, RZ, RZ, UR5 ;  /* 0x00000005ff087e24 */ /* 0x000fe2000f8e00ff */
[----:B------:R-:W-:Y:S01]  /*5d20*/  UMOV UR36, UR38 ;  /* 0x0000002600247c82 */ /* 0x000fe20008000000 */
[----:B------:R-:W-:Y:S01]  /*5d30*/  SEL R0, RZ, 0x1, P0 ;  /* 0x00000001ff007807 */ /* 0x000fe20000000000 */
[----:B------:R-:W-:Y:S01]  /*5d40*/  UIADD3 UR20, UPT, UPT, UR13, UR18, URZ ;  /* 0x000000120d147290 */ /* 0x000fe2000fffe0ff */
[----:B------:R-:W-:Y:S01]  /*5d50*/  SEL R14, R14, RZ, P0 ;  /* 0x000000ff0e0e7207 */ /* 0x000fe20000000000 */
[----:B------:R-:W-:Y:S01]  /*5d60*/  UIADD3 UR16, UPT, UPT, UR14, UR16, URZ ;  /* 0x000000100e107290 */ /* 0x000fe2000fffe0ff */
[----:B------:R-:W-:Y:S01]  /*5d70*/  LOP3.LUT R13, R13, R0, RZ, 0x3c, !PT ;  /* 0x000000000d0d7212 */ /* 0x000fe200078e3cff */
[----:B------:R-:W-:Y:S01]  /*5d80*/  IMAD.U32 R9, RZ, RZ, UR4 ;  /* 0x00000004ff097e24 */ /* 0x000fe2000f8e00ff */
[----:B------:R-:W-:Y:S04]  /*5d90*/  @!P1 R2UR UR4, R8 ;  /* 0x00000000080492ca */ /* 0x000fe800000e0000 */
[----:B------:R-:W-:Y:S11]  /*5da0*/  @!P1 R2UR UR5, R9 ;  /* 0x00000000090592ca */ /* 0x000ff600000e0000 */
[----:B------:R-:W-:Y:S02]  /*5db0*/  @!UPT UIADD3 URZ, UPT, UPT, URZ, URZ, URZ ;  /* 0x000000fffffff290 */ /* 0x000fe4000fffe0ff */
[----:B------:R2:W-:Y:S01]  /*5dc0*/  @!UP0 UTMALDG.3D [UR8], [UR4], desc[UR6] ;  /* 0x00000608040085b4 */ /* 0x0005e20008011000 */
[----:B------:R2:W-:Y:S01]  /*5dd0*/  @!P1 SYNCS.ARRIVE.TRANS64.RED.A0TR RZ, [UR21+0x98], R7 ;  /* 0x00009807ffff99a7 */ /* 0x0005e20008300415 */
[----:B------:R-:W-:Y:S01]  /*5de0*/  SYNCS.ARRIVE.TRANS64.RED.A1T0 RZ, [UR29], RZ ;  /* 0x000000ffffff79a7 */ /* 0x000fe2000810041d */
[----:B------:R-:W-:Y:S05]  /*5df0*/  BRA.U UP2, `(.L_x_104) ;  /* 0xffffffed02007547 */ /* 0x000fea000b83ffff */
[----:B------:R-:W3:Y:S02]  /*5e00*/  SYNCS.PHASECHK.TRANS64.TRYWAIT P0, [UR21+0xa0], R10 ;  /* 0x0000a00aff0075a7 */ /* 0x000ee40008001115 */
[----:B---3--:R-:W-:Y:S05]  /*5e10*/  @!P0 BRA `(.L_x_105) ;  /* 0x0000006c00348947 */ /* 0x008fea0003800000 */
.L_x_246:
[----:B------:R-:W4:Y:S02]  /*5e20*/  SYNCS.PHASECHK.TRANS64.TRYWAIT P0, [UR21+0xa8], R10 ;  /* 0x0000a80aff0075a7 */ /* 0x000f240008001115 */
[----:B----4-:R-:W-:Y:S05]  /*5e30*/  @!P0 BRA `(.L_x_106) ;  /* 0x0000006c00448947 */ /* 0x010fea0003800000 */
.L_x_248:
[----:B------:R-:W4:Y:S01]  /*5e40*/  SYNCS.PHASECHK.TRANS64.TRYWAIT P0, [UR21+0xb0], R10 ;  /* 0x0000b00aff0075a7 */ /* 0x000f220008001115 */
[----:B---3--:R-:W-:Y:S01]  /*5e50*/  HFMA2 R0, -RZ, RZ, 0, 5.9604644775390625e-08 ;  /* 0x00000001ff007431 */ /* 0x008fe200000001ff */
[----:B----4-:R-:W-:Y:S06]  /*5e60*/  @!P0 BRA `(.L_x_107) ;  /* 0x0000006c00508947 */ /* 0x010fec0003800000 */
.L_x_250:
[----:B---3--:R-:W-:Y:S02]  /*5e70*/  MOV R2, UR21 ;  /* 0x0000001500027c02 */ /* 0x008fe40008000f00 */
[----:B------:R-:W-:-:S07]  /*5e80*/  SHF.L.U32 R0, R0, 0x1f, RZ ;  /* 0x0000001f00007819 */ /* 0x000fce00000006ff */
.L_x_108:
[----:B---3--:R3:W4:Y:S02]  /*5e90*/  SYNCS.PHASECHK.TRANS64.TRYWAIT P0, [R2+URZ+0xb8], R0 ;  /* 0x0000b800020075a7 */ /* 0x00872400080011ff */
[----:B----4-:R-:W-:Y:S05]  /*5ea0*/  @!P0 NANOSLEEP.SYNCS 0x989680 ;  /* 0x009896800000895d */ /* 0x010fea0003900000 */
[----:B------:R-:W4:Y:S02]  /*5eb0*/  @!P0 SYNCS.PHASECHK.TRANS64 P0, [R2+URZ+0xb8], R0 ;  /* 0x0000b800020085a7 */ /* 0x000f2400080010ff */
[----:B-12-4-:R-:W-:Y:S05]  /*5ec0*/  @P0 EXIT ;  /* 0x000000000000094d */ /* 0x016fea0003800000 */
[----:B------:R-:W-:Y:S05]  /*5ed0*/  BRA `(.L_x_108) ;  /* 0xfffffffc00ec7947 */ /* 0x000fea000383ffff */
.L_x_89:
[----:B------:R-:W-:-:S06]  /*5ee0*/  UISETP.GE.AND UP0, UPT, UR13, 0x4, UPT ;  /* 0x000000040d00788c */ /* 0x000fcc000bf06270 */
[----:B------:R-:W-:-:S13]  /*5ef0*/  PLOP3.LUT P0, PT, PT, PT, UP0, 0x80, 0x8 ;  /* 0x000000000008781c */ /* 0x000fda0003f0f008 */
[----:B------:R-:W-:Y:S05]  /*5f00*/  @!P0 EXIT ;  /* 0x000000000000894d */ /* 0x000fea0003800000 */
[----:B------:R-:W1:Y:S08]  /*5f10*/  S2UR UR4, SR_CgaCtaId ;  /* 0x00000000000479c3 */ /* 0x000e700000008800 */
[----:B------:R-:W-:Y:S01]  /*5f20*/  BAR.SYNC.DEFER_BLOCKING 0x6, 0xa0 ;  /* 0x0182800000007b1d */ /* 0x000fe20000010000 */
[C---:B------:R-:W-:Y:S01]  /*5f30*/  IMAD.SHL.U32 R2, R66.reuse, 0x10, RZ ;  /* 0x0000001042027824 */ /* 0x040fe200078e00ff */
[C---:B------:R-:W-:Y:S01]  /*5f40*/  SHF.L.U32 R23, R66.reuse, 0x10, RZ ;  /* 0x0000001042177819 */ /* 0x040fe200000006ff */
[C---:B------:R-:W-:Y:S01]  /*5f50*/  IMAD.SHL.U32 R65, R66.reuse, 0x2, RZ ;  /* 0x0000000242417824 */ /* 0x040fe200078e00ff */
[----:B------:R-:W-:Y:S01]  /*5f60*/  LOP3.LUT R67, R66, 0x60, RZ, 0xc0, !PT ;  /* 0x0000006042437812 */ /* 0x000fe200078ec0ff */
[----:B------:R-:W-:Y:S01]  /*5f70*/  HFMA2 R61, -RZ, RZ, 0, 0 ;  /* 0x00000000ff3d7431 */ /* 0x000fe200000001ff */
[----:B------:R-:W-:-:S02]  /*5f80*/  UMOV UR43, 0x400 ;  /* 0x00000400002b7882 */ /* 0x000fc40000000000 */
[----:B------:R-:W2:Y:S01]  /*5f90*/  LDC.64 R50, c[0x0][0x8b0] ;  /* 0x00022c00ff327b82 */ /* 0x000ea20000000a00 */
[----:B------:R-:W3:Y:S01]  /*5fa0*/  LDCU.64 UR6, c[0x0][0x890] ;  /* 0x00011200ff0677ac */ /* 0x000ee20008000a00 */
[----:B------:R-:W-:Y:S01]  /*5fb0*/  LOP3.LUT R3, R2, 0x60, RZ, 0xc0, !PT ;  /* 0x0000006002037812 */ /* 0x000fe200078ec0ff */
[----:B------:R-:W-:Y:S01]  /*5fc0*/  IMAD.MOV.U32 R22, RZ, RZ, RZ ;  /* 0x000000ffff167224 */ /* 0x000fe200078e00ff */
[C---:B------:R-:W-:Y:S01]  /*5fd0*/  LOP3.LUT R64, R66.reuse, 0x2, RZ, 0xc0, !PT ;  /* 0x0000000242407812 */ /* 0x040fe200078ec0ff */
[----:B------:R-:W-:Y:S01]  /*5fe0*/  IMAD.MOV.U32 R59, RZ, RZ, RZ ;  /* 0x000000ffff3b7224 */ /* 0x000fe200078e00ff */
[----:B------:R-:W-:Y:S01]  /*5ff0*/  LOP3.LUT R65, R3, 0xc, R65, 0xf8, !PT ;  /* 0x0000000c03417812 */ /* 0x000fe200078ef841 */
[----:B------:R-:W4:Y:S01]  /*6000*/  LDCU UR62, c[0x0][0x370] ;  /* 0x00006e00ff3e77ac */ /* 0x000f220008000800 */
[----:B------:R-:W2:Y:S01]  /*6010*/  LDC.64 R48, c[0x0][0x8a8] ;  /* 0x00022a00ff307b82 */ /* 0x000ea20000000a00 */
[----:B------:R-:W-:Y:S02]  /*6020*/  LOP3.LUT R23, R23, 0x600000, RZ, 0xc0, !PT ;  /* 0x0060000017177812 */ /* 0x000fe400078ec0ff */
[----:B------:R-:W-:Y:S01]  /*6030*/  LOP3.LUT R65, R65, 0x790, R2, 0xf8, !PT ;  /* 0x0000079041417812 */ /* 0x000fe200078ef802 */
[----:B------:R-:W2:Y:S01]  /*6040*/  LDCU.64 UR54, c[0x0][0x348] ;  /* 0x00006900ff3677ac */ /* 0x000ea20008000a00 */
[----:B------:R-:W-:-:S02]  /*6050*/  LOP3.LUT R66, R66, 0x4, RZ, 0xc0, !PT ;  /* 0x0000000442427812 */ /* 0x000fc400078ec0ff */
[----:B------:R-:W-:Y:S01]  /*6060*/  MOV R62, RZ ;  /* 0x000000ff003e7202 */ /* 0x000fe20000000f00 */
[----:B-1----:R-:W-:Y:S01]  /*6070*/  ULEA UR43, UR4, UR43, 0x18 ;  /* 0x0000002b042b7291 */ /* 0x002fe2000f8ec0ff */
[----:B------:R-:W1:Y:S01]  /*6080*/  LDCU UR42, c[0x0][0xb0c] ;  /* 0x00016180ff2a77ac */ /* 0x000e620008000800 */
[----:B---3--:R-:W-:Y:S01]  /*6090*/  IMAD.U32 R69, RZ, RZ, UR6 ;  /* 0x00000006ff457e24 */ /* 0x008fe2000f8e00ff */
[----:B------:R-:W-:Y:S01]  /*60a0*/  MOV R68, UR7 ;  /* 0x0000000700447c02 */ /* 0x000fe20008000f00 */
[----:B------:R-:W-:Y:S01]  /*60b0*/  UIADD3 UR4, UPT, UPT, UR43, 0x200, URZ ;  /* 0x000002002b047890 */ /* 0x000fe2000fffe0ff */
[----:B------:R-:W3:Y:S04]  /*60c0*/  LDCU UR39, c[0x0][0xb30] ;  /* 0x00016600ff2777ac */ /* 0x000ee80008000800 */
[----:B------:R-:W4:Y:S01]  /*60d0*/  LDS R0, [UR43+0x180] ;  /* 0x0001802bff007984 */ /* 0x000f220008000800 */
[----:B------:R-:W-:Y:S01]  /*60e0*/  IMAD.U32 R57, RZ, RZ, UR4 ;  /* 0x00000004ff397e24 */ /* 0x000fe2000f8e00ff */
[----:B------:R-:W1:Y:S04]  /*60f0*/  LDCU.64 UR60, c[0x0][0x888] ;  /* 0x00011100ff3c77ac */ /* 0x000e680008000a00 */
[----:B------:R-:W-:Y:S01]  /*6100*/  LEA R65, R65, R57, 0x2 ;  /* 0x0000003941417211 */ /* 0x000fe200078e10ff */
[----:B------:R-:W1:Y:S04]  /*6110*/  LDCU.64 UR40, c[0x0][0xb28] ;  /* 0x00016500ff2877ac */ /* 0x000e680008000a00 */
[--C-:B------:R-:W-:Y:S01]  /*6120*/  IMAD R64, R64, -0x10, R65.reuse ;  /* 0xfffffff040407824 */ /* 0x100fe200078e0241 */
[----:B------:R-:W1:Y:S01]  /*6130*/  LDCU.128 UR56, c[0x0][0xb10] ;  /* 0x00016200ff3877ac */ /* 0x000e620008000c00 */
[----:B------:R-:W-:Y:S01]  /*6140*/  IMAD R63, R66, -0x10, R65 ;  /* 0xfffffff0423f7824 */ /* 0x000fe200078e0241 */
[----:B------:R-:W1:Y:S01]  /*6150*/  LDCU UR53, c[0x0][0x374] ;  /* 0x00006e80ff3577ac */ /* 0x000e620008000800 */
[----:B------:R-:W-:Y:S01]  /*6160*/  UMOV UR52, URZ ;  /* 0x000000ff00347c82 */ /* 0x000fe20008000000 */
[----:B------:R-:W-:Y:S01]  /*6170*/  UMOV UR47, URZ ;  /* 0x000000ff002f7c82 */ /* 0x000fe20008000000 */
[----:B-1234-:R-:W-:-:S07]  /*6180*/  IMAD.IADD R23, R0, 0x1, R23 ;  /* 0x0000000100177824 */ /* 0x01efce00078e0217 */
.L_x_184:
[----:B------:R-:W-:Y:S02]  /*6190*/  LEA R3, R59, UR43, 0x3 ;  /* 0x0000002b3b037c11 */ /* 0x000fe4000f8e18ff */
[----:B------:R-:W-:Y:S02]  /*61a0*/  SHF.L.U32 R0, R61, 0x1f, RZ ;  /* 0x0000001f3d007819 */ /* 0x000fe400000006ff */
[----:B-1----:R-:W-:Y:S02]  /*61b0*/  LEA R4, R59, UR43, 0x4 ;  /* 0x0000002b3b047c11 */ /* 0x002fe4000f8e20ff */
[----:B------:R-:W1:Y:S02]  /*61c0*/  SYNCS.PHASECHK.TRANS64.TRYWAIT P0, [R3+URZ+0xd0], R0 ;  /* 0x0000d000030075a7 */ /* 0x000e6400080011ff */
[----:B-12---:R-:W-:Y:S05]  /*61d0*/  @!P0 BRA `(.L_x_109) ;  /* 0x00000068008c8947 */ /* 0x006fea0003800000 */
.L_x_251:
        /* <DEDUP_REMOVED lines=8> */
[----:B--2---:R-:W-:Y:S11]  /*6260*/  LOP3.LUT P0, RZ, R6, 0x1, RZ, 0xc0, !PT ;  /* 0x0000000106ff7812 */ /* 0x004ff6000780c0ff */
[----:B------:R-:W-:Y:S02]  /*6270*/  @!UPT UIADD3 URZ, UPT, UPT, URZ, URZ, URZ ;  /* 0x000000fffffff290 */ /* 0x000fe4000fffe0ff */
[----:B---3--:R-:W-:Y:S01]  /*6280*/  VOTEU.ANY UP1, P0 ;  /* 0x0000000000ff7886 */ /* 0x008fe20000020100 */
[----:B------:R-:W-:Y:S01]  /*6290*/  PLOP3.LUT P0, PT, PT, PT, UP1, 0x80, 0x8 ;  /* 0x000000000008781c */ /* 0x000fe20003f0f018 */
[----:B------:R-:W-:Y:S06]  /*62a0*/  UP2UR UR4, UPR, URZ, 0x2 ;  /* 0x00000002ff047883 */ /* 0x000fec0008000000 */
[----:B------:R-:W-:Y:S06]  /*62b0*/  IMAD.U32 R70, RZ, RZ, UR4 ;  /* 0x00000004ff467e24 */ /* 0x000fec000f8e00ff */
[----:B-1----:R-:W-:Y:S02]  /*62c0*/  @P0 SHF.R.U32.HI R0, RZ, 0x10, R5 ;  /* 0x00000010ff000819 */ /* 0x002fe40000011605 */
        /* <DEDUP_REMOVED lines=12> */
[----:B------:R-:W2:Y:S01]  /*6390*/  LDCU UR12, c[0x0][0xb20] ;  /* 0x00016400ff0c77ac */ /* 0x000ea20008000800 */
[----:B------:R-:W-:Y:S02]  /*63a0*/  UIMAD.WIDE.U32 UR4, UR53, UR59, URZ ;  /* 0x0000003b350472a5 */ /* 0x000fe4000f8e00ff */
[----:B------:R-:W-:Y:S02]  /*63b0*/  UIMAD.WIDE.U32 UR6, UR62, UR56, URZ ;  /* 0x000000383e0672a5 */ /* 0x000fe4000f8e00ff */
[----:B------:R-:W-:Y:S02]  /*63c0*/  UISETP.NE.AND UP0, UPT, UR58, 0x1, UPT ;  /* 0x000000013a00788c */ /* 0x000fe4000bf05270 */
[----:B------:R-:W-:Y:S02]  /*63d0*/  UIMAD.WIDE.U32 UR8, UR37, UR59, URZ ;  /* 0x0000003b250872a5 */ /* 0x000fe4000f8e00ff */
[----:B------:R-:W-:Y:S02]  /*63e0*/  UIMAD.WIDE.U32 UR10, UR38, UR56, URZ ;  /* 0x00000038260a72a5 */ /* 0x000fe4000f8e00ff */
[----:B------:R-:W-:Y:S02]  /*63f0*/  UISETP.NE.AND UP1, UPT, UR42, 0x1, UPT ;  /* 0x000000012a00788c */ /* 0x000fe4000bf25270 */
[----:B------:R-:W-:Y:S01]  /*6400*/  UISETP.NE.AND UP2, UPT, UR45, 0x1, UPT ;  /* 0x000000012d00788c */ /* 0x000fe2000bf45270 */
[----:B------:R-:W-:Y:S02]  /*6410*/  UMOV UR4, UR5 ;  /* 0x0000000500047c82 */ /* 0x000fe40008000000 */
[----:B--2---:R-:W-:Y:S03]  /*6420*/  USHF.R.U32.HI UR5, URZ, UR12, UR4 ;  /* 0x0000000cff057299 */ /* 0x004fe60008011604 */
[----:B------:R-:W-:Y:S02]  /*6430*/  UMOV UR4, UR7 ;  /* 0x0000000700047c82 */ /* 0x000fe40008000000 */
[----:B------:R-:W-:Y:S02]  /*6440*/  USHF.R.U32.HI UR7, URZ, UR57, UR4 ;  /* 0x00000039ff077299 */ /* 0x000fe40008011604 */
[----:B------:R-:W-:Y:S02]  /*6450*/  USEL UR4, UR53, UR5, !UP0 ;  /* 0x0000000535047287 */ /* 0x000fe4000c000000 */
[----:B------:R-:W-:Y:S01]  /*6460*/  USEL UR7, UR62, UR7, !UP1 ;  /* 0x000000073e077287 */ /* 0x000fe2000c800000 */
[----:B------:R-:W-:Y:S01]  /*6470*/  UMOV UR5, UR9 ;  /* 0x0000000900057c82 */ /* 0x000fe20008000000 */
[----:B------:R-:W-:Y:S02]  /*6480*/  UIMAD.WIDE.U32 UR8, UR4, UR40, URZ ;  /* 0x00000028040872a5 */ /* 0x000fe4000f8e00ff */
[----:B------:R-:W-:Y:S03]  /*6490*/  USHF.R.U32.HI UR6, URZ, UR12, UR5 ;  /* 0x0000000cff067299 */ /* 0x000fe60008011605 */
[----:B------:R-:W-:Y:S01]  /*64a0*/  UMOV UR5, UR11 ;  /* 0x0000000b00057c82 */ /* 0x000fe20008000000 */
[----:B------:R-:W-:Y:S02]  /*64b0*/  UIMAD.WIDE.U32 UR10, UR7, UR40, URZ ;  /* 0x00000028070a72a5 */ /* 0x000fe4000f8e00ff */
[----:B------:R-:W-:Y:S02]  /*64c0*/  USHF.R.U32.HI UR12, URZ, UR57, UR5 ;  /* 0x00000039ff0c7299 */ /* 0x000fe40008011605 */
[----:B------:R-:W-:Y:S01]  /*64d0*/  USEL UR6, UR37, UR6, !UP0 ;  /* 0x0000000625067287 */ /* 0x000fe2000c000000 */
[----:B------:R-:W-:Y:S02]  /*64e0*/  UMOV UR5, UR9 ;  /* 0x0000000900057c82 */ /* 0x000fe40008000000 */
[----:B------:R-:W-:Y:S01]  /*64f0*/  UMOV UR10, UR11 ;  /* 0x0000000b000a7c82 */ /* 0x000fe20008000000 */
[----:B------:R-:W-:Y:S02]  /*6500*/  @UP2 USHF.R.U32.HI UR4, URZ, UR41, UR5 ;  /* 0x00000029ff042299 */ /* 0x000fe40008011605 */
[----:B------:R-:W-:Y:S02]  /*6510*/  @UP2 USHF.R.U32.HI UR7, URZ, UR41, UR10 ;  /* 0x00000029ff072299 */ /* 0x000fe4000801160a */
[----:B------:R-:W-:Y:S02]  /*6520*/  UIMAD UR4, UR45, UR4, URZ ;  /* 0x000000042d0472a4 */ /* 0x000fe4000f8e02ff */
        /* <DEDUP_REMOVED lines=8> */
[----:B------:R-:W-:Y:S02]  /*65b0*/  USEL UR11, UR6, UR4, !UP2 ;  /* 0x00000004060b7287 */ /* 0x000fe4000d000000 */
[----:B------:R-:W-:Y:S02]  /*65c0*/  UIADD3 UR8, UPT, UPT, -UR5, URZ, URZ ;  /* 0x000000ff05087290 */ /* 0x000fe4000fffe1ff */
[----:B------:R-:W-:Y:S01]  /*65d0*/  UIADD3 UR10, UPT, UPT, -UR11, URZ, URZ ;  /* 0x000000ff0b0a7290 */ /* 0x000fe2000fffe1ff */
[----:B------:R-:W-:Y:S01]  /*65e0*/  @!UP0 UMOV UR4, UR9 ;  /* 0x0000000900048c82 */ /* 0x000fe20008000000 */
[----:B------:R-:W-:Y:S02]  /*65f0*/  UIADD3 UR9, UPT, UPT, -UR6, URZ, URZ ;  /* 0x000000ff06097290 */ /* 0x000fe4000fffe1ff */
[----:B------:R-:W-:Y:S02]  /*6600*/  @!UP0 USHF.R.U32.HI UR4, URZ, UR41, UR4 ;  /* 0x00000029ff048299 */ /* 0x000fe40008011604 */
[----:B------:R-:W-:Y:S02]  /*6610*/  UIMAD UR10, UR45, UR10, UR6 ;  /* 0x0000000a2d0a72a4 */ /* 0x000fe4000f8e0206 */
[----:B------:R-:W-:Y:S04]  /*6620*/  @!UP0 USEL UR4, UR5, UR4, !UP2 ;  /* 0x0000000405048287 */ /* 0x000fe8000d000000 */
[----:B------:R-:W-:Y:S02]  /*6630*/  @!UP0 UIMAD UR10, UR7, UR10, UR4 ;  /* 0x0000000a070a82a4 */ /* 0x000fe4000f8e0204 */
[----:B------:R-:W-:Y:S02]  /*6640*/  @!UP0 UIADD3 UR11, UPT, UPT, UR11, -UR4, URZ ;  /* 0x800000040b0b8290 */ /* 0x000fe4000fffe0ff */
[----:B------:R-:W-:Y:S02]  /*6650*/  UIMAD UR7, UR42, UR8, UR38 ;  /* 0x000000082a0772a4 */ /* 0x000fe4000f8e0226 */
[----:B------:R-:W-:Y:S02]  /*6660*/  @!UP0 UIMAD UR6, UR11, UR45, UR5 ;  /* 0x0000002d0b0682a4 */ /* 0x000fe4000f8e0205 */
[----:B------:R-:W-:Y:S01]  /*6670*/  UIMAD UR4, UR58, UR9, UR37 ;  /* 0x000000093a0472a4 */ /* 0x000fe2000f8e0225 */
[----:B------:R-:W-:Y:S02]  /*6680*/  @!UP0 UMOV UR5, UR10 ;  /* 0x0000000a00058c82 */ /* 0x000fe40008000000 */
[----:B------:R-:W-:Y:S02]  /*6690*/  UIMAD UR38, UR5, UR42, UR7 ;  /* 0x0000002a052672a4 */ /* 0x000fe4000f8e0207 */
[----:B------:R-:W-:Y:S11]  /*66a0*/  UIMAD UR37, UR6, UR58, UR4 ;  /* 0x0000003a062572a4 */ /* 0x000ff6000f8e0204 */
[----:B------:R-:W-:Y:S01]  /*66b0*/  @!UPT UIADD3 URZ, UPT, UPT, URZ, URZ, URZ ;  /* 0x000000fffffff290 */ /* 0x000fe2000fffe0ff */
.L_x_110:
[----:B------:R-:W-:Y:S01]  /*66c0*/  UISETP.NE.AND UP0, UPT, UR39, 0x1, UPT ;  /* 0x000000012700788c */ /* 0x000fe2000bf05270 */
[----:B------:R-:W-:Y:S01]  /*66d0*/  LOP3.LUT P0, RZ, R57, 0x1b0, RZ, 0xc0, !PT ;  /* 0x000001b039ff7812 */ /* 0x000fe2000780c0ff */
[----:B------:R-:W-:Y:S01]  /*66e0*/  USHF.L.U32 UR50, UR16, 0x7, URZ ;  /* 0x0000000710327899 */ /* 0x000fe200080006ff */
[----:B------:R-:W-:Y:S01]  /*66f0*/  BSSY.RECONVERGENT B6, `(.L_x_111) ;  /* 0x0000034000067945 */ /* 0x000fe20003800200 */
[----:B------:R-:W-:Y:S01]  /*6700*/  USHF.L.U32 UR49, UR20, 0x7, URZ ;  /* 0x0000000714317899 */ /* 0x000fe200080006ff */
[----:B------:R-:W-:Y:S06]  /*6710*/  IADD3 R59, PT, PT, R59, 0x1, RZ ;  /* 0x000000013b3b7810 */ /* 0x000fec0007ffe0ff */
[----:B------:R-:W2:Y:S01]  /*6720*/  @!UP0 LDCU.128 UR12, c[0x0][0xb10] ;  /* 0x00016200ff0c87ac */ /* 0x000ea20008000c00 */
[----:B------:R-:W3:Y:S01]  /*6730*/  @!UP0 LDCU UR5, c[0x0][0xb0c] ;  /* 0x00016180ff0587ac */ /* 0x000ee20008000800 */
[----:B------:R-:W4:Y:S01]  /*6740*/  @!UP0 LDCU UR10, c[0x0][0xb20] ;  /* 0x00016400ff0a87ac */ /* 0x000f220008000800 */
[----:B--2---:R-:W-:Y:S02]  /*6750*/  UIMAD.WIDE.U32 UR8, UR38, UR12, URZ ;  /* 0x0000000c260872a5 */ /* 0x004fe4000f8e00ff */
[----:B------:R-:W-:Y:S02]  /*6760*/  UIMAD.WIDE.U32 UR6, UR37, UR15, URZ ;  /* 0x0000000f250672a5 */ /* 0x000fe4000f8e00ff */
[----:B------:R-:W-:Y:S03]  /*6770*/  @!UP0 UISETP.NE.AND UP1, UPT, UR14, 0x1, UPT ;  /* 0x000000010e00888c */ /* 0x000fe6000bf25270 */
[----:B------:R-:W-:Y:S01]  /*6780*/  @!UP0 UMOV UR4, UR9 ;  /* 0x0000000900048c82 */ /* 0x000fe20008000000 */
[----:B---3--:R-:W-:Y:S02]  /*6790*/  @!UP0 UISETP.NE.AND UP2, UPT, UR5, 0x1, UPT ;  /* 0x000000010500888c */ /* 0x008fe4000bf45270 */
[----:B------:R-:W-:Y:S01]  /*67a0*/  @!UP0 USHF.R.U32.HI UR4, URZ, UR13, UR4 ;  /* 0x0000000dff048299 */ /* 0x000fe20008011604 */
[----:B------:R-:W-:Y:S02]  /*67b0*/  @!UP0 UMOV UR6, UR7 ;  /* 0x0000000700068c82 */ /* 0x000fe40008000000 */
[----:B----4-:R-:W-:Y:S02]  /*67c0*/  @!UP0 USHF.R.U32.HI UR6, URZ, UR10, UR6 ;  /* 0x0000000aff068299 */ /* 0x010fe40008011606 */
[----:B------:R-:W-:Y:S02]  /*67d0*/  @!UP0 USEL UR7, UR38, UR4, !UP2 ;  /* 0x0000000426078287 */ /* 0x000fe4000d000000 */
[----:B------:R-:W-:Y:S04]  /*67e0*/  @!UP0 USEL UR6, UR37, UR6, !UP1 ;  /* 0x0000000625068287 */ /* 0x000fe8000c800000 */
[----:B------:R-:W-:Y:S02]  /*67f0*/  @!UP0 UIADD3 UR4, UPT, UPT, -UR7, UR6, URZ ;  /* 0x0000000607048290 */ /* 0x000fe4000fffe1ff */
[----:B------:R-:W-:Y:S02]  /*6800*/  @!UP0 UIADD3 UR6, UPT, UPT, UR7, -UR6, URZ ;  /* 0x8000000607068290 */ /* 0x000fe4000fffe0ff */
[----:B------:R-:W-:Y:S02]  /*6810*/  @!UP0 UIMAD UR38, UR4, UR5, UR38 ;  /* 0x00000005042682a4 */ /* 0x000fe4000f8e0226 */
[----:B------:R-:W-:Y:S01]  /*6820*/  @!UP0 UIMAD UR37, UR6, UR14, UR37 ;  /* 0x0000000e062582a4 */ /* 0x000fe2000f8e0225 */
[----:B------:R-:W-:Y:S11]  /*6830*/  @!P0 BRA `(.L_x_112) ;  /* 0x00000000007c8947 */ /* 0x000ff60003800000 */
[----:B------:R-:W2:Y:S01]  /*6840*/  LDCU.64 UR8, c[0x4][0x80] ;  /* 0x01001000ff0877ac */ /* 0x000ea20008000a00 */
[----:B------:R-:W-:Y:S01]  /*6850*/  MOV R2, 0x0 ;  /* 0x0000000000027802 */ /* 0x000fe20000000f00 */
[----:B------:R-:W-:Y:S02]  /*6860*/  HFMA2 R12, -RZ, RZ, 0, 5.9604644775390625e-08 ;  /* 0x00000001ff0c7431 */ /* 0x000fe400000001ff */
[----:B------:R-:W-:Y:S01]  /*6870*/  IMAD.MOV.U32 R8, RZ, RZ, 0x70 ;  /* 0x00000070ff087424 */ /* 0x000fe200078e00ff */
[----:B------:R3:W4:Y:S01]  /*6880*/  LDC.64 R14, c[0x4][R2] ;  /* 0x01000000020e7b82 */ /* 0x0007220000000a00 */
[----:B------:R-:W1:Y:S01]  /*6890*/  LDCU.64 UR6, c[0x4][0x88] ;  /* 0x01001100ff0677ac */ /* 0x000e620008000a00 */
[----:B------:R-:W-:Y:S01]  /*68a0*/  IMAD.MOV.U32 R13, RZ, RZ, RZ ;  /* 0x000000ffff0d7224 */ /* 0x000fe200078e00ff */
[----:B------:R-:W1:Y:S01]  /*68b0*/  LDCU.64 UR4, c[0x4][0x8] ;  /* 0x01000100ff0477ac */ /* 0x000e620008000a00 */
[----:B--2---:R-:W-:Y:S01]  /*68c0*/  MOV R5, UR9 ;  /* 0x0000000900057c02 */ /* 0x004fe20008000f00 */
[----:B------:R-:W-:Y:S01]  /*68d0*/  IMAD.U32 R4, RZ, RZ, UR8 ;  /* 0x00000008ff047e24 */ /* 0x000fe2000f8e00ff */
[----:B-1----:R-:W-:Y:S01]  /*68e0*/  MOV R7, UR7 ;  /* 0x0000000700077c02 */ /* 0x002fe20008000f00 */
[----:B------:R-:W-:Y:S01]  /*68f0*/  IMAD.U32 R6, RZ, RZ, UR6 ;  /* 0x00000006ff067e24 */ /* 0x000fe2000f8e00ff */
[----:B------:R-:W-:Y:S01]  /*6900*/  MOV R11, UR5 ;  /* 0x00000005000b7c02 */ /* 0x000fe20008000f00 */
[----:B------:R-:W-:Y:S02]  /*6910*/  IMAD.U32 R10, RZ, RZ, UR4 ;  /* 0x00000004ff0a7e24 */ /* 0x000fe4000f8e00ff */
[----:B------:R-:W-:Y:S07]  /*6920*/  LEPC R20, `(.L_x_113) ;  /* 0x000000001014794e */ /* 0x000fee0000000000 */
[----:B---345:R-:W-:Y:S05]  /*6930*/  CALL.ABS.NOINC R14 ;  /* 0x000000000e007343 */ /* 0x038fea0003c00000 */
.L_x_113:
[----:B------:R-:W1:Y:S01]  /*6940*/  LDCU.64 UR8, c[0x4][0x80] ;  /* 0x01001000ff0877ac */ /* 0x000e620008000a00 */
[----:B------:R-:W2:Y:S01]  /*6950*/  LDC.64 R2, c[0x4][R2] ;  /* 0x0100000002027b82 */ /* 0x000ea20000000a00 */
[----:B------:R-:W-:Y:S02]  /*6960*/  HFMA2 R12, -RZ, RZ, 0, 5.9604644775390625e-08 ;  /* 0x00000001ff0c7431 */ /* 0x000fe400000001ff */
[----:B------:R-:W-:Y:S02]  /*6970*/  IMAD.MOV.U32 R8, RZ, RZ, 0x70 ;  /* 0x00000070ff087424 */ /* 0x000fe400078e00ff */
[----:B------:R-:W-:Y:S01]  /*6980*/  IMAD.MOV.U32 R13, RZ, RZ, RZ ;  /* 0x000000ffff0d7224 */ /* 0x000fe200078e00ff */
[----:B------:R-:W3:Y:S01]  /*6990*/  LDCU.64 UR6, c[0x4][0x88] ;  /* 0x01001100ff0677ac */ /* 0x000ee20008000a00 */
[----:B------:R-:W4:Y:S01]  /*69a0*/  LDCU.64 UR4, c[0x4][0x8] ;  /* 0x01000100ff0477ac */ /* 0x000f220008000a00 */
[----:B-1----:R-:W-:Y:S02]  /*69b0*/  MOV R4, UR8 ;  /* 0x0000000800047c02 */ /* 0x002fe40008000f00 */
[----:B------:R-:W-:Y:S02]  /*69c0*/  MOV R5, UR9 ;  /* 0x0000000900057c02 */ /* 0x000fe40008000f00 */
[----:B---3--:R-:W-:Y:S01]  /*69d0*/  MOV R7, UR7 ;  /* 0x0000000700077c02 */ /* 0x008fe20008000f00 */
[----:B------:R-:W-:Y:S01]  /*69e0*/  IMAD.U32 R6, RZ, RZ, UR6 ;  /* 0x00000006ff067e24 */ /* 0x000fe2000f8e00ff */
[----:B----4-:R-:W-:Y:S01]  /*69f0*/  MOV R11, UR5 ;  /* 0x00000005000b7c02 */ /* 0x010fe20008000f00 */
[----:B------:R-:W-:Y:S02]  /*6a00*/  IMAD.U32 R10, RZ, RZ, UR4 ;  /* 0x00000004ff0a7e24 */ /* 0x000fe4000f8e00ff */
[----:B------:R-:W-:Y:S07]  /*6a10*/  LEPC R20, `(.L_x_112) ;  /* 0x000000001014794e */ /* 0x000fee0000000000 */
[----:B--2---:R-:W-:Y:S05]  /*6a20*/  CALL.ABS.NOINC R2 ;  /* 0x0000000002007343 */ /* 0x004fea0003c00000 */
.L_x_112:
[----:B------:R-:W-:Y:S05]  /*6a30*/  BSYNC.RECONVERGENT B6 ;  /* 0x0000000000067941 */ /* 0x000fea0003800200 */
.L_x_111:
[----:B------:R-:W-:Y:S02]  /*6a40*/  R2UR UR6, R56 ;  /* 0x00000000380672ca */ /* 0x000fe400000e0000 */
[----:B------:R-:W-:Y:S02]  /*6a50*/  R2UR UR5, R69 ;  /* 0x00000000450572ca */ /* 0x000fe400000e0000 */
[----:B------:R-:W-:Y:S02]  /*6a60*/  R2UR UR4, R68 ;  /* 0x00000000440472ca */ /* 0x000fe400000e0000 */
[----:B------:R-:W-:Y:S02]  /*6a70*/  ISETP.NE.U32.AND P4, PT, R50, RZ, PT ;  /* 0x000000ff3200720c */ /* 0x000fe40003f85070 */
[----:B------:R-:W-:Y:S02]  /*6a80*/  ISETP.NE.U32.AND P2, PT, RZ, UR60, PT ;  /* 0x0000003cff007c0c */ /* 0x000fe4000bf45070 */
[----:B------:R-:W-:Y:S02]  /*6a90*/  ISETP.NE.AND.EX P4, PT, R51, RZ, PT, P4 ;  /* 0x000000ff3300720c */ /* 0x000fe40003f85340 */
[----:B------:R-:W-:Y:S01]  /*6aa0*/  ISETP.NE.AND.EX P2, PT, RZ, UR61, PT, P2 ;  /* 0x0000003dff007c0c */ /* 0x000fe2000bf45320 */
[----:B------:R-:W-:Y:S02]  /*6ab0*/  UISETP.NE.AND UP2, UPT, UR6, URZ, UPT ;  /* 0x000000ff0600728c */ /* 0x000fe4000bf45270 */
[----:B------:R-:W-:Y:S04]  /*6ac0*/  UISETP.NE.U32.AND UP0, UPT, UR5, URZ, UPT ;  /* 0x000000ff0500728c */ /* 0x000fe8000bf05070 */
[----:B------:R-:W-:Y:S01]  /*6ad0*/  UISETP.NE.AND.EX UP1, UPT, UR4, URZ, UPT, UP0 ;  /* 0x000000ff0400728c */ /* 0x000fe2000bf25300 */
[----:B------:R-:W-:Y:S01]  /*6ae0*/  PLOP3.LUT P1, PT, PT, PT, UP2, 0x80, 0x8 ;  /* 0x000000000008781c */ /* 0x000fe20003f2f028 */
[----:B------:R-:W-:Y:S03]  /*6af0*/  UPLOP3.LUT UP0, UPT, UPT, UPT, UPT, 0x40, 0x4 ;  /* 0x000000000004789c */ /* 0x000fe60003f0e870 */
[----:B------:R-:W-:Y:S06]  /*6b00*/  @UP2 UPLOP3.LUT UP0, UPT, UPT, UPT, UP1, 0x80, 0x8 ;  /* 0x000000000008289c */ /* 0x000fec0003f0f010 */
[----:B------:R-:W-:Y:S01]  /*6b10*/  PLOP3.LUT P0, PT, PT, PT, UP0, 0x80, 0x8 ;  /* 0x000000000008781c */ /* 0x000fe20003f0f008 */
[----:B------:R-:W-:Y:S01]  /*6b20*/  @!UPT UIADD3 URZ, UPT, UPT, URZ, URZ, URZ ;  /* 0x000000fffffff290 */ /* 0x000fe2000fffe0ff */
[----:B------:R-:W-:Y:S11]  /*6b30*/  BRA.U !UP1, `(.L_x_114) ;  /* 0x0000000109407547 */ /* 0x000ff6000b800000 */
[----:B------:R-:W-:Y:S01]  /*6b40*/  UISETP.NE.U32.AND UP0, UPT, UR60, URZ, UPT ;  /* 0x000000ff3c00728c */ /* 0x000fe2000bf05070 */
[----:B------:R-:W-:Y:S01]  /*6b50*/  R2UR UR6, R69 ;  /* 0x00000000450672ca */ /* 0x000fe200000e0000 */
[----:B------:R-:W2:Y:S01]  /*6b60*/  LDCU.64 UR8, c[0x0][0x358] ;  /* 0x00006b00ff0877ac */ /* 0x000ea20008000a00 */
[----:B------:R-:W-:Y:S02]  /*6b70*/  HFMA2 R52, -RZ, RZ, 0, 5.9604644775390625e-08 ;  /* 0x00000001ff347431 */ /* 0x000fe400000001ff */
[----:B-1----:R-:W-:Y:S01]  /*6b80*/  IMAD.MOV.U32 R0, RZ, RZ, 0x1 ;  /* 0x00000001ff007424 */ /* 0x002fe200078e00ff */
[----:B------:R-:W-:Y:S06]  /*6b90*/  UISETP.NE.AND.EX UP0, UPT, UR61, URZ, UPT, UP0 ;  /* 0x000000ff3d00728c */ /* 0x000fec000bf05300 */
[----:B------:R-:W-:Y:S05]  /*6ba0*/  PLOP3.LUT P3, PT, PT, PT, UP0, 0x80, 0x8 ;  /* 0x000000000008781c */ /* 0x000fea0003f6f008 */
[----:B------:R-:W1:Y:S01]  /*6bb0*/  @UP0 LDCU.64 UR4, c[0x0][0x888] ;  /* 0x00011100ff0407ac */ /* 0x000e620008000a00 */
[----:B------:R-:W-:Y:S07]  /*6bc0*/  @UP0 UIMAD UR6, UR36, UR6, URZ ;  /* 0x00000006240602a4 */ /* 0x000fee000f8e02ff */
[----:B------:R-:W-:Y:S01]  /*6bd0*/  @!P3 PRMT R52, R0, 0x7610, R52 ;  /* 0x000076100034b816 */ /* 0x000fe20000000034 */
[----:B-1----:R-:W-:Y:S06]  /*6be0*/  @UP0 UIMAD.WIDE UR4, UR6, 0x4, UR4 ;  /* 0x00000004060408a5 */ /* 0x002fec000f8e0204 */
[----:B------:R-:W-:Y:S02]  /*6bf0*/  IMAD.U32 R2, RZ, RZ, UR4 ;  /* 0x00000004ff027e24 */ /* 0x000fe4000f8e00ff */
[----:B------:R-:W-:Y:S03]  /*6c00*/  IMAD.U32 R3, RZ, RZ, UR5 ;  /* 0x00000005ff037e24 */ /* 0x000fe6000f8e00ff */
[----:B------:R-:W1:Y:S02]  /*6c10*/  @!UP0 LDCU UR4, c[0x0][0x880] ;  /* 0x00011000ff0487ac */ /* 0x000e640008000800 */
[----:B--2--5:R2:W5:Y:S02]  /*6c20*/  @P3 LDG.E R27, desc[UR8][R2.64] ;  /* 0x00000008021b3981 */ /* 0x024564000c1e1900 */
[----:B-12---:R-:W-:Y:S02]  /*6c30*/  @!P3 MOV R27, UR4 ;  /* 0x00000004001bbc02 */ /* 0x006fe40008000f00 */
.L_x_114:
[----:B------:R-:W-:Y:S05]  /*6c40*/  @!P4 BRA `(.L_x_115) ;  /* 0x000000000024c947 */ /* 0x000fea0003800000 */
[----:B------:R-:W-:Y:S01]  /*6c50*/  ISETP.NE.U32.AND P3, PT, R48, RZ, PT ;  /* 0x000000ff3000720c */ /* 0x000fe20003f65070 */
[----:B------:R-:W2:Y:S03]  /*6c60*/  LDCU.64 UR4, c[0x0][0x358] ;  /* 0x00006b00ff0477ac */ /* 0x000ea60008000a00 */
[----:B------:R-:W-:Y:S11]  /*6c70*/  ISETP.NE.AND.EX P3, PT, R49, RZ, PT, P3 ;  /* 0x000000ff3100720c */ /* 0x000ff60003f65330 */
[----:B------:R-:W-:Y:S02]  /*6c80*/  @!UPT UIADD3 URZ, UPT, UPT, URZ, URZ, URZ ;  /* 0x000000fffffff290 */ /* 0x000fe4000fffe0ff */
[----:B------:R-:W3:Y:S01]  /*6c90*/  @P3 LDC.64 R2, c[0x0][0x8a8] ;  /* 0x00022a00ff023b82 */ /* 0x000ee20000000a00 */
[----:B-1----:R-:W-:Y:S04]  /*6ca0*/  @P3 IMAD R0, R50, UR36, RZ ;  /* 0x0000002432003c24 */ /* 0x002fe8000f8e02ff */
[----:B---3--:R-:W-:Y:S05]  /*6cb0*/  @P3 IMAD.WIDE R2, R0, 0x4, R2 ;  /* 0x0000000400023825 */ /* 0x008fea00078e0202 */
[----:B--2--5:R2:W5:Y:S02]  /*6cc0*/  @P3 LDG.E R24, desc[UR4][R2.64] ;  /* 0x0000000402183981 */ /* 0x024564000c1e1900 */
[----:B--2---:R-:W3:Y:S02]  /*6cd0*/  @!P3 LDC R24, c[0x0][0x8a0] ;  /* 0x00022800ff18bb82 */ /* 0x004ee40000000800 */
.L_x_115:
[----:B-----5:R-:W-:Y:S01]  /*6ce0*/  FSETP.NEU.AND P3, PT, R27, RZ, PT ;  /* 0x000000ff1b00720b */ /* 0x020fe20003f6d000 */
[----:B------:R-:W-:Y:S01]  /*6cf0*/  BSSY B1, `(.L_x_116) ;  /* 0x0000038000017945 */ /* 0x000fe20003800000 */
[----:B------:R-:W-:Y:S01]  /*6d00*/  SEL R3, RZ, 0xffffffff, P2 ;  /* 0xffffffffff037807 */ /* 0x000fe20001000000 */
[----:B------:R-:W-:Y:S01]  /*6d10*/  IMAD.MOV.U32 R74, RZ, RZ, 0x1 ;  /* 0x00000001ff4a7424 */ /* 0x000fe200078e00ff */
[----:B------:R-:W-:Y:S01]  /*6d20*/  @P1 LOP3.LUT P2, RZ, R52, 0xff, RZ, 0xc0, !PT ;  /* 0x000000ff34ff1812 */ /* 0x000fe2000784c0ff */
[----:B------:R-:W-:Y:S01]  /*6d30*/  IMAD R25, R22, 0x80, R23 ;  /* 0x0000008016197824 */ /* 0x000fe200078e0217 */
[----:B-1----:R-:W-:Y:S01]  /*6d40*/  @P1 SEL R0, RZ, 0xffffffff, P3 ;  /* 0xffffffffff001807 */ /* 0x002fe20001800000 */
[----:B------:R-:W-:Y:S01]  /*6d50*/  IMAD R60, R66, -0x10, R64 ;  /* 0xfffffff0423c7824 */ /* 0x000fe200078e0240 */
[----:B------:R-:W-:Y:S01]  /*6d60*/  LEA R72, R22, UR43, 0x3 ;  /* 0x0000002b16487c11 */ /* 0x000fe2000f8e18ff */
[----:B------:R-:W-:Y:S01]  /*6d70*/  IMAD.MOV.U32 R73, RZ, RZ, RZ ;  /* 0x000000ffff497224 */ /* 0x000fe200078e00ff */
[C---:B------:R-:W-:Y:S02]  /*6d80*/  @P0 SEL R0, R3.reuse, R0, !P2 ;  /* 0x0000000003000207 */ /* 0x040fe40005000000 */
[----:B------:R-:W-:Y:S02]  /*6d90*/  CS2R R38, SRZ ;  /* 0x0000000000267805 */ /* 0x000fe4000001ff00 */
[----:B------:R-:W-:Y:S02]  /*6da0*/  PLOP3.LUT P2, PT, PT, PT, UP1, 0x80, 0x8 ;  /* 0x000000000008781c */ /* 0x000fe40003f4f018 */
[----:B------:R-:W-:Y:S02]  /*6db0*/  CS2R R36, SRZ ;  /* 0x0000000000247805 */ /* 0x000fe4000001ff00 */
[----:B------:R-:W-:Y:S02]  /*6dc0*/  @P1 LOP3.LUT R0, R0, 0x1, RZ, 0xc0, !PT ;  /* 0x0000000100001812 */ /* 0x000fe400078ec0ff */
[----:B------:R-:W-:Y:S02]  /*6dd0*/  CS2R R34, SRZ ;  /* 0x0000000000227805 */ /* 0x000fe4000001ff00 */
[----:B------:R-:W-:Y:S02]  /*6de0*/  LOP3.LUT P4, R58, R52, 0xff, RZ, 0xc0, !PT ;  /* 0x000000ff343a7812 */ /* 0x000fe4000788c0ff */
[----:B------:R-:W-:Y:S02]  /*6df0*/  CS2R R32, SRZ ;  /* 0x0000000000207805 */ /* 0x000fe4000001ff00 */
[----:B------:R-:W-:Y:S02]  /*6e00*/  ISETP.NE.U32.OR P5, PT, R0, 0x1, !P1 ;  /* 0x000000010000780c */ /* 0x000fe40004fa5470 */
[----:B------:R-:W-:Y:S02]  /*6e10*/  CS2R R42, SRZ ;  /* 0x00000000002a7805 */ /* 0x000fe4000001ff00 */
[----:B------:R-:W-:Y:S02]  /*6e20*/  SEL R2, RZ, 0xffffffff, P3 ;  /* 0xffffffffff027807 */ /* 0x000fe40001800000 */
[----:B------:R-:W-:Y:S02]  /*6e30*/  CS2R R40, SRZ ;  /* 0x0000000000287805 */ /* 0x000fe4000001ff00 */
[----:B------:R-:W-:Y:S02]  /*6e40*/  P2R R71, PR, RZ, 0x20 ;  /* 0x00000020ff477803 */ /* 0x000fe40000000000 */
[----:B------:R-:W-:Y:S02]  /*6e50*/  CS2R R46, SRZ ;  /* 0x00000000002e7805 */ /* 0x000fe4000001ff00 */
[----:B------:R-:W-:Y:S02]  /*6e60*/  CS2R R44, SRZ ;  /* 0x00000000002c7805 */ /* 0x000fe4000001ff00 */
[----:B------:R-:W-:Y:S04]  /*6e70*/  @P2 SEL R2, R3, R2, !P4 ;  /* 0x0000000203022207 */ /* 0x000fe80006000000 */
[----:B------:R-:W-:Y:S02]  /*6e80*/  LOP3.LUT R2, R2, 0x1, RZ, 0xc0, !PT ;  /* 0x0000000102027812 */ /* 0x000fe400078ec0ff */
[----:B------:R-:W-:Y:S02]  /*6e90*/  @P5 SHF.L.U32 R0, RZ, 0x1f, RZ ;  /* 0x0000001fff005819 */ /* 0x000fe400000006ff */
[----:B------:R-:W-:Y:S02]  /*6ea0*/  ISETP.NE.U32.AND P2, PT, R2, 0x1, PT ;  /* 0x000000010200780c */ /* 0x000fe40003f45070 */
[----:B------:R1:W2:Y:S02]  /*6eb0*/  @P5 SYNCS.PHASECHK.TRANS64.TRYWAIT P1, [UR43+0x80], R0 ;  /* 0x00008000ff0055a7 */ /* 0x0002a4000802112b */
[----:B------:R-:W-:Y:S02]  /*6ec0*/  P2R R75, PR, RZ, 0x4 ;  /* 0x00000004ff4b7803 */ /* 0x000fe40000000000 */
[----:B-1----:R-:W-:Y:S04]  /*6ed0*/  SHF.L.U32 R0, R62, 0x1f, RZ ;  /* 0x0000001f3e007819 */ /* 0x002fe800000006ff */
[----:B------:R1:W4:Y:S01]  /*6ee0*/  SYNCS.PHASECHK.TRANS64.TRYWAIT P0, [R72+URZ+0xf0], R0 ;  /* 0x0000f000480075a7 */ /* 0x00032200080011ff */
[----:B--2---:R-:W-:Y:S01]  /*6ef0*/  @P5 SEL R74, RZ, 0x1, !P1 ;  /* 0x00000001ff4a5807 */ /* 0x004fe20004800000 */
[----:B-1----:R-:W-:Y:S06]  /*6f00*/  @!P5 BRA `(.L_x_117) ;  /* 0x000000000058d947 */ /* 0x002fec0003800000 */
[----:B------:R-:W-:Y:S01]  /*6f10*/  IMAD.MOV.U32 R39, RZ, RZ, RZ ;  /* 0x000000ffff277224 */ /* 0x000fe200078e00ff */
[----:B------:R-:W-:Y:S01]  /*6f20*/  ISETP.NE.AND P1, PT, R74, RZ, PT ;  /* 0x000000ff4a00720c */ /* 0x000fe20003f25270 */
[----:B------:R-:W-:Y:S01]  /*6f30*/  BSSY B0, `(.L_x_118) ;  /* 0x000000c000007945 */ /* 0x000fe20003800000 */
[----:B------:R-:W-:Y:S02]  /*6f40*/  CS2R R46, SRZ ;  /* 0x00000000002e7805 */ /* 0x000fe4000001ff00 */
[----:B------:R-:W-:Y:S02]  /*6f50*/  CS2R R44, SRZ ;  /* 0x00000000002c7805 */ /* 0x000fe4000001ff00 */
[----:B------:R-:W-:Y:S02]  /*6f60*/  CS2R R42, SRZ ;  /* 0x00000000002a7805 */ /* 0x000fe4000001ff00 */
[----:B------:R-:W-:Y:S02]  /*6f70*/  CS2R R40, SRZ ;  /* 0x0000000000287805 */ /* 0x000fe4000001ff00 */
[----:B------:R-:W-:Y:S02]  /*6f80*/  CS2R R34, SRZ ;  /* 0x0000000000227805 */ /* 0x000fe4000001ff00 */
[----:B------:R-:W-:Y:S02]  /*6f90*/  CS2R R32, SRZ ;  /* 0x0000000000207805 */ /* 0x000fe4000001ff00 */
[----:B------:R-:W-:Y:S01]  /*6fa0*/  CS2R R36, SRZ ;  /* 0x0000000000247805 */ /* 0x000fe2000001ff00 */
[----:B------:R-:W-:Y:S06]  /*6fb0*/  @P1 BRA `(.L_x_119) ;  /* 0x00000000000c1947 */ /* 0x000fec0003800000 */
[----:B------:R-:W-:Y:S04]  /*6fc0*/  SHF.L.U32 R3, RZ, 0x1f, RZ ;  /* 0x0000001fff037819 */ /* 0x000fe800000006ff */
[----:B------:R-:W1:Y:S02]  /*6fd0*/  SYNCS.PHASECHK.TRANS64.TRYWAIT P1, [UR43+0x80], R3 ;  /* 0x00008003ff0075a7 */ /* 0x000e64000802112b */
[----:B-1----:R-:W-:Y:S05]  /*6fe0*/  @!P1 BRA `(.L_x_120) ;  /* 0x0000005c001c9947 */ /* 0x002fea0003800000 */
.L_x_119:
[----:B------:R-:W-:Y:S05]  /*6ff0*/  BSYNC B0 ;  /* 0x0000000000007941 */ /* 0x000fea0003800000 */
.L_x_118:
[----:B------:R-:W-:Y:S01]  /*7000*/  ISETP.NE.AND P1, PT, R75, RZ, PT ;  /* 0x000000ff4b00720c */ /* 0x000fe20003f25270 */
[----:B------:R-:W-:Y:S11]  /*7010*/  HFMA2 R73, -RZ, RZ, 0, 5.9604644775390625e-08 ;  /* 0x00000001ff497431 */ /* 0x000ff600000001ff */
[----:B------:R-:W-:Y:S01]  /*7020*/  @!UPT UIADD3 URZ, UPT, UPT, URZ, URZ, URZ ;  /* 0x000000fffffff290 */ /* 0x000fe2000fffe0ff */
[----:B------:R2:W1:Y:S04]  /*7030*/  @P1 LDS.128 R44, [R65] ;  /* 0x00000000412c1984 */ /* 0x0004680000000c00 */
[----:B------:R2:W1:Y:S04]  /*7040*/  @P1 LDS.128 R40, [R64+0x10] ;  /* 0x0000100040281984 */ /* 0x0004680000000c00 */
[----:B------:R2:W1:Y:S04]  /*7050*/  @P1 LDS.128 R32, [R63+0x20] ;  /* 0x000020003f201984 */ /* 0x0004680000000c00 */
[----:B------:R2:W1:Y:S02]  /*7060*/  @P1 LDS.128 R36, [R60+0x30] ;  /* 0x000030003c241984 */ /* 0x0004640000000c00 */
.L_x_117:
[----:B------:R-:W-:Y:S05]  /*7070*/  BSYNC B1 ;  /* 0x0000000000017941 */ /* 0x000fea0003800000 */
.L_x_116:
[----:B-1----:R-:W-:Y:S04]  /*7080*/  SHF.R.U32.HI R2, RZ, 0x15, R25 ;  /* 0x00000015ff027819 */ /* 0x002fe80000011619 */
[----:B------:R-:W-:Y:S01]  /*7090*/  LOP3.LUT P1, RZ, R2, 0x3, R53, 0x48, !PT ;  /* 0x0000000302ff7812 */ /* 0x000fe20007824835 */
[----:B------:R-:W-:Y:S01]  /*70a0*/  @!UPT UIADD3 URZ, UPT, UPT, URZ, URZ, URZ ;  /* 0x000000fffffff290 */ /* 0x000fe2000fffe0ff */
[----:B----4-:R-:W-:Y:S11]  /*70b0*/  @P0 BRA `(.L_x_121) ;  /* 0x0000000000080947 */ /* 0x010ff60003800000 */
[----:B------:R-:W1:Y:S02]  /*70c0*/  SYNCS.PHASECHK.TRANS64.TRYWAIT P0, [R72+URZ+0xf0], R0 ;  /* 0x0000f000480075a7 */ /* 0x000e6400080011ff */
[----:B-1----:R-:W-:Y:S05]  /*70d0*/  @!P0 BRA `(.L_x_122) ;  /* 0x0000005800f88947 */ /* 0x002fea0003800000 */
.L_x_121:
[----:B------:R-:W-:Y:S05]  /*70e0*/  @!P1 BRA `(.L_x_123) ;  /* 0x0000000000409947 */ /* 0x000fea0003800000 */
[----:B------:R-:W4:Y:S01]  /*70f0*/  LDCU.64 UR8, c[0x4][0x70] ;  /* 0x01000e00ff0877ac */ /* 0x000f220008000a00 */
[----:B------:R-:W-:Y:S01]  /*7100*/  MOV R3, 0x0 ;  /* 0x0000000000037802 */ /* 0x000fe20000000f00 */
[----:B------:R-:W-:Y:S02]  /*7110*/  HFMA2 R12, -RZ, RZ, 0, 5.9604644775390625e-08 ;  /* 0x00000001ff0c7431 */ /* 0x000fe400000001ff */
[----:B------:R-:W-:Y:S02]  /*7120*/  IMAD.MOV.U32 R8, RZ, RZ, 0x192 ;  /* 0x00000192ff087424 */ /* 0x000fe400078e00ff */
[----:B------:R-:W-:Y:S01]  /*7130*/  IMAD.MOV.U32 R13, RZ, RZ, RZ ;  /* 0x000000ffff0d7224 */ /* 0x000fe200078e00ff */
[----:B------:R-:W5:Y:S01]  /*7140*/  LDCU.64 UR6, c[0x4][0x78] ;  /* 0x01000f00ff0677ac */ /* 0x000f620008000a00 */
[----:B------:R-:W1:Y:S01]  /*7150*/  LDC.64 R2, c[0x4][R3] ;  /* 0x0100000003027b82 */ /* 0x000e620000000a00 */
[----:B------:R-:W2:Y:S01]  /*7160*/  LDCU.64 UR4, c[0x4][0x10] ;  /* 0x01000200ff0477ac */ /* 0x000ea20008000a00 */
[----:B----4-:R-:W-:Y:S01]  /*7170*/  MOV R5, UR9 ;  /* 0x0000000900057c02 */ /* 0x010fe20008000f00 */
[----:B------:R-:W-:Y:S01]  /*7180*/  IMAD.U32 R4, RZ, RZ, UR8 ;  /* 0x00000008ff047e24 */ /* 0x000fe2000f8e00ff */
[----:B-----5:R-:W-:Y:S01]  /*7190*/  MOV R7, UR7 ;  /* 0x0000000700077c02 */ /* 0x020fe20008000f00 */
[----:B------:R-:W-:Y:S01]  /*71a0*/  IMAD.U32 R6, RZ, RZ, UR6 ;  /* 0x00000006ff067e24 */ /* 0x000fe2000f8e00ff */
[----:B--2---:R-:W-:Y:S01]  /*71b0*/  MOV R11, UR5 ;  /* 0x00000005000b7c02 */ /* 0x004fe20008000f00 */
[----:B------:R-:W-:Y:S02]  /*71c0*/  IMAD.U32 R10, RZ, RZ, UR4 ;  /* 0x00000004ff0a7e24 */ /* 0x000fe4000f8e00ff */
[----:B------:R-:W-:Y:S07]  /*71d0*/  LEPC R20, `(.L_x_123) ;  /* 0x000000001014794e */ /* 0x000fee0000000000 */
[----:B-1-3--:R-:W-:Y:S05]  /*71e0*/  CALL.ABS.NOINC R2 ;  /* 0x0000000002007343 */ /* 0x00afea0003c00000 */
.L_x_123:
[----:B------:R-:W-:Y:S01]  /*71f0*/  LOP3.LUT R20, R44, 0xffffe000, RZ, 0xc0, !PT ;  /* 0xffffe0002c147812 */ /* 0x000fe200078ec0ff */
[----:B------:R-:W-:Y:S05]  /*7200*/  WARPSYNC.ALL ;  /* 0x0000000000007948 */ /* 0x000fea0003800000 */
[----:B------:R-:W-:Y:S01]  /*7210*/  R2UR UR4, R25 ;  /* 0x00000000190472ca */ /* 0x000fe200000e0000 */
[----:B------:R-:W-:Y:S01]  /*7220*/  BSSY.RECONVERGENT B0, `(.L_x_124) ;  /* 0x0000058000007945 */ /* 0x000fe20003800200 */
[----:B------:R-:W-:Y:S11]  /*7230*/  ISETP.NE.AND P0, PT, R67, RZ, PT ;  /* 0x000000ff4300720c */ /* 0x000ff60003f05270 */
[----:B------:R-:W1:Y:S02]  /*7240*/  LDTM.x16 R4, tmem[UR4] ;  /* 0x00000004000479ee */ /* 0x000e640008240000 */
[C---:B-1-3--:R-:W-:Y:S01]  /*7250*/  FMUL R0, R24.reuse, R4 ;  /* 0x0000000418007220 */ /* 0x04afe20000400000 */
[C---:B------:R-:W-:Y:S01]  /*7260*/  FMUL R2, R24.reuse, R5 ;  /* 0x0000000518027220 */ /* 0x040fe20000400000 */
[C---:B------:R-:W-:Y:S01]  /*7270*/  FMUL R4, R24.reuse, R8 ;  /* 0x0000000818047220 */ /* 0x040fe20000400000 */
[C---:B------:R-:W-:Y:S01]  /*7280*/  FMUL R5, R24.reuse, R9 ;  /* 0x0000000918057220 */ /* 0x040fe20000400000 */
[C---:B------:R-:W-:Y:S01]  /*7290*/  FMUL R8, R24.reuse, R12 ;  /* 0x0000000c18087220 */ /* 0x040fe20000400000 */
[C---:B------:R-:W-:Y:S01]  /*72a0*/  FMUL R9, R24.reuse, R13 ;  /* 0x0000000d18097220 */ /* 0x040fe20000400000 */
[C---:B------:R-:W-:Y:S01]  /*72b0*/  FMUL R12, R24.reuse, R16 ;  /* 0x00000010180c7220 */ /* 0x040fe20000400000 */
[----:B------:R-:W-:Y:S01]  /*72c0*/  LOP3.LUT R16, R45, 0xffffe000, RZ, 0xc0, !PT ;  /* 0xffffe0002d107812 */ /* 0x000fe200078ec0ff */
[----:B------:R-:W-:Y:S01]  /*72d0*/  FMUL R13, R24, R17 ;  /* 0x00000011180d7220 */ /* 0x000fe20000400000 */
[----:B------:R-:W-:Y:S01]  /*72e0*/  LOP3.LUT R17, R46, 0xffffe000, RZ, 0xc0, !PT ;  /* 0xffffe0002e117812 */ /* 0x000fe200078ec0ff */
[----:B------:R-:W-:Y:S01]  /*72f0*/  FFMA R28, R27, R20, R0 ;  /* 0x000000141b1c7223 */ /* 0x000fe20000000000 */
[----:B------:R-:W-:Y:S01]  /*7300*/  LOP3.LUT R0, R47, 0xffffe000, RZ, 0xc0, !PT ;  /* 0xffffe0002f007812 */ /* 0x000fe200078ec0ff */
[C---:B------:R-:W-:Y:S01]  /*7310*/  FMUL R3, R24.reuse, R6 ;  /* 0x0000000618037220 */ /* 0x040fe20000400000 */
[C---:B------:R-:W-:Y:S01]  /*7320*/  FMUL R6, R24.reuse, R10 ;  /* 0x0000000a18067220 */ /* 0x040fe20000400000 */
[C---:B------:R-:W-:Y:S01]  /*7330*/  FMUL R7, R24.reuse, R7 ;  /* 0x0000000718077220 */ /* 0x040fe20000400000 */
[----:B------:R-:W-:Y:S01]  /*7340*/  F2FP.TF32.F32.PACK_B R28, R28 ;  /* 0x0000001cff1c723e */ /* 0x000fe200024050ff */
[C---:B------:R-:W-:Y:S01]  /*7350*/  FMUL R10, R24.reuse, R14 ;  /* 0x0000000e180a7220 */ /* 0x040fe20000400000 */
[----:B------:R-:W-:Y:S01]  /*7360*/  FMUL R14, R24, R18 ;  /* 0x00000012180e7220 */ /* 0x000fe20000400000 */
[----:B------:R-:W-:Y:S01]  /*7370*/  LOP3.LUT R18, R40, 0xffffe000, RZ, 0xc0, !PT ;  /* 0xffffe00028127812 */ /* 0x000fe200078ec0ff */
[----:B------:R-:W-:Y:S01]  /*7380*/  FFMA R29, R27, R16, R2 ;  /* 0x000000101b1d7223 */ /* 0x000fe20000000002 */
[----:B------:R-:W-:Y:S01]  /*7390*/  LOP3.LUT R2, R41, 0xffffe000, RZ, 0xc0, !PT ;  /* 0xffffe00029027812 */ /* 0x000fe200078ec0ff */
[----:B------:R-:W-:Y:S01]  /*73a0*/  FFMA R30, R27, R17, R3 ;  /* 0x000000111b1e7223 */ /* 0x000fe20000000003 */
[----:B------:R-:W-:Y:S01]  /*73b0*/  LOP3.LUT R3, R43, 0xffffe000, RZ, 0xc0, !PT ;  /* 0xffffe0002b037812 */ /* 0x000fe200078ec0ff */
[C---:B------:R-:W-:Y:S01]  /*73c0*/  FFMA R31, R27.reuse, R0, R7 ;  /* 0x000000001b1f7223 */ /* 0x040fe20000000007 */
[----:B------:R-:W-:Y:S01]  /*73d0*/  LOP3.LUT R0, R42, 0xffffe000, RZ, 0xc0, !PT ;  /* 0xffffe0002a007812 */ /* 0x000fe200078ec0ff */
[C---:B------:R-:W-:Y:S01]  /*73e0*/  FFMA R4, R27.reuse, R18, R4 ;  /* 0x000000121b047223 */ /* 0x040fe20000000004 */
[----:B------:R-:W-:Y:S01]  /*73f0*/  F2FP.TF32.F32.PACK_B R29, R29 ;  /* 0x0000001dff1d723e */ /* 0x000fe200024050ff */
[C---:B------:R-:W-:Y:S01]  /*7400*/  FFMA R5, R27.reuse, R2, R5 ;  /* 0x000000021b057223 */ /* 0x040fe20000000005 */
[----:B------:R-:W-:Y:S01]  /*7410*/  FMUL R11, R24, R11 ;  /* 0x0000000b180b7220 */ /* 0x000fe20000400000 */
[----:B------:R-:W-:Y:S01]  /*7420*/  F2FP.TF32.F32.PACK_B R30, R30 ;  /* 0x0000001eff1e723e */ /* 0x000fe200024050ff */
[C---:B------:R-:W-:Y:S01]  /*7430*/  FFMA R6, R27.reuse, R0, R6 ;  /* 0x000000001b067223 */ /* 0x040fe20000000006 */
[----:B------:R-:W-:Y:S01]  /*7440*/  F2FP.TF32.F32.PACK_B R31, R31 ;  /* 0x0000001fff1f723e */ /* 0x000fe200024050ff */
[----:B------:R-:W-:Y:S01]  /*7450*/  FFMA R7, R27, R3, R11 ;  /* 0x000000031b077223 */ /* 0x000fe2000000000b */
[----:B------:R-:W-:Y:S01]  /*7460*/  LOP3.LUT R2, R32, 0xffffe000, RZ, 0xc0, !PT ;  /* 0xffffe00020027812 */ /* 0x000fe200078ec0ff */
[----:B------:R-:W-:Y:S01]  /*7470*/  FMUL R15, R24, R15 ;  /* 0x0000000f180f7220 */ /* 0x000fe20000400000 */
[----:B------:R-:W-:Y:S01]  /*7480*/  LOP3.LUT R16, R33, 0xffffe000, RZ, 0xc0, !PT ;  /* 0xffffe00021107812 */ /* 0x000fe200078ec0ff */
[----:B------:R1:W-:Y:S01]  /*7490*/  STS.128 [R65], R28 ;  /* 0x0000001c41007388 */ /* 0x0003e20000000c00 */
[----:B------:R-:W-:Y:S01]  /*74a0*/  LOP3.LUT R0, R34, 0xffffe000, RZ, 0xc0, !PT ;  /* 0xffffe00022007812 */ /* 0x000fe200078ec0ff */
[----:B------:R-:W-:Y:S01]  /*74b0*/  FFMA R8, R27, R2, R8 ;  /* 0x000000021b087223 */ /* 0x000fe20000000008 */
[----:B------:R-:W-:Y:S01]  /*74c0*/  LOP3.LUT R2, R35, 0xffffe000, RZ, 0xc0, !PT ;  /* 0xffffe00023027812 */ /* 0x000fe200078ec0ff */
[C---:B------:R-:W-:Y:S01]  /*74d0*/  FFMA R9, R27.reuse, R16, R9 ;  /* 0x000000101b097223 */ /* 0x040fe20000000009 */
[----:B------:R-:W-:Y:S01]  /*74e0*/  F2FP.TF32.F32.PACK_B R4, R4 ;  /* 0x00000004ff04723e */ /* 0x000fe200024050ff */
[C---:B------:R-:W-:Y:S01]  /*74f0*/  FFMA R10, R27.reuse, R0, R10 ;  /* 0x000000001b0a7223 */ /* 0x040fe2000000000a */
[----:B------:R-:W-:Y:S01]  /*7500*/  F2FP.TF32.F32.PACK_B R5, R5 ;  /* 0x00000005ff05723e */ /* 0x000fe200024050ff */
[----:B------:R-:W-:Y:S01]  /*7510*/  FFMA R11, R27, R2, R15 ;  /* 0x000000021b0b7223 */ /* 0x000fe2000000000f */
[----:B------:R-:W-:Y:S01]  /*7520*/  F2FP.TF32.F32.PACK_B R6, R6 ;  /* 0x00000006ff06723e */ /* 0x000fe200024050ff */
[----:B------:R-:W-:Y:S01]  /*7530*/  FMUL R19, R24, R19 ;  /* 0x0000001318137220 */ /* 0x000fe20000400000 */
[----:B------:R-:W-:Y:S02]  /*7540*/  F2FP.TF32.F32.PACK_B R7, R7 ;  /* 0x00000007ff07723e */ /* 0x000fe400024050ff */
[----:B------:R-:W-:Y:S02]  /*7550*/  LOP3.LUT R3, R36, 0xffffe000, RZ, 0xc0, !PT ;  /* 0xffffe00024037812 */ /* 0x000fe400078ec0ff */
[----:B------:R-:W-:Y:S01]  /*7560*/  LOP3.LUT R0, R37, 0xffffe000, RZ, 0xc0, !PT ;  /* 0xffffe00025007812 */ /* 0x000fe200078ec0ff */
[----:B------:R1:W-:Y:S01]  /*7570*/  STS.128 [R64+0x10], R4 ;  /* 0x0000100440007388 */ /* 0x0003e20000000c00 */
        /* <DEDUP_REMOVED lines=8> */
[----:B------:R-:W-:Y:S02]  /*7600*/  F2FP.TF32.F32.PACK_B R10, R10 ;  /* 0x0000000aff0a723e */ /* 0x000fe400024050ff */
[----:B------:R-:W-:Y:S02]  /*7610*/  F2FP.TF32.F32.PACK_B R11, R11 ;  /* 0x0000000bff0b723e */ /* 0x000fe400024050ff */
[----:B------:R-:W-:Y:S02]  /*7620*/  F2FP.TF32.F32.PACK_B R12, R12 ;  /* 0x0000000cff0c723e */ /* 0x000fe400024050ff */
[----:B------:R-:W-:Y:S01]  /*7630*/  F2FP.TF32.F32.PACK_B R13, R13 ;  /* 0x0000000dff0d723e */ /* 0x000fe200024050ff */
[----:B------:R1:W-:Y:S01]  /*7640*/  STS.128 [R63+0x20], R8 ;  /* 0x000020083f007388 */ /* 0x0003e20000000c00 */
[----:B------:R-:W-:Y:S02]  /*7650*/  F2FP.TF32.F32.PACK_B R14, R14 ;  /* 0x0000000eff0e723e */ /* 0x000fe400024050ff */
[----:B------:R-:W-:Y:S05]  /*7660*/  F2FP.TF32.F32.PACK_B R15, R15 ;  /* 0x0000000fff0f723e */ /* 0x000fea00024050ff */
[----:B------:R1:W-:Y:S01]  /*7670*/  STS.128 [R60+0x30], R12 ;  /* 0x0000300c3c007388 */ /* 0x0003e20000000c00 */
[----:B------:R-:W-:Y:S01]  /*7680*/  @!PT LDS RZ, [RZ] ;  /* 0x00000000fffff984 */ /* 0x000fe20000000800 */
[----:B------:R-:W-:Y:S01]  /*7690*/  @!PT LDS RZ, [RZ] ;  /* 0x00000000fffff984 */ /* 0x000fe20000000800 */
[----:B------:R-:W-:Y:S01]  /*76a0*/  @!PT LDS RZ, [RZ] ;  /* 0x00000000fffff984 */ /* 0x000fe20000000800 */
[----:B------:R-:W-:Y:S01]  /*76b0*/  @!PT LDS RZ, [RZ] ;  /* 0x00000000fffff984 */ /* 0x000fe20000000800 */
[----:B------:R3:W-:Y:S07]  /*76c0*/  MEMBAR.ALL.CTA ;  /* 0x0000000000007992 */ /* 0x0007ee0000008000 */
[----:B---3--:R-:W3:Y:S02]  /*76d0*/  FENCE.VIEW.ASYNC.S ;  /* 0x00000000000073c6 */ /* 0x008ee40000000000 */
[----:B---3--:R-:W-:Y:S06]  /*76e0*/  BAR.SYNC.DEFER_BLOCKING 0x1, 0x80 ;  /* 0x0042000000007b1d */ /* 0x008fec0000010000 */
[----:B------:R-:W-:Y:S05]  /*76f0*/  @P0 BRA `(.L_x_125) ;  /* 0x0000000000280947 */ /* 0x000fea0003800000 */
[----:B------:R-:W-:Y:S01]  /*7700*/  UIADD3 UR4, UPT, UPT, UR43, 0x200, URZ ;  /* 0x000002002b047890 */ /* 0x000fe2000fffe0ff */
[----:B------:R-:W-:Y:S05]  /*7710*/  UMOV UR51, UR36 ;  /* 0x0000002400337c82 */ /* 0x000fea0008000000 */
[----:B------:R-:W-:Y:S01]  /*7720*/  MOV R57, UR4 ;  /* 0x0000000400397c02 */ /* 0x000fe20008000f00 */
[----:B------:R-:W-:Y:S03]  /*7730*/  UIADD3 UR4, UP0, UPT, UR54, 0x680, URZ ;  /* 0x0000068036047890 */ /* 0x000fe6000ff1e0ff */
[----:B------:R-:W-:Y:S01]  /*7740*/  R2UR UR48, R57 ;  /* 0x00000000393072ca */ /* 0x000fe200000e0000 */
[----:B------:R-:W-:Y:S11]  /*7750*/  UIADD3.X UR5, UPT, UPT, URZ, UR55, URZ, UP0, !UPT ;  /* 0x00000037ff057290 */ /* 0x000ff600087fe4ff */
[----:B------:R-:W-:Y:S01]  /*7760*/  @!UPT UIADD3 URZ, UPT, UPT, URZ, URZ, URZ ;  /* 0x000000fffffff290 */ /* 0x000fe2000fffe0ff */
[----:B------:R3:W-:Y:S01]  /*7770*/  UTMASTG.3D [UR48], [UR4] ;  /* 0x00000030040073b5 */ /* 0x0007e20008010000 */
[----:B------:R0:W-:Y:S01]  /*7780*/  UTMACMDFLUSH ;  /* 0x00000000000079b7 */ /* 0x0001e20000000000 */
[----:B---3--:R-:W-:Y:S04]  /*7790*/  DEPBAR.LE SB0, 0x1 ;  /* 0x000080400000791a */ /* 0x008fe80000000000 */
.L_x_125:
[----:B------:R-:W-:Y:S05]  /*77a0*/  BSYNC.RECONVERGENT B0 ;  /* 0x0000000000007941 */ /* 0x000fea0003800200 */
.L_x_124:
[----:B------:R-:W-:Y:S01]  /*77b0*/  BAR.SYNC.DEFER_BLOCKING 0x1, 0x80 ;  /* 0x0042000000007b1d */ /* 0x000fe20000010000 */
[----:B------:R-:W-:Y:S01]  /*77c0*/  ISETP.NE.AND P1, PT, R71, RZ, PT ;  /* 0x000000ff4700720c */ /* 0x000fe20003f25270 */
[----:B------:R-:W-:Y:S01]  /*77d0*/  UISETP.NE.AND UP0, UPT, UR52, URZ, UPT ;  /* 0x000000ff3400728c */ /* 0x000fe2000bf05270 */
[----:B------:R-:W-:Y:S11]  /*77e0*/  LEA R2, R73, UR43, 0x3 ;  /* 0x0000002b49027c11 */ /* 0x000ff6000f8e18ff */
[----:B-1----:R-:W-:Y:S01]  /*77f0*/  @P1 SHF.L.U32 R4, RZ, 0x1f, RZ ;  /* 0x0000001fff041819 */ /* 0x002fe200000006ff */
[----:B------:R-:W-:Y:S06]  /*7800*/  BRA.U !UP0, `(.L_x_126) ;  /* 0x0000000108247547 */ /* 0x000fec000b800000 */
[----:B------:R-:W1:Y:S01]  /*7810*/  S2R R0, SR_CgaCtaId ;  /* 0x0000000000007919 */ /* 0x000e620000008800 */
[----:B------:R-:W-:Y:S01]  /*7820*/  IMAD.U32 R3, RZ, RZ, UR47 ;  /* 0x0000002fff037e24 */ /* 0x000fe2000f8e00ff */
[----:B------:R-:W-:Y:S04]  /*7830*/  UIADD3 UR4, UPT, UPT, UR47, 0x1, URZ ;  /* 0x000000012f047890 */ /* 0x000fe8000fffe0ff */
[----:B------:R-:W-:Y:S01]  /*7840*/  @P1 LEA R3, R3, UR43, 0x3 ;  /* 0x0000002b03031c11 */ /* 0x000fe2000f8e18ff */
[----:B------:R-:W-:Y:S04]  /*7850*/  UISETP.NE.AND UP0, UPT, UR4, 0x4, UPT ;  /* 0x000000040400788c */ /* 0x000fe8000bf05270 */
[----:B------:R-:W-:Y:S01]  /*7860*/  @P1 VIADD R3, R3, 0xa0 ;  /* 0x000000a003031836 */ /* 0x000fe20000000000 */
[----:B------:R-:W-:Y:S04]  /*7870*/  USEL UR47, UR4, URZ, UP0 ;  /* 0x000000ff042f7287 */ /* 0x000fe80008000000 */
[----:B-1----:R-:W-:Y:S04]  /*7880*/  @P1 PRMT R0, R0, 0x654, R3 ;  /* 0x0000065400001816 */ /* 0x002fe80000000003 */
[----:B------:R1:W-:Y:S04]  /*7890*/  @P1 SYNCS.ARRIVE.TRANS64.RED.A1T0 RZ, [R0+URZ], RZ ;  /* 0x000000ff00ff19a7 */ /* 0x0003e800081004ff */
.L_x_126:
[----:B------:R-:W3:Y:S01]  /*78a0*/  @P1 SYNCS.PHASECHK.TRANS64.TRYWAIT P0, [R2+URZ+0x80], R4 ;  /* 0x00008004020015a7 */ /* 0x000ee200080011ff */
[----:B------:R-:W-:Y:S01]  /*78b0*/  BSSY B1, `(.L_x_127) ;  /* 0x0000016000017945 */ /* 0x000fe20003800000 */
[----:B---3--:R-:W-:Y:S03]  /*78c0*/  @P1 SEL R74, RZ, 0x1, !P0 ;  /* 0x00000001ff4a1807 */ /* 0x008fe60004000000 */
[----:B------:R-:W-:Y:S05]  /*78d0*/  @!P1 BRA `(.L_x_128) ;  /* 0x00000000004c9947 */ /* 0x000fea0003800000 */
[----:B------:R-:W-:Y:S01]  /*78e0*/  ISETP.NE.AND P0, PT, R74, RZ, PT ;  /* 0x000000ff4a00720c */ /* 0x000fe20003f05270 */
[----:B------:R-:W-:Y:S01]  /*78f0*/  BSSY B0, `(.L_x_129) ;  /* 0x000000b000007945 */ /* 0x000fe20003800000 */
[----:B------:R-:W-:Y:S11]  /*7900*/  ISETP.NE.AND P1, PT, R75, RZ, PT ;  /* 0x000000ff4b00720c */ /* 0x000ff60003f25270 */
[----:B------:R-:W-:Y:S02]  /*7910*/  @!UPT UIADD3 URZ, UPT, UPT, URZ, URZ, URZ ;  /* 0x000000fffffff290 */ /* 0x000fe4000fffe0ff */
[C---:B------:R-:W-:Y:S01]  /*7920*/  @P1 IMAD R6, R73.reuse, 0x2000, R65 ;  /* 0x0000200049061824 */ /* 0x040fe200078e0241 */
[C---:B------:R-:W-:Y:S01]  /*7930*/  @P1 LEA R4, R73.reuse, R63, 0xd ;  /* 0x0000003f49041211 */ /* 0x040fe200078e68ff */
[C---:B------:R-:W-:Y:S02]  /*7940*/  @P1 IMAD R5, R73.reuse, 0x2000, R64 ;  /* 0x0000200049051824 */ /* 0x040fe400078e0240 */
[----:B------:R-:W-:Y:S01]  /*7950*/  @P1 IMAD R3, R73, 0x2000, R60 ;  /* 0x0000200049031824 */ /* 0x000fe200078e023c */
[----:B------:R-:W-:Y:S06]  /*7960*/  @P0 BRA `(.L_x_130) ;  /* 0x00000000000c0947 */ /* 0x000fec0003800000 */
[----:B-1----:R-:W-:Y:S04]  /*7970*/  SHF.L.U32 R0, RZ, 0x1f, RZ ;  /* 0x0000001fff007819 */ /* 0x002fe800000006ff */
[----:B------:R-:W1:Y:S02]  /*7980*/  SYNCS.PHASECHK.TRANS64.TRYWAIT P0, [R2+URZ+0x80], R0 ;  /* 0x00008000020075a7 */ /* 0x000e6400080011ff */
[----:B-1----:R-:W-:Y:S05]  /*7990*/  @!P0 BRA `(.L_x_131) ;  /* 0x0000005000dc8947 */ /* 0x002fea0003800000 */
.L_x_130:
[----:B------:R-:W-:Y:S05]  /*79a0*/  BSYNC B0 ;  /* 0x0000000000007941 */ /* 0x000fea0003800000 */
.L_x_129:
[----:B------:R-:W-:Y:S02]  /*79b0*/  ISETP.NE.AND P0, PT, R75, RZ, PT ;  /* 0x000000ff4b00720c */ /* 0x000fe40003f05270 */
[----:B------:R-:W-:Y:S11]  /*79c0*/  IADD3 R73, PT, PT, R73, 0x1, RZ ;  /* 0x0000000149497810 */ /* 0x000ff60007ffe0ff */
[----:B------:R3:W4:Y:S04]  /*79d0*/  @P0 LDS.128 R44, [R6] ;  /* 0x00000000062c0984 */ /* 0x0007280000000c00 */
[----:B------:R3:W1:Y:S04]  /*79e0*/  @P0 LDS.128 R40, [R5+0x10] ;  /* 0x0000100005280984 */ /* 0x0006680000000c00 */
[----:B------:R3:W1:Y:S04]  /*79f0*/  @P0 LDS.128 R32, [R4+0x20] ;  /* 0x0000200004200984 */ /* 0x0006680000000c00 */
[----:B------:R3:W1:Y:S02]  /*7a00*/  @P0 LDS.128 R36, [R3+0x30] ;  /* 0x0000300003240984 */ /* 0x0006640000000c00 */
.L_x_128:
[----:B------:R-:W-:Y:S05]  /*7a10*/  BSYNC B1 ;  /* 0x0000000000017941 */ /* 0x000fea0003800000 */
.L_x_127:
[----:B-1----:R-:W-:Y:S05]  /*7a20*/  VIADD R0, R25, 0x10 ;  /* 0x0000001019007836 */ /* 0x002fea0000000000 */
[----:B------:R-:W-:Y:S04]  /*7a30*/  SHF.R.U32.HI R0, RZ, 0x15, R0 ;  /* 0x00000015ff007819 */ /* 0x000fe80000011600 */
[----:B------:R-:W-:Y:S11]  /*7a40*/  LOP3.LUT P0, RZ, R0, 0x3, R53, 0x48, !PT ;  /* 0x0000000300ff7812 */ /* 0x000ff60007804835 */
[----:B------:R-:W-:Y:S02]  /*7a50*/  @!UPT UIADD3 URZ, UPT, UPT, URZ, URZ, URZ ;  /* 0x000000fffffff290 */ /* 0x000fe4000fffe0ff */
[----:B------:R-:W-:Y:S05]  /*7a60*/  @!P0 BRA `(.L_x_132) ;  /* 0x0000000000408947 */ /* 0x000fea0003800000 */
[----:B------:R-:W1:Y:S01]  /*7a70*/  LDCU.64 UR8, c[0x4][0x70] ;  /* 0x01000e00ff0877ac */ /* 0x000e620008000a00 */
[----:B---3--:R-:W-:Y:S01]  /*7a80*/  MOV R3, 0x0 ;  /* 0x0000000000037802 */ /* 0x008fe20000000f00 */
[----:B------:R-:W-:Y:S02]  /*7a90*/  HFMA2 R12, -RZ, RZ, 0, 5.9604644775390625e-08 ;  /* 0x00000001ff0c7431 */ /* 0x000fe400000001ff */
[----:B------:R-:W-:Y:S02]  /*7aa0*/  IMAD.MOV.U32 R8, RZ, RZ, 0x192 ;  /* 0x00000192ff087424 */ /* 0x000fe400078e00ff */
[----:B------:R-:W-:Y:S01]  /*7ab0*/  IMAD.MOV.U32 R13, RZ, RZ, RZ ;  /* 0x000000ffff0d7224 */ /* 0x000fe200078e00ff */
[----:B------:R-:W3:Y:S01]  /*7ac0*/  LDCU.64 UR6, c[0x4][0x78] ;  /* 0x01000f00ff0677ac */ /* 0x000ee20008000a00 */
[----:B------:R-:W2:Y:S01]  /*7ad0*/  LDC.64 R2, c[0x4][R3] ;  /* 0x0100000003027b82 */ /* 0x000ea20000000a00 */
[----:B------:R-:W5:Y:S01]  /*7ae0*/  LDCU.64 UR4, c[0x4][0x10] ;  /* 0x01000200ff0477ac */ /* 0x000f620008000a00 */
[----:B-1----:R-:W-:Y:S01]  /*7af0*/  MOV R5, UR9 ;  /* 0x0000000900057c02 */ /* 0x002fe20008000f00 */
[----:B------:R-:W-:Y:S01]  /*7b00*/  IMAD.U32 R4, RZ, RZ, UR8 ;  /* 0x00000008ff047e24 */ /* 0x000fe2000f8e00ff */
[----:B---3--:R-:W-:Y:S01]  /*7b10*/  MOV R7, UR7 ;  /* 0x0000000700077c02 */ /* 0x008fe20008000f00 */
[----:B------:R-:W-:Y:S01]  /*7b20*/  IMAD.U32 R6, RZ, RZ, UR6 ;  /* 0x00000006ff067e24 */ /* 0x000fe2000f8e00ff */
[----:B-----5:R-:W-:Y:S01]  /*7b30*/  MOV R11, UR5 ;  /* 0x00000005000b7c02 */ /* 0x020fe20008000f00 */
[----:B------:R-:W-:Y:S02]  /*7b40*/  IMAD.U32 R10, RZ, RZ, UR4 ;  /* 0x00000004ff0a7e24 */ /* 0x000fe4000f8e00ff */
[----:B------:R-:W-:Y:S07]  /*7b50*/  LEPC R20, `(.L_x_132) ;  /* 0x000000001014794e */ /* 0x000fee0000000000 */
[----:B--2-4-:R-:W-:Y:S05]  /*7b60*/  CALL.ABS.NOINC R2 ;  /* 0x0000000002007343 */ /* 0x014fea0003c00000 */
.L_x_132:
[----:B---34-:R-:W-:Y:S01]  /*7b70*/  LOP3.LUT R3, R44, 0xffffe000, RZ, 0xc0, !PT ;  /* 0xffffe0002c037812 */ /* 0x018fe200078ec0ff */
[----:B------:R-:W-:Y:S05]  /*7b80*/  WARPSYNC.ALL ;  /* 0x0000000000007948 */ /* 0x000fea0003800000 */
[----:B------:R-:W-:Y:S01]  /*7b90*/  R2UR UR4, R25 ;  /* 0x00000000190472ca */ /* 0x000fe200000e0000 */
[----:B------:R-:W1:Y:S01]  /*7ba0*/  S2R R76, SR_CgaCtaId ;  /* 0x00000000004c7919 */ /* 0x000e620000008800 */
[----:B------:R-:W-:Y:S01]  /*7bb0*/  LOP3.LUT R20, R40, 0xffffe000, RZ, 0xc0, !PT ;  /* 0xffffe00028147812 */ /* 0x000fe200078ec0ff */
[----:B------:R-:W-:Y:S01]  /*7bc0*/  BSSY.RECONVERGENT B0, `(.L_x_133) ;  /* 0x000005d000007945 */ /* 0x000fe20003800200 */
[----:B------:R-:W-:Y:S02]  /*7bd0*/  ISETP.NE.AND P6, PT, R71, RZ, PT ;  /* 0x000000ff4700720c */ /* 0x000fe40003fc5270 */
[----:B------:R-:W-:Y:S07]  /*7be0*/  ISETP.NE.AND P0, PT, R67, RZ, PT ;  /* 0x000000ff4300720c */ /* 0x000fee0003f05270 */
[----:B------:R-:W3:Y:S02]  /*7bf0*/  LDTM.x16 R4, tmem[UR4+0x10] ;  /* 0x00001004000479ee */ /* 0x000ee40008240000 */
[C---:B---3--:R-:W-:Y:S01]  /*7c00*/  FMUL R0, R24.reuse, R4 ;  /* 0x0000000418007220 */ /* 0x048fe20000400000 */
[----:B------:R-:W-:Y:S01]  /*7c10*/  LOP3.LUT R4, R45, 0xffffe000, RZ, 0xc0, !PT ;  /* 0xffffe0002d047812 */ /* 0x000fe200078ec0ff */
[C---:B------:R-:W-:Y:S01]  /*7c20*/  FMUL R2, R24.reuse, R5 ;  /* 0x0000000518027220 */ /* 0x040fe20000400000 */
[----:B------:R-:W-:Y:S01]  /*7c30*/  FMUL R5, R24, R12 ;  /* 0x0000000c18057220 */ /* 0x000fe20000400000 */
[C---:B------:R-:W-:Y:S01]  /*7c40*/  FFMA R28, R27.reuse, R3, R0 ;  /* 0x000000031b1c7223 */ /* 0x040fe20000000000 */
[----:B------:R-:W-:Y:S01]  /*7c50*/  LOP3.LUT R3, R46, 0xffffe000, RZ, 0xc0, !PT ;  /* 0xffffe0002e037812 */ /* 0x000fe200078ec0ff */
[----:B------:R-:W-:Y:S01]  /*7c60*/  FFMA R29, R27, R4, R2 ;  /* 0x000000041b1d7223 */ /* 0x000fe20000000002 */
[----:B------:R-:W-:Y:S01]  /*7c70*/  LOP3.LUT R4, R47, 0xffffe000, RZ, 0xc0, !PT ;  /* 0xffffe0002f047812 */ /* 0x000fe200078ec0ff */
[C---:B------:R-:W-:Y:S01]  /*7c80*/  FMUL R0, R24.reuse, R6 ;  /* 0x0000000618007220 */ /* 0x040fe20000400000 */
[----:B------:R-:W-:Y:S01]  /*7c90*/  F2FP.TF32.F32.PACK_B R28, R28 ;  /* 0x0000001cff1c723e */ /* 0x000fe200024050ff */
[C---:B------:R-:W-:Y:S01]  /*7ca0*/  FMUL R2, R24.reuse, R7 ;  /* 0x0000000718027220 */ /* 0x040fe20000400000 */
[----:B------:R-:W-:Y:S01]  /*7cb0*/  F2FP.TF32.F32.PACK_B R29, R29 ;  /* 0x0000001dff1d723e */ /* 0x000fe200024050ff */
[C---:B------:R-:W-:Y:S01]  /*7cc0*/  FFMA R30, R27.reuse, R3, R0 ;  /* 0x000000031b1e7223 */ /* 0x040fe20000000000 */
[C---:B------:R-:W-:Y:S01]  /*7cd0*/  FMUL R0, R24.reuse, R8 ;  /* 0x0000000818007220 */ /* 0x040fe20000400000 */
[----:B------:R-:W-:Y:S01]  /*7ce0*/  FFMA R31, R27, R4, R2 ;  /* 0x000000041b1f7223 */ /* 0x000fe20000000002 */
[C---:B------:R-:W-:Y:S01]  /*7cf0*/  FMUL R6, R24.reuse, R13 ;  /* 0x0000000d18067220 */ /* 0x040fe20000400000 */
[----:B------:R-:W-:Y:S01]  /*7d00*/  LOP3.LUT R13, R41, 0xffffe000, RZ, 0xc0, !PT ;  /* 0xffffe000290d7812 */ /* 0x000fe200078ec0ff */
[C---:B------:R-:W-:Y:S01]  /*7d10*/  FMUL R2, R24.reuse, R9 ;  /* 0x0000000918027220 */ /* 0x040fe20000400000 */
[----:B------:R-:W-:Y:S01]  /*7d20*/  F2FP.TF32.F32.PACK_B R30, R30 ;  /* 0x0000001eff1e723e */ /* 0x000fe200024050ff */
[----:B------:R-:W-:Y:S01]  /*7d30*/  FMUL R9, R24, R16 ;  /* 0x0000001018097220 */ /* 0x000fe20000400000 */
[----:B------:R-:W-:Y:S01]  /*7d40*/  F2FP.TF32.F32.PACK_B R31, R31 ;  /* 0x0000001fff1f723e */ /* 0x000fe200024050ff */
[----:B------:R-:W-:Y:S01]  /*7d50*/  FFMA R16, R27, R20, R0 ;  /* 0x000000141b107223 */ /* 0x000fe20000000000 */
[----:B------:R-:W-:Y:S01]  /*7d60*/  LOP3.LUT R0, R42, 0xffffe000, RZ, 0xc0, !PT ;  /* 0xffffe0002a007812 */ /* 0x000fe200078ec0ff */
[C---:B------:R-:W-:Y:S01]  /*7d70*/  FMUL R3, R24.reuse, R10 ;  /* 0x0000000a18037220 */ /* 0x040fe20000400000 */
[C---:B------:R-:W-:Y:S01]  /*7d80*/  FMUL R7, R24.reuse, R14 ;  /* 0x0000000e18077220 */ /* 0x040fe20000400000 */
[----:B------:R-:W-:Y:S01]  /*7d90*/  LOP3.LUT R14, R43, 0xffffe000, RZ, 0xc0, !PT ;  /* 0xffffe0002b0e7812 */ /* 0x000fe200078ec0ff */
[----:B------:R-:W-:Y:S01]  /*7da0*/  FMUL R10, R24, R17 ;  /* 0x00000011180a7220 */ /* 0x000fe20000400000 */
[----:B------:R-:W-:Y:S01]  /*7db0*/  F2FP.TF32.F32.PACK_B R16, R16 ;  /* 0x00000010ff10723e */ /* 0x000fe200024050ff */
[----:B------:R-:W-:Y:S01]  /*7dc0*/  FFMA R17, R27, R13, R2 ;  /* 0x0000000d1b117223 */ /* 0x000fe20000000002 */
[----:B------:R-:W-:Y:S01]  /*7dd0*/  LOP3.LUT R2, R32, 0xffffe000, RZ, 0xc0, !PT ;  /* 0xffffe00020027812 */ /* 0x000fe200078ec0ff */
[----:B------:R-:W-:Y:S01]  /*7de0*/  STS.128 [R65+0x2000], R28 ;  /* 0x0020001c41007388 */ /* 0x000fe20000000c00 */
[----:B------:R-:W-:Y:S01]  /*7df0*/  LOP3.LUT R13, R39, 0xffffe000, RZ, 0xc0, !PT ;  /* 0xffffe000270d7812 */ /* 0x000fe200078ec0ff */
[C---:B------:R-:W-:Y:S01]  /*7e00*/  FMUL R4, R24.reuse, R11 ;  /* 0x0000000b18047220 */ /* 0x040fe20000400000 */
[----:B------:R-:W-:Y:S01]  /*7e10*/  F2FP.TF32.F32.PACK_B R17, R17 ;  /* 0x00000011ff11723e */ /* 0x000fe200024050ff */
[C---:B------:R-:W-:Y:S01]  /*7e20*/  FMUL R11, R24.reuse, R18 ;  /* 0x00000012180b7220 */ /* 0x040fe20000400000 */
[----:B------:R-:W-:Y:S01]  /*7e30*/  FFMA R18, R27, R0, R3 ;  /* 0x000000001b127223 */ /* 0x000fe20000000003 */
[----:B------:R-:W-:Y:S01]  /*7e40*/  LOP3.LUT R0, R33, 0xffffe000, RZ, 0xc0, !PT ;  /* 0xffffe00021007812 */ /* 0x000fe200078ec0ff */
[----:B------:R-:W-:Y:S01]  /*7e50*/  FMUL R12, R24, R19 ;  /* 0x00000013180c7220 */ /* 0x000fe20000400000 */
[----:B------:R-:W-:Y:S01]  /*7e60*/  LOP3.LUT R3, R34, 0xffffe000, RZ, 0xc0, !PT ;  /* 0xffffe00022037812 */ /* 0x000fe200078ec0ff */
[C---:B------:R-:W-:Y:S01]  /*7e70*/  FFMA R19, R27.reuse, R14, R4 ;  /* 0x0000000e1b137223 */ /* 0x040fe20000000004 */
[----:B------:R-:W-:Y:S01]  /*7e80*/  FFMA R4, R27, R2, R5 ;  /* 0x000000021b047223 */ /* 0x000fe20000000005 */
[----:B------:R-:W-:Y:S01]  /*7e90*/  LOP3.LUT R2, R35, 0xffffe000, RZ, 0xc0, !PT ;  /* 0xffffe00023027812 */ /* 0x000fe200078ec0ff */
[----:B------:R-:W-:Y:S01]  /*7ea0*/  FMUL R8, R24, R15 ;  /* 0x0000000f18087220 */ /* 0x000fe20000400000 */
[----:B------:R-:W-:Y:S01]  /*7eb0*/  F2FP.TF32.F32.PACK_B R18, R18 ;  /* 0x00000012ff12723e */ /* 0x000fe200024050ff */
[C---:B------:R-:W-:Y:S01]  /*7ec0*/  FFMA R5, R27.reuse, R0, R6 ;  /* 0x000000001b057223 */ /* 0x040fe20000000006 */
[----:B------:R-:W-:Y:S01]  /*7ed0*/  F2FP.TF32.F32.PACK_B R19, R19 ;  /* 0x00000013ff13723e */ /* 0x000fe200024050ff */
[C---:B------:R-:W-:Y:S01]  /*7ee0*/  FFMA R6, R27.reuse, R3, R7 ;  /* 0x000000031b067223 */ /* 0x040fe20000000007 */
[----:B------:R-:W-:Y:S01]  /*7ef0*/  FFMA R7, R27, R2, R8 ;  /* 0x000000021b077223 */ /* 0x000fe20000000008 */
[----:B------:R-:W-:Y:S02]  /*7f00*/  LOP3.LUT R0, R36, 0xffffe000, RZ, 0xc0, !PT ;  /* 0xffffe00024007812 */ /* 0x000fe400078ec0ff */
[----:B------:R-:W-:Y:S01]  /*7f10*/  STS.128 [R64+0x2010], R16 ;  /* 0x0020101040007388 */ /* 0x000fe20000000c00 */
[----:B------:R-:W-:Y:S02]  /*7f20*/  LOP3.LUT R2, R37, 0xffffe000, RZ, 0xc0, !PT ;  /* 0xffffe00025027812 */ /* 0x000fe400078ec0ff */
[----:B------:R-:W-:Y:S01]  /*7f30*/  LOP3.LUT R3, R38, 0xffffe000, RZ, 0xc0, !PT ;  /* 0xffffe00026037812 */ /* 0x000fe200078ec0ff */
[C---:B------:R-:W-:Y:S01]  /*7f40*/  FFMA R8, R27.reuse, R0, R9 ;  /* 0x000000001b087223 */ /* 0x040fe20000000009 */
[----:B------:R-:W-:Y:S01]  /*7f50*/  F2FP.TF32.F32.PACK_B R4, R4 ;  /* 0x00000004ff04723e */ /* 0x000fe200024050ff */
[C---:B------:R-:W-:Y:S01]  /*7f60*/  FFMA R9, R27.reuse, R2, R10 ;  /* 0x000000021b097223 */ /* 0x040fe2000000000a */
[----:B------:R-:W-:Y:S01]  /*7f70*/  F2FP.TF32.F32.PACK_B R5, R5 ;  /* 0x00000005ff05723e */ /* 0x000fe200024050ff */
[C---:B------:R-:W-:Y:S01]  /*7f80*/  FFMA R10, R27.reuse, R3, R11 ;  /* 0x000000031b0a7223 */ /* 0x040fe2000000000b */
[----:B------:R-:W-:Y:S01]  /*7f90*/  F2FP.TF32.F32.PACK_B R6, R6 ;  /* 0x00000006ff06723e */ /* 0x000fe200024050ff */
[----:B------:R-:W-:Y:S01]  /*7fa0*/  FFMA R11, R27, R13, R12 ;  /* 0x0000000d1b0b7223 */ /* 0x000fe2000000000c */
[----:B------:R-:W-:Y:S01]  /*7fb0*/  F2FP.TF32.F32.PACK_B R7, R7 ;  /* 0x00000007ff07723e */ /* 0x000fe200024050ff */
[----:B------:R-:W-:Y:S01]  /*7fc0*/  IMAD.U32 R0, RZ, RZ, UR47 ;  /* 0x0000002fff007e24 */ /* 0x000fe2000f8e00ff */
[----:B------:R-:W-:Y:S02]  /*7fd0*/  F2FP.TF32.F32.PACK_B R8, R8 ;  /* 0x00000008ff08723e */ /* 0x000fe400024050ff */
[----:B------:R-:W-:Y:S01]  /*7fe0*/  F2FP.TF32.F32.PACK_B R9, R9 ;  /* 0x00000009ff09723e */ /* 0x000fe200024050ff */
[----:B------:R3:W-:Y:S01]  /*7ff0*/  STS.128 [R63+0x2020], R4 ;  /* 0x002020043f007388 */ /* 0x0007e20000000c00 */
[----:B------:R-:W-:Y:S02]  /*8000*/  F2FP.TF32.F32.PACK_B R10, R10 ;  /* 0x0000000aff0a723e */ /* 0x000fe400024050ff */
[----:B------:R-:W-:Y:S02]  /*8010*/  F2FP.TF32.F32.PACK_B R11, R11 ;  /* 0x0000000bff0b723e */ /* 0x000fe400024050ff */
[----:B------:R-:W-:Y:S02]  /*8020*/  @P6 LEA R0, R0, UR43, 0x3 ;  /* 0x0000002b00006c11 */ /* 0x000fe4000f8e18ff */
[----:B------:R-:W-:Y:S01]  /*8030*/  @P6 SHF.L.U32 R2, RZ, 0x1f, RZ ;  /* 0x0000001fff026819 */ /* 0x000fe200000006ff */
[----:B------:R4:W-:Y:S02]  /*8040*/  STS.128 [R60+0x2030], R8 ;  /* 0x002030083c007388 */ /* 0x0009e40000000c00 */
[----:B------:R-:W-:Y:S05]  /*8050*/  @P6 VIADD R0, R0, 0xa0 ;  /* 0x000000a000006836 */ /* 0x000fea0000000000 */
[----:B-1----:R-:W-:Y:S01]  /*8060*/  @P6 PRMT R0, R76, 0x654, R0 ;  /* 0x000006544c006816 */ /* 0x002fe20000000000 */
[----:B------:R-:W-:Y:S01]  /*8070*/  @!PT LDS RZ, [RZ] ;  /* 0x00000000fffff984 */ /* 0x000fe20000000800 */
[----:B------:R-:W-:Y:S01]  /*8080*/  @!PT LDS RZ, [RZ] ;  /* 0x00000000fffff984 */ /* 0x000fe20000000800 */
[----:B------:R-:W-:Y:S01]  /*8090*/  @!PT LDS RZ, [RZ] ;  /* 0x00000000fffff984 */ /* 0x000fe20000000800 */
[----:B------:R-:W-:Y:S01]  /*80a0*/  @!PT LDS RZ, [RZ] ;  /* 0x00000000fffff984 */ /* 0x000fe20000000800 */
[----:B------:R1:W-:Y:S06]  /*80b0*/  MEMBAR.ALL.CTA ;  /* 0x0000000000007992 */ /* 0x0003ec0000008000 */
[----:B-1----:R-:W1:Y:S01]  /*80c0*/  FENCE.VIEW.ASYNC.S ;  /* 0x00000000000073c6 */ /* 0x002e620000000000 */
[----:B---3--:R-:W-:Y:S01]  /*80d0*/  LEA R6, R73, UR43, 0x3 ;  /* 0x0000002b49067c11 */ /* 0x008fe2000f8e18ff */
[----:B-1----:R-:W-:Y:S06]  /*80e0*/  BAR.SYNC.DEFER_BLOCKING 0x1, 0x80 ;  /* 0x0042000000007b1d */ /* 0x002fec0000010000 */
[----:B------:R-:W-:Y:S05]  /*80f0*/  @P0 BRA `(.L_x_134) ;  /* 0x0000000000240947 */ /* 0x000fea0003800000 */
[----:B------:R-:W-:Y:S02]  /*8100*/  UIADD3 UR4, UP0, UPT, UR54, 0x680, URZ ;  /* 0x0000068036047890 */ /* 0x000fe4000ff1e0ff */
[----:B------:R-:W-:Y:S02]  /*8110*/  UIADD3 UR9, UPT, UPT, UR49, 0x10, URZ ;  /* 0x0000001031097890 */ /* 0x000fe4000fffe0ff */
[----:B------:R-:W-:Y:S02]  /*8120*/  UIADD3 UR8, UPT, UPT, UR43, 0x2200, URZ ;  /* 0x000022002b087890 */ /* 0x000fe4000fffe0ff */
[----:B------:R-:W-:Y:S01]  /*8130*/  UIADD3.X UR5, UPT, UPT, URZ, UR55, URZ, UP0, !UPT ;  /* 0x00000037ff057290 */ /* 0x000fe200087fe4ff */
[----:B------:R-:W-:Y:S01]  /*8140*/  UMOV UR10, UR50 ;  /* 0x00000032000a7c82 */ /* 0x000fe20008000000 */
[----:B------:R-:W-:Y:S07]  /*8150*/  UMOV UR11, UR36 ;  /* 0x00000024000b7c82 */ /* 0x000fee0008000000 */
[----:B------:R1:W-:Y:S01]  /*8160*/  UTMASTG.3D [UR8], [UR4] ;  /* 0x00000008040073b5 */ /* 0x0003e20008010000 */
[----:B------:R0:W-:Y:S01]  /*8170*/  UTMACMDFLUSH ;  /* 0x00000000000079b7 */ /* 0x0001e20000000000 */
[----:B-1----:R-:W-:Y:S04]  /*8180*/  DEPBAR.LE SB0, 0x1 ;  /* 0x000080400000791a */ /* 0x002fe80000000000 */
.L_x_134:
[----:B------:R-:W-:Y:S05]  /*8190*/  BSYNC.RECONVERGENT B0 ;  /* 0x0000000000007941 */ /* 0x000fea0003800200 */
.L_x_133:
[----:B------:R-:W-:Y:S01]  /*81a0*/  BAR.SYNC.DEFER_BLOCKING 0x1, 0x80 ;  /* 0x0042000000007b1d */ /* 0x000fe20000010000 */
[----:B------:R-:W-:Y:S04]  /*81b0*/  UIADD3 UR4, UPT, UPT, UR47, 0x1, URZ ;  /* 0x000000012f047890 */ /* 0x000fe8000fffe0ff */
[----:B------:R-:W-:Y:S04]  /*81c0*/  UISETP.NE.AND UP0, UPT, UR4, 0x4, UPT ;  /* 0x000000040400788c */ /* 0x000fe8000bf05270 */
[----:B------:R-:W-:Y:S01]  /*81d0*/  USEL UR46, UR4, URZ, UP0 ;  /* 0x000000ff042e7287 */ /* 0x000fe20008000000 */
[----:B------:R1:W-:Y:S01]  /*81e0*/  @P6 SYNCS.ARRIVE.TRANS64.RED.A1T0 RZ, [R0+URZ], RZ ;  /* 0x000000ff00ff69a7 */ /* 0x0003e200081004ff */
[----:B------:R-:W-:Y:S01]  /*81f0*/  BSSY B1, `(.L_x_135) ;  /* 0x0000017000017945 */ /* 0x000fe20003800000 */
[----:B------:R-:W3:Y:S02]  /*8200*/  @P6 SYNCS.PHASECHK.TRANS64.TRYWAIT P0, [R6+URZ+0x80], R2 ;  /* 0x00008002060065a7 */ /* 0x000ee400080011ff */
[----:B---3--:R-:W-:Y:S01]  /*8210*/  @P6 SEL R74, RZ, 0x1, !P0 ;  /* 0x00000001ff4a6807 */ /* 0x008fe20004000000 */
[----:B-1----:R-:W-:Y:S06]  /*8220*/  @!P6 BRA `(.L_x_136) ;  /* 0x00000000004ce947 */ /* 0x002fec0003800000 */
        /* <DEDUP_REMOVED lines=9> */
[----:B------:R-:W-:Y:S04]  /*82c0*/  SHF.L.U32 R5, RZ, 0x1f, RZ ;  /* 0x0000001fff057819 */ /* 0x000fe800000006ff */
[----:B------:R-:W1:Y:S02]  /*82d0*/  SYNCS.PHASECHK.TRANS64.TRYWAIT P0, [R6+URZ+0x80], R5 ;  /* 0x00008005060075a7 */ /* 0x000e6400080011ff */
[----:B-1----:R-:W-:Y:S05]  /*82e0*/  @!P0 BRA `(.L_x_139) ;  /* 0x00000048009c8947 */ /* 0x002fea0003800000 */
.L_x_138:
[----:B------:R-:W-:Y:S05]  /*82f0*/  BSYNC B0 ;  /* 0x0000000000007941 */ /* 0x000fea0003800000 */
.L_x_137:
[----:B------:R-:W-:Y:S02]  /*8300*/  ISETP.NE.AND P0, PT, R75, RZ, PT ;  /* 0x000000ff4b00720c */ /* 0x000fe40003f05270 */
[----:B------:R-:W-:Y:S11]  /*8310*/  IADD3 R73, PT, PT, R73, 0x1, RZ ;  /* 0x0000000149497810 */ /* 0x000ff60007ffe0ff */
[----:B------:R3:W1:Y:S04]  /*8320*/  @P0 LDS.128 R44, [R4] ;  /* 0x00000000042c0984 */ /* 0x0006680000000c00 */
[----:B------:R3:W1:Y:S04]  /*8330*/  @P0 LDS.128 R40, [R3+0x10] ;  /* 0x0000100003280984 */ /* 0x0006680000000c00 */
[----:B------:R3:W1:Y:S04]  /*8340*/  @P0 LDS.128 R32, [R2+0x20] ;  /* 0x0000200002200984 */ /* 0x0006680000000c00 */
[----:B------:R3:W1:Y:S02]  /*8350*/  @P0 LDS.128 R36, [R0+0x30] ;  /* 0x0000300000240984 */ /* 0x0006640000000c00 */
.L_x_136:
[----:B------:R-:W-:Y:S05]  /*8360*/  BSYNC B1 ;  /* 0x0000000000017941 */ /* 0x000fea0003800000 */
.L_x_135:
[----:B---3--:R-:W-:Y:S05]  /*8370*/  VIADD R0, R25, 0x20 ;  /* 0x0000002019007836 */ /* 0x008fea0000000000 */
[----:B------:R-:W-:Y:S04]  /*8380*/  SHF.R.U32.HI R0, RZ, 0x15, R0 ;  /* 0x00000015ff007819 */ /* 0x000fe80000011600 */
[----:B------:R-:W-:Y:S11]  /*8390*/  LOP3.LUT P0, RZ, R0, 0x3, R53, 0x48, !PT ;  /* 0x0000000300ff7812 */ /* 0x000ff60007804835 */
[----:B------:R-:W-:Y:S02]  /*83a0*/  @!UPT UIADD3 URZ, UPT, UPT, URZ, URZ, URZ ;  /* 0x000000fffffff290 */ /* 0x000fe4000fffe0ff */
[----:B------:R-:W-:Y:S05]  /*83b0*/  @!P0 BRA `(.L_x_140) ;  /* 0x0000000000408947 */ /* 0x000fea0003800000 */
[----:B------:R-:W1:Y:S01]  /*83c0*/  LDCU.64 UR8, c[0x4][0x70] ;  /* 0x01000e00ff0877ac */ /* 0x000e620008000a00 */
[----:B------:R-:W-:Y:S01]  /*83d0*/  MOV R3, 0x0 ;  /* 0x0000000000037802 */ /* 0x000fe20000000f00 */
[----:B------:R-:W-:Y:S02]  /*83e0*/  HFMA2 R12, -RZ, RZ, 0, 5.9604644775390625e-08 ;  /* 0x00000001ff0c7431 */ /* 0x000fe400000001ff */
[----:B----4-:R-:W-:Y:S02]  /*83f0*/  IMAD.MOV.U32 R8, RZ, RZ, 0x192 ;  /* 0x00000192ff087424 */ /* 0x010fe400078e00ff */
[----:B------:R-:W-:Y:S01]  /*8400*/  IMAD.MOV.U32 R13, RZ, RZ, RZ ;  /* 0x000000ffff0d7224 */ /* 0x000fe200078e00ff */
[----:B------:R-:W3:Y:S01]  /*8410*/  LDCU.64 UR6, c[0x4][0x78] ;  /* 0x01000f00ff0677ac */ /* 0x000ee20008000a00 */
[----:B------:R-:W4:Y:S01]  /*8420*/  LDC.64 R2, c[0x4][R3] ;  /* 0x0100000003027b82 */ /* 0x000f220000000a00 */
        /* <DEDUP_REMOVED lines=9> */
.L_x_140:
[----:B-1----:R-:W-:Y:S01]  /*84c0*/  LOP3.LUT R3, R44, 0xffffe000, RZ, 0xc0, !PT ;  /* 0xffffe0002c037812 */ /* 0x002fe200078ec0ff */
[----:B------:R-:W-:Y:S05]  /*84d0*/  WARPSYNC.ALL ;  /* 0x0000000000007948 */ /* 0x000fea0003800000 */
[----:B------:R-:W-:Y:S01]  /*84e0*/  R2UR UR4, R25 ;  /* 0x00000000190472ca */ /* 0x000fe200000e0000 */
[----:B------:R-:W-:Y:S01]  /*84f0*/  BSSY.RECONVERGENT B0, `(.L_x_141) ;  /* 0x000005e000007945 */ /* 0x000fe20003800200 */
[----:B------:R-:W-:Y:S02]  /*8500*/  LOP3.LUT R20, R40, 0xffffe000, RZ, 0xc0, !PT ;  /* 0xffffe00028147812 */ /* 0x000fe400078ec0ff */
[----:B------:R-:W-:Y:S02]  /*8510*/  LOP3.LUT R21, R41, 0xffffe000, RZ, 0xc0, !PT ;  /* 0xffffe00029157812 */ /* 0x000fe400078ec0ff */
[----:B------:R-:W-:Y:S02]  /*8520*/  LOP3.LUT R26, R42, 0xffffe000, RZ, 0xc0, !PT ;  /* 0xffffe0002a1a7812 */ /* 0x000fe400078ec0ff */
[----:B------:R-:W-:Y:S02]  /*8530*/  ISETP.NE.AND P6, PT, R71, RZ, PT ;  /* 0x000000ff4700720c */ /* 0x000fe40003fc5270 */
[----:B------:R-:W-:Y:S03]  /*8540*/  ISETP.NE.AND P0, PT, R67, RZ, PT ;  /* 0x000000ff4300720c */ /* 0x000fe60003f05270 */
[----:B----4-:R-:W1:Y:S02]  /*8550*/  LDTM.x16 R4, tmem[UR4+0x20] ;  /* 0x00002004000479ee */ /* 0x010e640008240000 */
[C---:B-1----:R-:W-:Y:S01]  /*8560*/  FMUL R0, R24.reuse, R4 ;  /* 0x0000000418007220 */ /* 0x042fe20000400000 */
        /* <DEDUP_REMOVED lines=13> */
[C---:B------:R-:W-:Y:S01]  /*8640*/  FFMA R31, R27.reuse, R4, R2 ;  /* 0x000000041b1f7223 */ /* 0x040fe20000000002 */
[C---:B------:R-:W-:Y:S01]  /*8650*/  FMUL R2, R24.reuse, R9 ;  /* 0x0000000918027220 */ /* 0x040fe20000400000 */
[C---:B------:R-:W-:Y:S01]  /*8660*/  FMUL R9, R24.reuse, R16 ;  /* 0x0000001018097220 */ /* 0x040fe20000400000 */
[----:B------:R-:W-:Y:S01]  /*8670*/  F2FP.TF32.F32.PACK_B R30, R30 ;  /* 0x0000001eff1e723e */ /* 0x000fe200024050ff */
[----:B------:R-:W-:Y:S01]  /*8680*/  FFMA R16, R27, R20, R0 ;  /* 0x000000141b107223 */ /* 0x000fe20000000000 */
[----:B------:R-:W-:Y:S01]  /*8690*/  LOP3.LUT R0, R43, 0xffffe000, RZ, 0xc0, !PT ;  /* 0xffffe0002b007812 */ /* 0x000fe200078ec0ff */
[C---:B------:R-:W-:Y:S01]  /*86a0*/  FMUL R3, R24.reuse, R10 ;  /* 0x0000000a18037220 */ /* 0x040fe20000400000 */
[----:B------:R-:W-:Y:S01]  /*86b0*/  F2FP.TF32.F32.PACK_B R31, R31 ;  /* 0x0000001fff1f723e */ /* 0x000fe200024050ff */
[C---:B------:R-:W-:Y:S01]  /*86c0*/  FMUL R4, R24.reuse, R11 ;  /* 0x0000000b18047220 */ /* 0x040fe20000400000 */
[----:B------:R-:W-:Y:S01]  /*86d0*/  F2FP.TF32.F32.PACK_B R16, R16 ;  /* 0x00000010ff10723e */ /* 0x000fe200024050ff */
[----:B------:R-:W-:Y:S01]  /*86e0*/  FMUL R10, R24, R17 ;  /* 0x00000011180a7220 */ /* 0x000fe20000400000 */
[C---:B------:R-:W-:Y:S01]  /*86f0*/  FFMA R17, R27.reuse, R21, R2 ;  /* 0x000000151b117223 */ /* 0x040fe20000000002 */
[----:B------:R-:W-:Y:S01]  /*8700*/  LOP3.LUT R2, R32, 0xffffe000, RZ, 0xc0, !PT ;  /* 0xffffe00020027812 */ /* 0x000fe200078ec0ff */
[----:B------:R1:W-:Y:S01]  /*8710*/  STS.128 [R65+0x4000], R28 ;  /* 0x0040001c41007388 */ /* 0x0003e20000000c00 */
[C---:B------:R-:W-:Y:S01]  /*8720*/  FMUL R11, R24.reuse, R18 ;  /* 0x00000012180b7220 */ /* 0x040fe20000400000 */
[----:B------:R-:W-:Y:S01]  /*8730*/  FFMA R18, R27, R26, R3 ;  /* 0x0000001a1b127223 */ /* 0x000fe20000000003 */
[----:B------:R-:W-:Y:S01]  /*8740*/  LOP3.LUT R3, R33, 0xffffe000, RZ, 0xc0, !PT ;  /* 0xffffe00021037812 */ /* 0x000fe200078ec0ff */
[C---:B------:R-:W-:Y:S01]  /*8750*/  FMUL R12, R24.reuse, R19 ;  /* 0x00000013180c7220 */ /* 0x040fe20000400000 */
[----:B------:R-:W-:Y:S01]  /*8760*/  F2FP.TF32.F32.PACK_B R17, R17 ;  /* 0x00000011ff11723e */ /* 0x000fe200024050ff */
[----:B------:R-:W-:Y:S01]  /*8770*/  FFMA R19, R27, R0, R4 ;  /* 0x000000001b137223 */ /* 0x000fe20000000004 */
[----:B------:R-:W-:Y:S01]  /*8780*/  F2FP.TF32.F32.PACK_B R18, R18 ;  /* 0x00000012ff12723e */ /* 0x000fe200024050ff */
[----:B------:R-:W-:Y:S01]  /*8790*/  FMUL R6, R24, R13 ;  /* 0x0000000d18067220 */ /* 0x000fe20000400000 */
[----:B------:R-:W-:Y:S01]  /*87a0*/  LOP3.LUT R13, R34, 0xffffe000, RZ, 0xc0, !PT ;  /* 0xffffe000220d7812 */ /* 0x000fe200078ec0ff */
[C---:B------:R-:W-:Y:S01]  /*87b0*/  FMUL R7, R24.reuse, R14 ;  /* 0x0000000e18077220 */ /* 0x040fe20000400000 */
[----:B------:R-:W-:Y:S01]  /*87c0*/  LOP3.LUT R14, R35, 0xffffe000, RZ, 0xc0, !PT ;  /* 0xffffe000230e7812 */ /* 0x000fe200078ec0ff */
[----:B------:R-:W-:Y:S01]  /*87d0*/  FMUL R8, R24, R15 ;  /* 0x0000000f18087220 */ /* 0x000fe20000400000 */
[----:B------:R-:W-:Y:S01]  /*87e0*/  F2FP.TF32.F32.PACK_B R19, R19 ;  /* 0x00000013ff13723e */ /* 0x000fe200024050ff */
[C---:B------:R-:W-:Y:S01]  /*87f0*/  FFMA R4, R27.reuse, R2, R5 ;  /* 0x000000021b047223 */ /* 0x040fe20000000005 */
[C---:B------:R-:W-:Y:S01]  /*8800*/  FFMA R5, R27.reuse, R3, R6 ;  /* 0x000000031b057223 */ /* 0x040fe20000000006 */
[C---:B------:R-:W-:Y:S01]  /*8810*/  FFMA R6, R27.reuse, R13, R7 ;  /* 0x0000000d1b067223 */ /* 0x040fe20000000007 */
[----:B------:R-:W-:Y:S01]  /*8820*/  FFMA R7, R27, R14, R8 ;  /* 0x0000000e1b077223 */ /* 0x000fe20000000008 */
[----:B------:R1:W-:Y:S01]  /*8830*/  STS.128 [R64+0x4010], R16 ;  /* 0x0040101040007388 */ /* 0x0003e20000000c00 */
[----:B------:R-:W-:Y:S01]  /*8840*/  LOP3.LUT R0, R36, 0xffffe000, RZ, 0xc0, !PT ;  /* 0xffffe00024007812 */ /* 0x000fe200078ec0ff */
[----:B------:R-:W-:Y:S01]  /*8850*/  IMAD.U32 R14, RZ, RZ, UR46 ;  /* 0x0000002eff0e7e24 */ /* 0x000fe2000f8e00ff */
[----:B------:R-:W-:Y:S02]  /*8860*/  LOP3.LUT R2, R37, 0xffffe000, RZ, 0xc0, !PT ;  /* 0xffffe00025027812 */ /* 0x000fe400078ec0ff */
        /* <DEDUP_REMOVED lines=14> */
[----:B------:R-:W-:Y:S02]  /*8950*/  F2FP.TF32.F32.PACK_B R11, R11 ;  /* 0x0000000bff0b723e */ /* 0x000fe400024050ff */
[----:B------:R-:W-:Y:S02]  /*8960*/  @P6 LEA R14, R14, UR43, 0x3 ;  /* 0x0000002b0e0e6c11 */ /* 0x000fe4000f8e18ff */
[----:B------:R-:W-:Y:S01]  /*8970*/  LEA R0, R73, UR43, 0x3 ;  /* 0x0000002b49007c11 */ /* 0x000fe2000f8e18ff */
[----:B------:R1:W-:Y:S01]  /*8980*/  STS.128 [R60+0x4030], R8 ;  /* 0x004030083c007388 */ /* 0x0003e20000000c00 */
[----:B------:R-:W-:Y:S01]  /*8990*/  @P6 SHF.L.U32 R2, RZ, 0x1f, RZ ;  /* 0x0000001fff026819 */ /* 0x000fe200000006ff */
[----:B------:R-:W-:Y:S05]  /*89a0*/  @P6 VIADD R14, R14, 0xa0 ;  /* 0x000000a00e0e6836 */ /* 0x000fea0000000000 */
[----:B------:R-:W-:Y:S01]  /*89b0*/  @P6 PRMT R14, R76, 0x654, R14 ;  /* 0x000006544c0e6816 */ /* 0x000fe2000000000e */
[----:B------:R-:W-:Y:S01]  /*89c0*/  @!PT LDS RZ, [RZ] ;  /* 0x00000000fffff984 */ /* 0x000fe20000000800 */
[----:B------:R-:W-:Y:S01]  /*89d0*/  @!PT LDS RZ, [RZ] ;  /* 0x00000000fffff984 */ /* 0x000fe20000000800 */
[----:B------:R-:W-:Y:S01]  /*89e0*/  @!PT LDS RZ, [RZ] ;  /* 0x00000000fffff984 */ /* 0x000fe20000000800 */
[----:B------:R-:W-:Y:S01]  /*89f0*/  @!PT LDS RZ, [RZ] ;  /* 0x00000000fffff984 */ /* 0x000fe20000000800 */
[----:B------:R3:W-:Y:S06]  /*8a00*/  MEMBAR.ALL.CTA ;  /* 0x0000000000007992 */ /* 0x0007ec0000008000 */
[----:B---3--:R-:W3:Y:S02]  /*8a10*/  FENCE.VIEW.ASYNC.S ;  /* 0x00000000000073c6 */ /* 0x008ee40000000000 */
[----:B---3--:R-:W-:Y:S06]  /*8a20*/  BAR.SYNC.DEFER_BLOCKING 0x1, 0x80 ;  /* 0x0042000000007b1d */ /* 0x008fec0000010000 */
        /* <DEDUP_REMOVED lines=9> */
[----:B---3--:R-:W-:Y:S04]  /*8ac0*/  DEPBAR.LE SB0, 0x1 ;  /* 0x000080400000791a */ /* 0x008fe80000000000 */
.L_x_142:
[----:B------:R-:W-:Y:S05]  /*8ad0*/  BSYNC.RECONVERGENT B0 ;  /* 0x0000000000007941 */ /* 0x000fea0003800200 */
.L_x_141:
[----:B------:R-:W-:Y:S01]  /*8ae0*/  BAR.SYNC.DEFER_BLOCKING 0x1, 0x80 ;  /* 0x0042000000007b1d */ /* 0x000fe20000010000 */
[----:B------:R-:W-:Y:S01]  /*8af0*/  UIADD3 UR4, UPT, UPT, UR46, 0x1, URZ ;  /* 0x000000012e047890 */ /* 0x000fe2000fffe0ff */
[----:B------:R-:W-:Y:S03]  /*8b00*/  HFMA2 R77, -RZ, RZ, 0, 0 ;  /* 0x00000000ff4d7431 */ /* 0x000fe600000001ff */
[----:B------:R-:W-:Y:S04]  /*8b10*/  UISETP.NE.AND UP0, UPT, UR4, 0x4, UPT ;  /* 0x000000040400788c */ /* 0x000fe8000bf05270 */
[----:B------:R-:W-:Y:S01]  /*8b20*/  USEL UR44, UR4, URZ, UP0 ;  /* 0x000000ff042c7287 */ /* 0x000fe20008000000 */
[----:B------:R3:W-:Y:S01]  /*8b30*/  @P6 SYNCS.ARRIVE.TRANS64.RED.A1T0 RZ, [R14+URZ], RZ ;  /* 0x000000ff0eff69a7 */ /* 0x0007e200081004ff */
[----:B------:R-:W-:Y:S01]  /*8b40*/  BSSY B1, `(.L_x_143) ;  /* 0x000001b000017945 */ /* 0x000fe20003800000 */
[----:B------:R-:W4:Y:S02]  /*8b50*/  @P6 SYNCS.PHASECHK.TRANS64.TRYWAIT P0, [R0+URZ+0x80], R2 ;  /* 0x00008002000065a7 */ /* 0x000f2400080011ff */
[----:B----4-:R-:W-:Y:S01]  /*8b60*/  @P6 SEL R74, RZ, 0x1, !P0 ;  /* 0x00000001ff4a6807 */ /* 0x010fe20004000000 */
[----:B---3--:R-:W-:Y:S06]  /*8b70*/  @!P6 BRA `(.L_x_144) ;  /* 0x00000000005ce947 */ /* 0x008fec0003800000 */
[----:B------:R-:W-:Y:S01]  /*8b80*/  ISETP.NE.AND P0, PT, R74, RZ, PT ;  /* 0x000000ff4a00720c */ /* 0x000fe20003f05270 */
[----:B------:R-:W-:Y:S01]  /*8b90*/  BSSY B0, `(.L_x_145) ;  /* 0x000000b000007945 */ /* 0x000fe20003800000 */
[----:B------:R-:W-:Y:S11]  /*8ba0*/  ISETP.NE.AND P1, PT, R75, RZ, PT ;  /* 0x000000ff4b00720c */ /* 0x000ff60003f25270 */
[----:B------:R-:W-:Y:S02]  /*8bb0*/  @!UPT UIADD3 URZ, UPT, UPT, URZ, URZ, URZ ;  /* 0x000000fffffff290 */ /* 0x000fe4000fffe0ff */
[C---:B-1----:R-:W-:Y:S01]  /*8bc0*/  @P1 IMAD R5, R73.reuse, 0x2000, R65 ;  /* 0x0000200049051824 */ /* 0x042fe200078e0241 */
[C---:B------:R-:W-:Y:S01]  /*8bd0*/  @P1 LEA R3, R73.reuse, R63, 0xd ;  /* 0x0000003f49031211 */ /* 0x040fe200078e68ff */
[C---:B------:R-:W-:Y:S02]  /*8be0*/  @P1 IMAD R4, R73.reuse, 0x2000, R64 ;  /* 0x0000200049041824 */ /* 0x040fe400078e0240 */
[----:B------:R-:W-:Y:S01]  /*8bf0*/  @P1 IMAD R2, R73, 0x2000, R60 ;  /* 0x0000200049021824 */ /* 0x000fe200078e023c */
[----:B------:R-:W-:Y:S06]  /*8c00*/  @P0 BRA `(.L_x_146) ;  /* 0x00000000000c0947 */ /* 0x000fec0003800000 */
[----:B------:R-:W-:Y:S04]  /*8c10*/  SHF.L.U32 R6, RZ, 0x1f, RZ ;  /* 0x0000001fff067819 */ /* 0x000fe800000006ff */
[----:B------:R-:W1:Y:S02]  /*8c20*/  SYNCS.PHASECHK.TRANS64.TRYWAIT P0, [R0+URZ+0x80], R6 ;  /* 0x00008006000075a7 */ /* 0x000e6400080011ff */
[----:B-1----:R-:W-:Y:S05]  /*8c30*/  @!P0 BRA `(.L_x_147) ;  /* 0x00000040005c8947 */ /* 0x002fea0003800000 */
.L_x_146:
[----:B------:R-:W-:Y:S05]  /*8c40*/  BSYNC B0 ;  /* 0x0000000000007941 */ /* 0x000fea0003800000 */
.L_x_145:
[----:B------:R-:W-:Y:S01]  /*8c50*/  ISETP.NE.AND P0, PT, R75, RZ, PT ;  /* 0x000000ff4b00720c */ /* 0x000fe20003f05270 */
[----:B------:R-:W-:Y:S11]  /*8c60*/  VIADD R73, R73, 0x1 ;  /* 0x0000000149497836 */ /* 0x000ff60000000000 */
[----:B------:R-:W-:Y:S01]  /*8c70*/  @!UPT UIADD3 URZ, UPT, UPT, URZ, URZ, URZ ;  /* 0x000000fffffff290 */ /* 0x000fe2000fffe0ff */
[----:B------:R3:W4:Y:S04]  /*8c80*/  @P0 LDS.128 R44, [R5] ;  /* 0x00000000052c0984 */ /* 0x0007280000000c00 */
[----:B------:R3:W1:Y:S04]  /*8c90*/  @P0 LDS.128 R40, [R4+0x10] ;  /* 0x0000100004280984 */ /* 0x0006680000000c00 */
[----:B------:R3:W1:Y:S04]  /*8ca0*/  @P0 LDS.128 R32, [R3+0x20] ;  /* 0x0000200003200984 */ /* 0x0006680000000c00 */
[----:B------:R3:W1:Y:S01]  /*8cb0*/  @P0 LDS.128 R36, [R2+0x30] ;  /* 0x0000300002240984 */ /* 0x0006620000000c00 */
[C---:B------:R-:W-:Y:S04]  /*8cc0*/  ISETP.NE.AND P0, PT, R73.reuse, 0x4, PT ;  /* 0x000000044900780c */ /* 0x040fe80003f05270 */
[----:B------:R-:W-:Y:S02]  /*8cd0*/  SEL R73, R73, RZ, P0 ;  /* 0x000000ff49497207 */ /* 0x000fe40000000000 */
[----:B------:R-:W-:Y:S02]  /*8ce0*/  SEL R77, RZ, 0x1, P0 ;  /* 0x00000001ff4d7807 */ /* 0x000fe40000000000 */
.L_x_144:
[----:B------:R-:W-:Y:S05]  /*8cf0*/  BSYNC B1 ;  /* 0x0000000000017941 */ /* 0x000fea0003800000 */
.L_x_143:
        /* <DEDUP_REMOVED lines=21> */
.L_x_148:
[----:B---34-:R-:W-:Y:S01]  /*8e50*/  LOP3.LUT R3, R44, 0xffffe000, RZ, 0xc0, !PT ;  /* 0xffffe0002c037812 */ /* 0x018fe200078ec0ff */
        /* <DEDUP_REMOVED lines=8> */
[----:B------:R-:W1:Y:S02]  /*8ee0*/  LDTM.x16 R4, tmem[UR4+0x30] ;  /* 0x00003004000479ee */ /* 0x000e640008240000 */
        /* <DEDUP_REMOVED lines=27> */
[----:B------:R-:W-:Y:S01]  /*90a0*/  STS.128 [R65+0x6000], R28 ;  /* 0x0060001c41007388 */ /* 0x000fe20000000c00 */
        /* <DEDUP_REMOVED lines=17> */
[----:B------:R-:W-:Y:S01]  /*91c0*/  STS.128 [R64+0x6010], R16 ;  /* 0x0060101040007388 */ /* 0x000fe20000000c00 */
        /* <DEDUP_REMOVED lines=19> */
[----:B------:R-:W-:Y:S01]  /*9300*/  @P6 SHF.L.U32 R0, R77, 0x1f, RZ ;  /* 0x0000001f4d006819 */ /* 0x000fe200000006ff */
[----:B------:R3:W-:Y:S02]  /*9310*/  STS.128 [R60+0x6030], R8 ;  /* 0x006030083c007388 */ /* 0x0007e40000000c00 */
[----:B------:R-:W-:Y:S05]  /*9320*/  @P6 VIADD R14, R14, 0xa0 ;  /* 0x000000a00e0e6836 */ /* 0x000fea0000000000 */
[----:B------:R-:W-:Y:S01]  /*9330*/  @P6 PRMT R14, R76, 0x654, R14 ;  /* 0x000006544c0e6816 */ /* 0x000fe2000000000e */
[----:B------:R-:W-:Y:S01]  /*9340*/  @!PT LDS RZ, [RZ] ;  /* 0x00000000fffff984 */ /* 0x000fe20000000800 */
[----:B------:R-:W-:Y:S01]  /*9350*/  @!PT LDS RZ, [RZ] ;  /* 0x00000000fffff984 */ /* 0x000fe20000000800 */
[----:B------:R-:W-:Y:S01]  /*9360*/  @!PT LDS RZ, [RZ] ;  /* 0x00000000fffff984 */ /* 0x000fe20000000800 */
[----:B------:R-:W-:Y:S01]  /*9370*/  @!PT LDS RZ, [RZ] ;  /* 0x00000000fffff984 */ /* 0x000fe20000000800 */
[----:B------:R4:W-:Y:S06]  /*9380*/  MEMBAR.ALL.CTA ;  /* 0x0000000000007992 */ /* 0x0009ec0000008000 */
[----:B----4-:R-:W4:Y:S01]  /*9390*/  FENCE.VIEW.ASYNC.S ;  /* 0x00000000000073c6 */ /* 0x010f220000000000 */
[----:B-1----:R-:W-:Y:S01]  /*93a0*/  LEA R6, R73, UR43, 0x3 ;  /* 0x0000002b49067c11 */ /* 0x002fe2000f8e18ff */
[----:B----4-:R-:W-:Y:S06]  /*93b0*/  BAR.SYNC.DEFER_BLOCKING 0x1, 0x80 ;  /* 0x0042000000007b1d */ /* 0x010fec0000010000 */
        /* <DEDUP_REMOVED lines=10> */
.L_x_150:
[----:B------:R-:W-:Y:S05]  /*9460*/  BSYNC.RECONVERGENT B0 ;  /* 0x0000000000007941 */ /* 0x000fea0003800200 */
.L_x_149:
[----:B------:R-:W-:Y:S01]  /*9470*/  BAR.SYNC.DEFER_BLOCKING 0x1, 0x80 ;  /* 0x0042000000007b1d */ /* 0x000fe20000010000 */
[----:B------:R-:W-:Y:S04]  /*9480*/  UIADD3 UR4, UPT, UPT, UR44, 0x1, URZ ;  /* 0x000000012c047890 */ /* 0x000fe8000fffe0ff */
[----:B------:R-:W-:Y:S04]  /*9490*/  UISETP.NE.AND UP0, UPT, UR4, 0x4, UPT ;  /* 0x000000040400788c */ /* 0x000fe8000bf05270 */
[----:B------:R-:W-:Y:S01]  /*94a0*/  USEL UR47, UR4, URZ, UP0 ;  /* 0x000000ff042f7287 */ /* 0x000fe20008000000 */
[----:B------:R1:W-:Y:S01]  /*94b0*/  @P6 SYNCS.ARRIVE.TRANS64.RED.A1T0 RZ, [R14+URZ], RZ ;  /* 0x000000ff0eff69a7 */ /* 0x0003e200081004ff */
[----:B------:R-:W-:Y:S01]  /*94c0*/  BSSY B1, `(.L_x_151) ;  /* 0x000001c000017945 */ /* 0x000fe20003800000 */
[----:B------:R-:W4:Y:S02]  /*94d0*/  @P6 SYNCS.PHASECHK.TRANS64.TRYWAIT P0, [R6+URZ+0x80], R0 ;  /* 0x00008000060065a7 */ /* 0x000f2400080011ff */
[----:B----4-:R-:W-:Y:S01]  /*94e0*/  @P6 SEL R74, RZ, 0x1, !P0 ;  /* 0x00000001ff4a6807 */ /* 0x010fe20004000000 */
        /* <DEDUP_REMOVED lines=10> */
[----:B------:R-:W-:Y:S04]  /*9590*/  SHF.L.U32 R5, R77, 0x1f, RZ ;  /* 0x0000001f4d057819 */ /* 0x000fe800000006ff */
[----:B------:R-:W1:Y:S02]  /*95a0*/  SYNCS.PHASECHK.TRANS64.TRYWAIT P0, [R6+URZ+0x80], R5 ;  /* 0x00008005060075a7 */ /* 0x000e6400080011ff */
[----:B-1----:R-:W-:Y:S05]  /*95b0*/  @!P0 BRA `(.L_x_155) ;  /* 0x0000003800108947 */ /* 0x002fea0003800000 */
.L_x_154:
[----:B------:R-:W-:Y:S05]  /*95c0*/  BSYNC B0 ;  /* 0x0000000000007941 */ /* 0x000fea0003800000 */
.L_x_153:
[----:B------:R-:W-:Y:S01]  /*95d0*/  ISETP.NE.AND P0, PT, R75, RZ, PT ;  /* 0x000000ff4b00720c */ /* 0x000fe20003f05270 */
[----:B------:R-:W-:Y:S11]  /*95e0*/  VIADD R73, R73, 0x1 ;  /* 0x0000000149497836 */ /* 0x000ff60000000000 */
[----:B------:R-:W-:Y:S01]  /*95f0*/  @!UPT UIADD3 URZ, UPT, UPT, URZ, URZ, URZ ;  /* 0x000000fffffff290 */ /* 0x000fe2000fffe0ff */
[----:B------:R-:W4:Y:S04]  /*9600*/  @P0 LDS.128 R44, [R4] ;  /* 0x00000000042c0984 */ /* 0x000f280000000c00 */
[----:B------:R-:W1:Y:S04]  /*9610*/  @P0 LDS.128 R40, [R3+0x10] ;  /* 0x0000100003280984 */ /* 0x000e680000000c00 */
[----:B------:R-:W1:Y:S04]  /*9620*/  @P0 LDS.128 R32, [R2+0x20] ;  /* 0x0000200002200984 */ /* 0x000e680000000c00 */
[----:B------:R5:W1:Y:S01]  /*9630*/  @P0 LDS.128 R36, [R0+0x30] ;  /* 0x0000300000240984 */ /* 0x000a620000000c00 */
[C---:B------:R-:W-:Y:S04]  /*9640*/  ISETP.NE.AND P0, PT, R73.reuse, 0x4, PT ;  /* 0x000000044900780c */ /* 0x040fe80003f05270 */
[----:B------:R-:W-:Y:S02]  /*9650*/  SEL R73, R73, RZ, P0 ;  /* 0x000000ff49497207 */ /* 0x000fe40000000000 */
[----:B-----5:R-:W-:Y:S04]  /*9660*/  SEL R0, RZ, 0x1, P0 ;  /* 0x00000001ff007807 */ /* 0x020fe80000000000 */
[----:B------:R-:W-:Y:S02]  /*9670*/  LOP3.LUT R77, R77, R0, RZ, 0x3c, !PT ;  /* 0x000000004d4d7212 */ /* 0x000fe400078e3cff */
.L_x_152:
[----:B------:R-:W-:Y:S05]  /*9680*/  BSYNC B1 ;  /* 0x0000000000017941 */ /* 0x000fea0003800000 */
.L_x_151:
[----:B------:R-:W-:Y:S05]  /*9690*/  VIADD R0, R25, 0x40 ;  /* 0x0000004019007836 */ /* 0x000fea0000000000 */
[----:B------:R-:W-:Y:S04]  /*96a0*/  SHF.R.U32.HI R0, RZ, 0x15, R0 ;  /* 0x00000015ff007819 */ /* 0x000fe80000011600 */
[----:B------:R-:W-:Y:S11]  /*96b0*/  LOP3.LUT P0, RZ, R0, 0x3, R53, 0x48, !PT ;  /* 0x0000000300ff7812 */ /* 0x000ff60007804835 */
[----:B------:R-:W-:Y:S02]  /*96c0*/  @!UPT UIADD3 URZ, UPT, UPT, URZ, URZ, URZ ;  /* 0x000000fffffff290 */ /* 0x000fe4000fffe0ff */
[----:B------:R-:W-:Y:S05]  /*96d0*/  @!P0 BRA `(.L_x_156) ;  /* 0x0000000000408947 */ /* 0x000fea0003800000 */
[----:B------:R-:W1:Y:S01]  /*96e0*/  LDCU.64 UR8, c[0x4][0x70] ;  /* 0x01000e00ff0877ac */ /* 0x000e620008000a00 */
[----:B------:R-:W-:Y:S01]  /*96f0*/  MOV R3, 0x0 ;  /* 0x0000000000037802 */ /* 0x000fe20000000f00 */
[----:B------:R-:W-:Y:S02]  /*9700*/  HFMA2 R12, -RZ, RZ, 0, 5.9604644775390625e-08 ;  /* 0x00000001ff0c7431 */ /* 0x000fe400000001ff */
[----:B---3--:R-:W-:Y:S02]  /*9710*/  IMAD.MOV.U32 R8, RZ, RZ, 0x192 ;  /* 0x00000192ff087424 */ /* 0x008fe400078e00ff */
        /* <DEDUP_REMOVED lines=12> */
.L_x_156:
[----:B----4-:R-:W-:Y:S01]  /*97e0*/  LOP3.LUT R3, R44, 0xffffe000, RZ, 0xc0, !PT ;  /* 0xffffe0002c037812 */ /* 0x010fe200078ec0ff */
[----:B------:R-:W-:Y:S05]  /*97f0*/  WARPSYNC.ALL ;  /* 0x0000000000007948 */ /* 0x000fea0003800000 */
[----:B------:R-:W-:Y:S01]  /*9800*/  R2UR UR4, R25 ;  /* 0x00000000190472ca */ /* 0x000fe200000e0000 */
[----:B------:R-:W-:Y:S01]  /*9810*/  BSSY.RECONVERGENT B0, `(.L_x_157) ;  /* 0x0000061000007945 */ /* 0x000fe20003800200 */
[----:B-1----:R-:W-:Y:S02]  /*9820*/  LOP3.LUT R20, R40, 0xffffe000, RZ, 0xc0, !PT ;  /* 0xffffe00028147812 */ /* 0x002fe400078ec0ff */
[----:B------:R-:W-:Y:S02]  /*9830*/  LOP3.LUT R21, R41, 0xffffe000, RZ, 0xc0, !PT ;  /* 0xffffe00029157812 */ /* 0x000fe400078ec0ff */
[----:B------:R-:W-:Y:S02]  /*9840*/  LOP3.LUT R26, R42, 0xffffe000, RZ, 0xc0, !PT ;  /* 0xffffe0002a1a7812 */ /* 0x000fe400078ec0ff */
[----:B------:R-:W-:Y:S02]  /*9850*/  ISETP.NE.AND P6, PT, R71, RZ, PT ;  /* 0x000000ff4700720c */ /* 0x000fe40003fc5270 */
[----:B------:R-:W-:Y:S03]  /*9860*/  ISETP.NE.AND P0, PT, R67, RZ, PT ;  /* 0x000000ff4300720c */ /* 0x000fe60003f05270 */
[----:B---3--:R-:W1:Y:S02]  /*9870*/  LDTM.x16 R4, tmem[UR4+0x40] ;  /* 0x00004004000479ee */ /* 0x008e640008240000 */
        /* <DEDUP_REMOVED lines=27> */
[----:B------:R-:W-:Y:S01]  /*9a30*/  STS.128 [R65], R28 ;  /* 0x0000001c41007388 */ /* 0x000fe20000000c00 */
        /* <DEDUP_REMOVED lines=50> */
[----:B------:R-:W-:Y:S02]  /*9d60*/  UIADD3 UR4, UPT, UPT, UR43, 0x200, URZ ;  /* 0x000002002b047890 */ /* 0x000fe4000fffe0ff */
[----:B------:R-:W-:Y:S01]  /*9d70*/  UIADD3 UR9, UPT, UPT, UR49, 0x40, URZ ;  /* 0x0000004031097890 */ /* 0x000fe2000fffe0ff */
[----:B------:R-:W-:Y:S01]  /*9d80*/  UMOV UR10, UR50 ;  /* 0x00000032000a7c82 */ /* 0x000fe20008000000 */
[----:B------:R-:W-:Y:S02]  /*9d90*/  UMOV UR11, UR36 ;  /* 0x00000024000b7c82 */ /* 0x000fe40008000000 */
[----:B------:R-:W-:Y:S01]  /*9da0*/  MOV R57, UR4 ;  /* 0x0000000400397c02 */ /* 0x000fe20008000f00 */
[----:B------:R-:W-:Y:S03]  /*9db0*/  UIADD3 UR4, UP0, UPT, UR54, 0x680, URZ ;  /* 0x0000068036047890 */ /* 0x000fe6000ff1e0ff */
[----:B------:R-:W-:Y:S01]  /*9dc0*/  R2UR UR8, R57 ;  /* 0x00000000390872ca */ /* 0x000fe200000e0000 */
[----:B------:R-:W-:Y:S11]  /*9dd0*/  UIADD3.X UR5, UPT, UPT, URZ, UR55, URZ, UP0, !UPT ;  /* 0x00000037ff057290 */ /* 0x000ff600087fe4ff */
[----:B------:R-:W-:Y:S01]  /*9de0*/  @!UPT UIADD3 URZ, UPT, UPT, URZ, URZ, URZ ;  /* 0x000000fffffff290 */ /* 0x000fe2000fffe0ff */
[----:B------:R1:W-:Y:S01]  /*9df0*/  UTMASTG.3D [UR8], [UR4] ;  /* 0x00000008040073b5 */ /* 0x0003e20008010000 */
[----:B------:R0:W-:Y:S01]  /*9e00*/  UTMACMDFLUSH ;  /* 0x00000000000079b7 */ /* 0x0001e20000000000 */
[----:B-1----:R-:W-:Y:S04]  /*9e10*/  DEPBAR.LE SB0, 0x1 ;  /* 0x000080400000791a */ /* 0x002fe80000000000 */
.L_x_158:
[----:B------:R-:W-:Y:S05]  /*9e20*/  BSYNC.RECONVERGENT B0 ;  /* 0x0000000000007941 */ /* 0x000fea0003800200 */
.L_x_157:
        /* <DEDUP_REMOVED lines=21> */
.L_x_162:
[----:B------:R-:W-:Y:S05]  /*9f80*/  BSYNC B0 ;  /* 0x0000000000007941 */ /* 0x000fea0003800000 */
.L_x_161:
        /* <DEDUP_REMOVED lines=11> */
.L_x_160:
[----:B------:R-:W-:Y:S05]  /*a040*/  BSYNC B1 ;  /* 0x0000000000017941 */ /* 0x000fea0003800000 */
.L_x_159:
        /* <DEDUP_REMOVED lines=21> */
.L_x_164:
        /* <DEDUP_REMOVED lines=97> */
.L_x_166:
[----:B------:R-:W-:Y:S05]  /*a7b0*/  BSYNC.RECONVERGENT B0 ;  /* 0x0000000000007941 */ /* 0x000fea0003800200 */
.L_x_165:
        /* <DEDUP_REMOVED lines=21> */
.L_x_170:
[----:B------:R-:W-:Y:S05]  /*a910*/  BSYNC B0 ;  /* 0x0000000000007941 */ /* 0x000fea0003800000 */
.L_x_169:
        /* <DEDUP_REMOVED lines=11> */
.L_x_168:
[----:B------:R-:W-:Y:S05]  /*a9d0*/  BSYNC B1 ;  /* 0x0000000000017941 */ /* 0x000fea0003800000 */
.L_x_167:
        /* <DEDUP_REMOVED lines=21> */
.L_x_172:
        /* <DEDUP_REMOVED lines=77> */
[----:B------:R-:W-:Y:S01]  /*b000*/  @P6 SHF.L.U32 R2, R77, 0x1f, RZ ;  /* 0x0000001f4d026819 */ /* 0x000fe200000006ff */
        /* <DEDUP_REMOVED lines=19> */
.L_x_174:
[----:B------:R-:W-:Y:S05]  /*b140*/  BSYNC.RECONVERGENT B0 ;  /* 0x0000000000007941 */ /* 0x000fea0003800200 */
.L_x_173:
        /* <DEDUP_REMOVED lines=18> */
[----:B------:R-:W-:Y:S04]  /*b270*/  SHF.L.U32 R77, R77, 0x1f, RZ ;  /* 0x0000001f4d4d7819 */ /* 0x000fe800000006ff */
[----:B------:R-:W1:Y:S02]  /*b280*/  SYNCS.PHASECHK.TRANS64.TRYWAIT P0, [R0+URZ+0x80], R77 ;  /* 0x0000804d000075a7 */ /* 0x000e6400080011ff */
[----:B-1----:R-:W-:Y:S05]  /*b290*/  @!P0 BRA `(.L_x_179) ;  /* 0x0000001c00148947 */ /* 0x002fea0003800000 */
.L_x_178:
[----:B------:R-:W-:Y:S05]  /*b2a0*/  BSYNC B0 ;  /* 0x0000000000007941 */ /* 0x000fea0003800000 */
.L_x_177:
[----:B------:R-:W-:Y:S11]  /*b2b0*/  ISETP.NE.AND P0, PT, R75, RZ, PT ;  /* 0x000000ff4b00720c */ /* 0x000ff60003f05270 */
[----:B------:R-:W-:Y:S02]  /*b2c0*/  @!UPT UIADD3 URZ, UPT, UPT, URZ, URZ, URZ ;  /* 0x000000fffffff290 */ /* 0x000fe4000fffe0ff */
[----:B------:R3:W4:Y:S04]  /*b2d0*/  @P0 LDS.128 R44, [R4] ;  /* 0x00000000042c0984 */ /* 0x0007280000000c00 */
[----:B------:R3:W1:Y:S04]  /*b2e0*/  @P0 LDS.128 R40, [R3+0x10] ;  /* 0x0000100003280984 */ /* 0x0006680000000c00 */
[----:B------:R3:W1:Y:S04]  /*b2f0*/  @P0 LDS.128 R32, [R2+0x20] ;  /* 0x0000200002200984 */ /* 0x0006680000000c00 */
[----:B------:R3:W1:Y:S02]  /*b300*/  @P0 LDS.128 R36, [R73+0x30] ;  /* 0x0000300049240984 */ /* 0x0006640000000c00 */
.L_x_176:
[----:B------:R-:W-:Y:S05]  /*b310*/  BSYNC B1 ;  /* 0x0000000000017941 */ /* 0x000fea0003800000 */
.L_x_175:
        /* <DEDUP_REMOVED lines=21> */
.L_x_180:
[----:B------:R-:W-:Y:S01]  /*b470*/  ISETP.NE.AND P0, PT, R67, RZ, PT ;  /* 0x000000ff4300720c */ /* 0x000fe20003f05270 */
[----:B------:R-:W-:Y:S05]  /*b480*/  WARPSYNC.ALL ;  /* 0x0000000000007948 */ /* 0x000fea0003800000 */
[----:B------:R-:W-:Y:S01]  /*b490*/  R2UR UR4, R25 ;  /* 0x00000000190472ca */ /* 0x000fe200000e0000 */
[----:B------:R-:W-:Y:S01]  /*b4a0*/  VIADD R72, R72, 0x110 ;  /* 0x0000011048487836 */ /* 0x000fe20000000000 */
[----:B----4-:R-:W-:Y:S01]  /*b4b0*/  LOP3.LUT R0, R44, 0xffffe000, RZ, 0xc0, !PT ;  /* 0xffffe0002c007812 */ /* 0x010fe200078ec0ff */
[----:B------:R-:W-:Y:S01]  /*b4c0*/  BSSY.RECONVERGENT B0, `(.L_x_181) ;  /* 0x0000059000007945 */ /* 0x000fe20003800200 */
[----:B---3--:R-:W-:Y:S02]  /*b4d0*/  LOP3.LUT R2, R45, 0xffffe000, RZ, 0xc0, !PT ;  /* 0xffffe0002d027812 */ /* 0x008fe400078ec0ff */
[----:B------:R-:W-:Y:S02]  /*b4e0*/  LOP3.LUT R3, R46, 0xffffe000, RZ, 0xc0, !PT ;  /* 0xffffe0002e037812 */ /* 0x000fe400078ec0ff */
[----:B------:R-:W-:Y:S02]  /*b4f0*/  LOP3.LUT R20, R47, 0xffffe000, RZ, 0xc0, !PT ;  /* 0xffffe0002f147812 */ /* 0x000fe400078ec0ff */
[----:B------:R-:W-:Y:S02]  /*b500*/  LOP3.LUT R21, R40, 0xffffe000, RZ, 0xc0, !PT ;  /* 0xffffe00028157812 */ /* 0x000fe400078ec0ff */
[----:B------:R-:W-:Y:S01]  /*b510*/  LOP3.LUT R25, R41, 0xffffe000, RZ, 0xc0, !PT ;  /* 0xffffe00029197812 */ /* 0x000fe200078ec0ff */
[----:B------:R-:W1:Y:S01]  /*b520*/  LDTM.x16 R4, tmem[UR4+0x70] ;  /* 0x00007004000479ee */ /* 0x000e620008240000 */
[----:B------:R-:W-:Y:S01]  /*b530*/  LOP3.LUT R26, R42, 0xffffe000, RZ, 0xc0, !PT ;  /* 0xffffe0002a1a7812 */ /* 0x000fe200078ec0ff */
[----:B------:R-:W-:Y:S01]  /*b540*/  NOP ;  /* 0x0000000000007918 */ /* 0x000fe20000000000 */
[----:B------:R-:W-:Y:S02]  /*b550*/  LOP3.LUT R28, R43, 0xffffe000, RZ, 0xc0, !PT ;  /* 0xffffe0002b1c7812 */ /* 0x000fe400078ec0ff */
[----:B------:R-:W-:Y:S02]  /*b560*/  LOP3.LUT R72, R72, 0xfefffff8, RZ, 0xc0, !PT ;  /* 0xfefffff848487812 */ /* 0x000fe400078ec0ff */
[----:B------:R-:W-:Y:S02]  /*b570*/  LOP3.LUT R29, R32, 0xffffe000, RZ, 0xc0, !PT ;  /* 0xffffe000201d7812 */ /* 0x000fe400078ec0ff */
[----:B------:R-:W-:Y:S01]  /*b580*/  LOP3.LUT R30, R33, 0xffffe000, RZ, 0xc0, !PT ;  /* 0xffffe000211e7812 */ /* 0x000fe200078ec0ff */
[----:B-1----:R1:W-:Y:S01]  /*b590*/  SYNCS.ARRIVE.TRANS64.RED.A1T0 RZ, [R72+URZ], RZ ;  /* 0x000000ff48ff79a7 */ /* 0x0023e200081004ff */
[----:B------:R-:W-:Y:S02]  /*b5a0*/  LOP3.LUT R31, R34, 0xffffe000, RZ, 0xc0, !PT ;  /* 0xffffe000221f7812 */ /* 0x000fe400078ec0ff */
[----:B------:R-:W-:Y:S02]  /*b5b0*/  LOP3.LUT R32, R35, 0xffffe000, RZ, 0xc0, !PT ;  /* 0xffffe00023207812 */ /* 0x000fe400078ec0ff */
[----:B------:R-:W-:Y:S02]  /*b5c0*/  LOP3.LUT R33, R36, 0xffffe000, RZ, 0xc0, !PT ;  /* 0xffffe00024217812 */ /* 0x000fe400078ec0ff */
[----:B------:R-:W-:Y:S02]  /*b5d0*/  LOP3.LUT R34, R37, 0xffffe000, RZ, 0xc0, !PT ;  /* 0xffffe00025227812 */ /* 0x000fe400078ec0ff */
[----:B------:R-:W-:Y:S02]  /*b5e0*/  LOP3.LUT R35, R38, 0xffffe000, RZ, 0xc0, !PT ;  /* 0xffffe00026237812 */ /* 0x000fe400078ec0ff */
[----:B------:R-:W-:Y:S01]  /*b5f0*/  LOP3.LUT R36, R39, 0xffffe000, RZ, 0xc0, !PT ;  /* 0xffffe00027247812 */ /* 0x000fe200078ec0ff */
[C---:B------:R-:W-:Y:S01]  /*b600*/  FMUL R4, R24.reuse, R4 ;  /* 0x0000000418047220 */ /* 0x040fe20000400000 */
[C---:B------:R-:W-:Y:S01]  /*b610*/  FMUL R5, R24.reuse, R5 ;  /* 0x0000000518057220 */ /* 0x040fe20000400000 */
[C---:B------:R-:W-:Y:S01]  /*b620*/  FMUL R6, R24.reuse, R6 ;  /* 0x0000000618067220 */ /* 0x040fe20000400000 */
[C---:B------:R-:W-:Y:S01]  /*b630*/  FMUL R7, R24.reuse, R7 ;  /* 0x0000000718077220 */ /* 0x040fe20000400000 */
[C---:B------:R-:W-:Y:S01]  /*b640*/  FFMA R4, R27.reuse, R0, R4 ;  /* 0x000000001b047223 */ /* 0x040fe20000000004 */
[C---:B------:R-:W-:Y:S01]  /*b650*/  FFMA R5, R27.reuse, R2, R5 ;  /* 0x000000021b057223 */ /* 0x040fe20000000005 */
[C---:B------:R-:W-:Y:S01]  /*b660*/  FFMA R6, R27.reuse, R3, R6 ;  /* 0x000000031b067223 */ /* 0x040fe20000000006 */
[C---:B------:R-:W-:Y:S01]  /*b670*/  FFMA R7, R27.reuse, R20, R7 ;  /* 0x000000141b077223 */ /* 0x040fe20000000007 */
[C---:B------:R-:W-:Y:S01]  /*b680*/  FMUL R8, R24.reuse, R8 ;  /* 0x0000000818087220 */ /* 0x040fe20000400000 */
[C---:B------:R-:W-:Y:S01]  /*b690*/  FMUL R9, R24.reuse, R9 ;  /* 0x0000000918097220 */ /* 0x040fe20000400000 */
[C---:B------:R-:W-:Y:S01]  /*b6a0*/  FMUL R10, R24.reuse, R10 ;  /* 0x0000000a180a7220 */ /* 0x040fe20000400000 */
[C---:B------:R-:W-:Y:S01]  /*b6b0*/  FMUL R11, R24.reuse, R11 ;  /* 0x0000000b180b7220 */ /* 0x040fe20000400000 */
[----:B------:R-:W-:Y:S01]  /*b6c0*/  F2FP.TF32.F32.PACK_B R4, R4 ;  /* 0x00000004ff04723e */ /* 0x000fe200024050ff */
[C---:B------:R-:W-:Y:S01]  /*b6d0*/  FFMA R8, R27.reuse, R21, R8 ;  /* 0x000000151b087223 */ /* 0x040fe20000000008 */
[----:B------:R-:W-:Y:S01]  /*b6e0*/  F2FP.TF32.F32.PACK_B R5, R5 ;  /* 0x00000005ff05723e */ /* 0x000fe200024050ff */
[C---:B------:R-:W-:Y:S01]  /*b6f0*/  FFMA R9, R27.reuse, R25, R9 ;  /* 0x000000191b097223 */ /* 0x040fe20000000009 */
[----:B------:R-:W-:Y:S01]  /*b700*/  F2FP.TF32.F32.PACK_B R6, R6 ;  /* 0x00000006ff06723e */ /* 0x000fe200024050ff */
[C---:B------:R-:W-:Y:S01]  /*b710*/  FFMA R10, R27.reuse, R26, R10 ;  /* 0x0000001a1b0a7223 */ /* 0x040fe2000000000a */
[----:B------:R-:W-:Y:S01]  /*b720*/  F2FP.TF32.F32.PACK_B R7, R7 ;  /* 0x00000007ff07723e */ /* 0x000fe200024050ff */
[C---:B------:R-:W-:Y:S01]  /*b730*/  FFMA R11, R27.reuse, R28, R11 ;  /* 0x0000001c1b0b7223 */ /* 0x040fe2000000000b */
[C---:B------:R-:W-:Y:S01]  /*b740*/  FMUL R12, R24.reuse, R12 ;  /* 0x0000000c180c7220 */ /* 0x040fe20000400000 */
[----:B------:R-:W-:Y:S01]  /*b750*/  F2FP.TF32.F32.PACK_B R8, R8 ;  /* 0x00000008ff08723e */ /* 0x000fe200024050ff */
[C---:B------:R-:W-:Y:S01]  /*b760*/  FMUL R13, R24.reuse, R13 ;  /* 0x0000000d180d7220 */ /* 0x040fe20000400000 */
[----:B------:R1:W-:Y:S01]  /*b770*/  STS.128 [R65+0x6000], R4 ;  /* 0x0060000441007388 */ /* 0x0003e20000000c00 */
        /* <DEDUP_REMOVED lines=8> */
[C---:B------:R-:W-:Y:S01]  /*b800*/  FFMA R15, R27.reuse, R32, R15 ;  /* 0x000000201b0f7223 */ /* 0x040fe2000000000f */
[C---:B------:R-:W-:Y:S01]  /*b810*/  FMUL R16, R24.reuse, R16 ;  /* 0x0000001018107220 */ /* 0x040fe20000400000 */
[----:B------:R-:W-:Y:S01]  /*b820*/  F2FP.TF32.F32.PACK_B R12, R12 ;  /* 0x0000000cff0c723e */ /* 0x000fe200024050ff */
[----:B------:R1:W-:Y:S01]  /*b830*/  STS.128 [R64+0x6010], R8 ;  /* 0x0060100840007388 */ /* 0x0003e20000000c00 */
[C---:B------:R-:W-:Y:S01]  /*b840*/  FMUL R17, R24.reuse, R17 ;  /* 0x0000001118117220 */ /* 0x040fe20000400000 */
[C---:B------:R-:W-:Y:S01]  /*b850*/  FMUL R18, R24.reuse, R18 ;  /* 0x0000001218127220 */ /* 0x040fe20000400000 */
[----:B------:R-:W-:Y:S01]  /*b860*/  FMUL R19, R24, R19 ;  /* 0x0000001318137220 */ /* 0x000fe20000400000 */
[----:B------:R-:W-:Y:S01]  /*b870*/  F2FP.TF32.F32.PACK_B R13, R13 ;  /* 0x0000000dff0d723e */ /* 0x000fe200024050ff */
[C---:B------:R-:W-:Y:S01]  /*b880*/  FFMA R16, R27.reuse, R33, R16 ;  /* 0x000000211b107223 */ /* 0x040fe20000000010 */
[----:B------:R-:W-:Y:S01]  /*b890*/  F2FP.TF32.F32.PACK_B R14, R14 ;  /* 0x0000000eff0e723e */ /* 0x000fe200024050ff */
[C---:B------:R-:W-:Y:S01]  /*b8a0*/  FFMA R17, R27.reuse, R34, R17 ;  /* 0x000000221b117223 */ /* 0x040fe20000000011 */
[----:B------:R-:W-:Y:S01]  /*b8b0*/  F2FP.TF32.F32.PACK_B R15, R15 ;  /* 0x0000000fff0f723e */ /* 0x000fe200024050ff */
[C---:B------:R-:W-:Y:S01]  /*b8c0*/  FFMA R18, R27.reuse, R35, R18 ;  /* 0x000000231b127223 */ /* 0x040fe20000000012 */
[----:B------:R-:W-:Y:S01]  /*b8d0*/  FFMA R19, R27, R36, R19 ;  /* 0x000000241b137223 */ /* 0x000fe20000000013 */
[----:B------:R-:W-:Y:S02]  /*b8e0*/  F2FP.TF32.F32.PACK_B R16, R16 ;  /* 0x00000010ff10723e */ /* 0x000fe400024050ff */
[----:B------:R1:W-:Y:S01]  /*b8f0*/  STS.128 [R63+0x6020], R12 ;  /* 0x0060200c3f007388 */ /* 0x0003e20000000c00 */
[----:B------:R-:W-:Y:S02]  /*b900*/  F2FP.TF32.F32.PACK_B R17, R17 ;  /* 0x00000011ff11723e */ /* 0x000fe400024050ff */
        /* <DEDUP_REMOVED lines=20> */
.L_x_182:
[----:B------:R-:W-:Y:S05]  /*ba50*/  BSYNC.RECONVERGENT B0 ;  /* 0x0000000000007941 */ /* 0x000fea0003800200 */
.L_x_181:
[----:B------:R-:W-:Y:S01]  /*ba60*/  BAR.SYNC.DEFER_BLOCKING 0x1, 0x80 ;  /* 0x0042000000007b1d */ /* 0x000fe20000010000 */
[----:B------:R-:W-:Y:S01]  /*ba70*/  UISETP.NE.AND UP0, UPT, UR52, -0x8, UPT ;  /* 0xfffffff83400788c */ /* 0x000fe2000bf05270 */
[----:B------:R-:W-:Y:S08]  /*ba80*/  IADD3 R22, PT, PT, R22, 0x1, RZ ;  /* 0x0000000116167810 */ /* 0x000ff00007ffe0ff */
[----:B------:R-:W-:Y:S05]  /*ba90*/  BRA.U !UP0, `(.L_x_183) ;  /* 0x0000000108247547 */ /* 0x000fea000b800000 */
[----:B------:R-:W-:Y:S01]  /*baa0*/  ISETP.NE.AND P0, PT, R71, RZ, PT ;  /* 0x000000ff4700720c */ /* 0x000fe20003f05270 */
[----:B------:R-:W-:Y:S01]  /*bab0*/  IMAD.U32 R0, RZ, RZ, UR47 ;  /* 0x0000002fff007e24 */ /* 0x000fe2000f8e00ff */
[----:B------:R-:W-:Y:S04]  /*bac0*/  UIADD3 UR4, UPT, UPT, UR47, 0x1, URZ ;  /* 0x000000012f047890 */ /* 0x000fe8000fffe0ff */
[----:B------:R-:W-:Y:S04]  /*bad0*/  UISETP.NE.AND UP0, UPT, UR4, 0x4, UPT ;  /* 0x000000040400788c */ /* 0x000fe8000bf05270 */
[----:B------:R-:W-:Y:S03]  /*bae0*/  USEL UR47, UR4, URZ, UP0 ;  /* 0x000000ff042f7287 */ /* 0x000fe60008000000 */
[----:B------:R-:W-:Y:S05]  /*baf0*/  @P0 LEA R0, R0, UR43, 0x3 ;  /* 0x0000002b00000c11 */ /* 0x000fea000f8e18ff */
[----:B------:R-:W-:Y:S05]  /*bb00*/  @P0 VIADD R0, R0, 0xa0 ;  /* 0x000000a000000836 */ /* 0x000fea0000000000 */
[----:B------:R-:W-:Y:S04]  /*bb10*/  @P0 PRMT R0, R76, 0x654, R0 ;  /* 0x000006544c000816 */ /* 0x000fe80000000000 */
[----:B------:R3:W-:Y:S03]  /*bb20*/  @P0 SYNCS.ARRIVE.TRANS64.RED.A1T0 RZ, [R0+URZ], RZ ;  /* 0x000000ff00ff09a7 */ /* 0x0007e600081004ff */
.L_x_183:
[----:B------:R-:W-:Y:S01]  /*bb30*/  R2UR UR6, R70 ;  /* 0x00000000460672ca */ /* 0x000fe200000e0000 */
[----:B------:R-:W-:Y:S01]  /*bb40*/  UIADD3 UR52, UPT, UPT, UR52, 0x8, URZ ;  /* 0x0000000834347890 */ /* 0x000fe2000fffe0ff */
[----:B------:R-:W-:Y:S01]  /*bb50*/  R2UR UR5, R54 ;  /* 0x00000000360572ca */ /* 0x000fe200000e0000 */
[----:B------:R-:W-:Y:S01]  /*bb60*/  UMOV UR36, UR63 ;  /* 0x0000003f00247c82 */ /* 0x000fe20008000000 */
[----:B------:R-:W-:Y:S02]  /*bb70*/  R2UR UR4, R55 ;  /* 0x00000000370472ca */ /* 0x000fe400000e0000 */
[----:B------:R-:W-:Y:S02]  /*bb80*/  ISETP.NE.AND P0, PT, R59, 0x2, PT ;  /* 0x000000023b00780c */ /* 0x000fe40003f05270 */
[----:B------:R-:W-:Y:S02]  /*bb90*/  ISETP.NE.AND P1, PT, R22, 0x4, PT ;  /* 0x000000041600780c */ /* 0x000fe40003f25270 */
[----:B------:R-:W-:Y:S02]  /*bba0*/  SEL R2, RZ, 0x1, P0 ;  /* 0x00000001ff027807 */ /* 0x000fe40000000000 */
[----:B---3--:R-:W-:Y:S01]  /*bbb0*/  SEL R0, RZ, 0x1, P1 ;  /* 0x00000001ff007807 */ /* 0x008fe20000800000 */
[----:B------:R-:W-:Y:S01]  /*bbc0*/  UISETP.NE.AND UP0, UPT, UR6, URZ, UPT ;  /* 0x000000ff0600728c */ /* 0x000fe2000bf05270 */
[----:B------:R-:W-:Y:S01]  /*bbd0*/  LOP3.LUT R61, R61, R2, RZ, 0x3c, !PT ;  /* 0x000000023d3d7212 */ /* 0x000fe200078e3cff */
[----:B------:R-:W-:Y:S01]  /*bbe0*/  UIADD3 UR20, UPT, UPT, UR37, UR5, URZ ;  /* 0x0000000525147290 */ /* 0x000fe2000fffe0ff */
[----:B------:R-:W-:Y:S01]  /*bbf0*/  LOP3.LUT R62, R62, R0, RZ, 0x3c, !PT ;  /* 0x000000003e3e7212 */ /* 0x000fe200078e3cff */
[----:B------:R-:W-:Y:S01]  /*bc00*/  UIADD3 UR16, UPT, UPT, UR38, UR4, URZ ;  /* 0x0000000426107290 */ /* 0x000fe2000fffe0ff */
[----:B------:R-:W-:Y:S02]  /*bc10*/  SEL R59, R59, RZ, P0 ;  /* 0x000000ff3b3b7207 */ /* 0x000fe40000000000 */
[----:B------:R-:W-:Y:S02]  /*bc20*/  SEL R22, R22, RZ, P1 ;  /* 0x000000ff16167207 */ /* 0x000fe40000800000 */
[----:B------:R-:W-:Y:S07]  /*bc30*/  BRA.U UP0, `(.L_x_184) ;  /* 0xffffffa500547547 */ /* 0x000fee000b83ffff */
[----:B------:R-:W-:-:S13]  /*bc40*/  R2UR UR4, R56 ;  /* 0x00000000380472ca */ /* 0x000fda00000e0000 */
[----:B------:R-:W-:-:S09]  /*bc50*/  UISETP.NE.AND UP0, UPT, UR4, URZ, UPT ;  /* 0x000000ff0400728c */ /* 0x000fd2000bf05270 */
[----:B------:R-:W-:Y:S05]  /*bc60*/  BRA.U !UP0, `(.L_x_185) ;  /* 0x0000000108487547 */ /* 0x000fea000b800000 */
[----:B------:R-:W3:Y:S02]  /*bc70*/  LDCU.64 UR4, c[0x0][0x890] ;  /* 0x00011200ff0477ac */ /* 0x000ee40008000a00 */
[----:B---3--:R-:W-:-:S04]  /*bc80*/  UISETP.NE.U32.AND UP0, UPT, UR4, URZ, UPT ;  /* 0x000000ff0400728c */ /* 0x008fc8000bf05070 */
[----:B------:R-:W-:-:S09]  /*bc90*/  UISETP.NE.AND.EX UP0, UPT, UR5, URZ, UPT, UP0 ;  /* 0x000000ff0500728c */ /* 0x000fd2000bf05300 */
[----:B------:R-:W-:Y:S05]  /*bca0*/  BRA.U UP0, `(.L_x_186) ;  /* 0x00000001000c7547 */ /* 0x000fea000b800000 */
[----:B------:R-:W-:-:S13]  /*bcb0*/  FSETP.NEU.AND P0, PT, R27, RZ, PT ;  /* 0x000000ff1b00720b */ /* 0x000fda0003f0d000 */
[----:B------:R-:W-:Y:S05]  /*bcc0*/  @!P0 EXIT ;  /* 0x000000000000894d */ /* 0x000fea0003800000 */
[----:B------:R-:W-:Y:S05]  /*bcd0*/  BRA `(.L_x_185) ;  /* 0x00000000002c7947 */ /* 0x000fea0003800000 */
.L_x_186:
[----:B------:R-:W-:Y:S01]  /*bce0*/  ISETP.NE.AND P0, PT, R58, RZ, PT ;  /* 0x000000ff3a00720c */ /* 0x000fe20003f05270 */
[----:B------:R-:W-:-:S12]  /*bcf0*/  BSSY.RECONVERGENT B0, `(.L_x_185) ;  /* 0x0000009000007945 */ /* 0x000fd80003800200 */
[----:B------:R-:W-:Y:S05]  /*bd00*/  @P0 BRA `(.L_x_187) ;  /* 0x0000000000140947 */ /* 0x000fea0003800000 */
[----:B------:R-:W3:Y:S02]  /*bd10*/  LDCU.64 UR4, c[0x0][0x888] ;  /* 0x00011100ff0477ac */ /* 0x000ee40008000a00 */
[----:B---3--:R-:W-:-:S04]  /*bd20*/  ISETP.NE.U32.AND P0, PT, RZ, UR4, PT ;  /* 0x00000004ff007c0c */ /* 0x008fc8000bf05070 */
[----:B------:R-:W-:-:S13]  /*bd30*/  ISETP.NE.AND.EX P0, PT, RZ, UR5, PT, P0 ;  /* 0x00000005ff007c0c */ /* 0x000fda000bf05300 */
[----:B------:R-:W-:Y:S05]  /*bd40*/  @!P0 EXIT ;  /* 0x000000000000894d */ /* 0x000fea0003800000 */
[----:B------:R-:W-:Y:S05]  /*bd50*/  BRA `(.L_x_188) ;  /* 0x0000000000087947 */ /* 0x000fea0003800000 */
.L_x_187:
[----:B------:R-:W-:-:S13]  /*bd60*/  FSETP.NEU.AND P0, PT, R27, RZ, PT ;  /* 0x000000ff1b00720b */ /* 0x000fda0003f0d000 */
[----:B------:R-:W-:Y:S05]  /*bd70*/  @!P0 EXIT ;  /* 0x000000000000894d */ /* 0x000fea0003800000 */
.L_x_188:
[----:B------:R-:W-:Y:S05]  /*bd80*/  BSYNC.RECONVERGENT B0 ;  /* 0x0000000000007941 */ /* 0x000fea0003800200 */
.L_x_185:
[----:B------:R-:W3:Y:S01]  /*bd90*/  S2UR UR5, SR_CgaCtaId ;  /* 0x00000000000579c3 */ /* 0x000ee20000008800 */
[----:B------:R-:W-:Y:S01]  /*bda0*/  ULEA UR4, UR47, UR43, 0x3 ;  /* 0x0000002b2f047291 */ /* 0x000fe2000f8e18ff */
[----:B------:R-:W-:-:S04]  /*bdb0*/  DEPBAR.LE SB0, 0x0 ;  /* 0x000080000000791a */ /* 0x000fc80000000000 */
[----:B------:R-:W-:-:S04]  /*bdc0*/  UIADD3 UR4, UPT, UPT, UR4, 0xa0, URZ ;  /* 0x000000a004047890 */ /* 0x000fc8000fffe0ff */
[----:B---3--:R-:W-:-:S09]  /*bdd0*/  UPRMT UR4, UR5, 0x654, UR4 ;  /* 0x0000065405047896 */ /* 0x008fd20008000004 */
[----:B------:R-:W-:Y:S01]  /*bde0*/  SYNCS.ARRIVE.TRANS64.RED.A1T0 RZ, [UR4], RZ ;  /* 0x000000ffffff79a7 */ /* 0x000fe20008100404 */
[----:B------:R-:W-:Y:S05]  /*bdf0*/  EXIT ;  /* 0x000000000000794d */ /* 0x000fea0003800000 */
.L_x_24:
[----:B-1----:R1:W2:Y:S02]  /*be00*/  SYNCS.PHASECHK.TRANS64.TRYWAIT P0, [R0+URZ+0x140], R2 ;  /* 0x00014002000075a7 */ /* 0x0022a400080011ff */
[----:B--2---:R-:W-:Y:S05]  /*be10*/  @!P0 NANOSLEEP.SYNCS 0x989680 ;  /* 0x009896800000895d */ /* 0x004fea0003900000 */
[----:B------:R-:W2:Y:S02]  /*be20*/  @!P0 SYNCS.PHASECHK.TRANS64 P0, [R0+URZ+0x140], R2 ;  /* 0x00014002000085a7 */ /* 0x000ea400080010ff */
[----:B--2---:R-:W-:Y:S05]  /*be30*/  @!P0 BRA `(.L_x_24) ;  /* 0xfffffffc00f08947 */ /* 0x004fea000383ffff */
[----:B------:R-:W-:Y:S05]  /*be40*/  BRA `(.L_x_189) ;  /* 0xffffff5c004c7947 */ /* 0x000fea000383ffff */
.L_x_27:
[----:B-1----:R-:W-:-:S07]  /*be50*/  MOV R0, UR33 ;  /* 0x0000002100007c02 */ /* 0x002fce0008000f00 */
.L_x_190:
[----:B-1----:R1:W2:Y:S02]  /*be60*/  SYNCS.PHASECHK.TRANS64.TRYWAIT P0, [R0+URZ+0x40], R3 ;  /* 0x00004003000075a7 */ /* 0x0022a400080011ff */
[----:B--2---:R-:W-:Y:S05]  /*be70*/  @!P0 NANOSLEEP.SYNCS 0x989680 ;  /* 0x009896800000895d */ /* 0x004fea0003900000 */
[----:B------:R-:W2:Y:S02]  /*be80*/  @!P0 SYNCS.PHASECHK.TRANS64 P0, [R0+URZ+0x40], R3 ;  /* 0x00004003000085a7 */ /* 0x000ea400080010ff */
[----:B--2---:R-:W-:Y:S05]  /*be90*/  @!P0 BRA `(.L_x_190) ;  /* 0xfffffffc00f08947 */ /* 0x004fea000383ffff */
[----:B------:R-:W-:Y:S05]  /*bea0*/  BRA `(.L_x_26) ;  /* 0xffffff5c009c7947 */ /* 0x000fea000383ffff */
.L_x_34:
[----:B-1----:R-:W-:-:S07]  /*beb0*/  MOV R0, UR17 ;  /* 0x0000001100007c02 */ /* 0x002fce0008000f00 */
.L_x_191:
[----:B-1----:R1:W2:Y:S02]  /*bec0*/  SYNCS.PHASECHK.TRANS64.TRYWAIT P0, [R0+URZ+0x40], R3 ;  /* 0x00004003000075a7 */ /* 0x0022a400080011ff */
[----:B--2---:R-:W-:Y:S05]  /*bed0*/  @!P0 NANOSLEEP.SYNCS 0x989680 ;  /* 0x009896800000895d */ /* 0x004fea0003900000 */
[----:B------:R-:W2:Y:S02]  /*bee0*/  @!P0 SYNCS.PHASECHK.TRANS64 P0, [R0+URZ+0x40], R3 ;  /* 0x00004003000085a7 */ /* 0x000ea400080010ff */
[----:B--2---:R-:W-:Y:S05]  /*bef0*/  @!P0 BRA `(.L_x_191) ;  /* 0xfffffffc00f08947 */ /* 0x004fea000383ffff */
[----:B------:R-:W-:Y:S05]  /*bf00*/  BRA `(.L_x_33) ;  /* 0xffffff6000607947 */ /* 0x000fea000383ffff */
.L_x_39:
[----:B-1----:R1:W2:Y:S02]  /*bf10*/  SYNCS.PHASECHK.TRANS64.TRYWAIT P0, [R3+URZ+0xd0], R0 ;  /* 0x0000d000030075a7 */ /* 0x0022a400080011ff */
[----:B--2---:R-:W-:Y:S05]  /*bf20*/  @!P0 NANOSLEEP.SYNCS 0x989680 ;  /* 0x009896800000895d */ /* 0x004fea0003900000 */
[----:B------:R-:W2:Y:S02]  /*bf30*/  @!P0 SYNCS.PHASECHK.TRANS64 P0, [R3+URZ+0xd0], R0 ;  /* 0x0000d000030085a7 */ /* 0x000ea400080010ff */
[----:B--2---:R-:W-:Y:S05]  /*bf40*/  @!P0 BRA `(.L_x_39) ;  /* 0xfffffffc00f08947 */ /* 0x004fea000383ffff */
[----:B------:R-:W-:Y:S05]  /*bf50*/  BRA `(.L_x_192) ;  /* 0xffffff6400047947 */ /* 0x000fea000383ffff */
.L_x_43:
[----:B------:R-:W-:-:S07]  /*bf60*/  MOV R0, UR4 ;  /* 0x0000000400007c02 */ /* 0x000fce0008000f00 */
.L_x_193:
[----:B-1----:R1:W2:Y:S02]  /*bf70*/  SYNCS.PHASECHK.TRANS64.TRYWAIT P0, [R0+URZ], R2 ;  /* 0x00000002000075a7 */ /* 0x0022a400080011ff */
[----:B--2---:R-:W-:Y:S05]  /*bf80*/  @!P0 NANOSLEEP.SYNCS 0x989680 ;  /* 0x009896800000895d */ /* 0x004fea0003900000 */
[----:B------:R-:W2:Y:S02]  /*bf90*/  @!P0 SYNCS.PHASECHK.TRANS64 P0, [R0+URZ], R2 ;  /* 0x00000002000085a7 */ /* 0x000ea400080010ff */
[----:B--2---:R-:W-:Y:S05]  /*bfa0*/  @!P0 BRA `(.L_x_193) ;  /* 0xfffffffc00f08947 */ /* 0x004fea000383ffff */
[----:B------:R-:W-:Y:S05]  /*bfb0*/  BRA `(.L_x_194) ;  /* 0xffffff6800b07947 */ /* 0x000fea000383ffff */
.L_x_44:
[----:B------:R-:W-:-:S07]  /*bfc0*/  MOV R0, UR5 ;  /* 0x0000000500007c02 */ /* 0x000fce0008000f00 */
.L_x_195:
[----:B-1----:R1:W2:Y:S02]  /*bfd0*/  SYNCS.PHASECHK.TRANS64.TRYWAIT P0, [R0+URZ], R3 ;  /* 0x00000003000075a7 */ /* 0x0022a400080011ff */
[----:B--2---:R-:W-:Y:S05]  /*bfe0*/  @!P0 NANOSLEEP.SYNCS 0x989680 ;  /* 0x009896800000895d */ /* 0x004fea0003900000 */
[----:B------:R-:W2:Y:S02]  /*bff0*/  @!P0 SYNCS.PHASECHK.TRANS64 P0, [R0+URZ], R3 ;  /* 0x00000003000085a7 */ /* 0x000ea400080010ff */
[----:B--2---:R-:W-:Y:S05]  /*c000*/  @!P0 BRA `(.L_x_195) ;  /* 0xfffffffc00f08947 */ /* 0x004fea000383ffff */
[----:B------:R-:W-:Y:S05]  /*c010*/  BRA `(.L_x_196) ;  /* 0xffffff6800bc7947 */ /* 0x000fea000383ffff */
.L_x_45:
[----:B------:R-:W-:-:S07]  /*c020*/  MOV R0, UR5 ;  /* 0x0000000500007c02 */ /* 0x000fce0008000f00 */
.L_x_197:
[----:B-1----:R1:W2:Y:S02]  /*c030*/  SYNCS.PHASECHK.TRANS64.TRYWAIT P0, [R0+URZ], R3 ;  /* 0x00000003000075a7 */ /* 0x0022a400080011ff */
[----:B--2---:R-:W-:Y:S05]  /*c040*/  @!P0 NANOSLEEP.SYNCS 0x989680 ;  /* 0x009896800000895d */ /* 0x004fea0003900000 */
[----:B------:R-:W2:Y:S02]  /*c050*/  @!P0 SYNCS.PHASECHK.TRANS64 P0, [R0+URZ], R3 ;  /* 0x00000003000085a7 */ /* 0x000ea400080010ff */
[----:B--2---:R-:W-:Y:S05]  /*c060*/  @!P0 BRA `(.L_x_197) ;  /* 0xfffffffc00f08947 */ /* 0x004fea000383ffff */
[----:B------:R-:W-:Y:S05]  /*c070*/  BRA `(.L_x_198) ;  /* 0xffffff6800c87947 */ /* 0x000fea000383ffff */
.L_x_46:
[----:B------:R-:W-:-:S07]  /*c080*/  MOV R0, UR5 ;  /* 0x0000000500007c02 */ /* 0x000fce0008000f00 */
.L_x_199:
[----:B-1----:R1:W2:Y:S02]  /*c090*/  SYNCS.PHASECHK.TRANS64.TRYWAIT P0, [R0+URZ], R3 ;  /* 0x00000003000075a7 */ /* 0x0022a400080011ff */
[----:B--2---:R-:W-:Y:S05]  /*c0a0*/  @!P0 NANOSLEEP.SYNCS 0x989680 ;  /* 0x009896800000895d */ /* 0x004fea0003900000 */
[----:B------:R-:W2:Y:S02]  /*c0b0*/  @!P0 SYNCS.PHASECHK.TRANS64 P0, [R0+URZ], R3 ;  /* 0x00000003000085a7 */ /* 0x000ea400080010ff */
[----:B--2---:R-:W-:Y:S05]  /*c0c0*/  @!P0 BRA `(.L_x_199) ;  /* 0xfffffffc00f08947 */ /* 0x004fea000383ffff */
[----:B------:R-:W-:Y:S05]  /*c0d0*/  BRA `(.L_x_200) ;  /* 0xffffff6800d47947 */ /* 0x000fea000383ffff */
.L_x_47:
[----:B------:R-:W-:-:S07]  /*c0e0*/  MOV R0, UR5 ;  /* 0x0000000500007c02 */ /* 0x000fce0008000f00 */
.L_x_201:
[----:B-1----:R1:W2:Y:S02]  /*c0f0*/  SYNCS.PHASECHK.TRANS64.TRYWAIT P0, [R0+URZ], R3 ;  /* 0x00000003000075a7 */ /* 0x0022a400080011ff */
[----:B--2---:R-:W-:Y:S05]  /*c100*/  @!P0 NANOSLEEP.SYNCS 0x989680 ;  /* 0x009896800000895d */ /* 0x004fea0003900000 */
[----:B------:R-:W2:Y:S02]  /*c110*/  @!P0 SYNCS.PHASECHK.TRANS64 P0, [R0+URZ], R3 ;  /* 0x00000003000085a7 */ /* 0x000ea400080010ff */
[----:B--2---:R-:W-:Y:S05]  /*c120*/  @!P0 BRA `(.L_x_201) ;  /* 0xfffffffc00f08947 */ /* 0x004fea000383ffff */
[----:B------:R-:W-:Y:S05]  /*c130*/  BRA `(.L_x_202) ;  /* 0xffffff6800e07947 */ /* 0x000fea000383ffff */
.L_x_48:
[----:B------:R-:W-:-:S07]  /*c140*/  MOV R0, UR5 ;  /* 0x0000000500007c02 */ /* 0x000fce0008000f00 */
.L_x_203:
[----:B-1----:R1:W2:Y:S02]  /*c150*/  SYNCS.PHASECHK.TRANS64.TRYWAIT P0, [R0+URZ], R3 ;  /* 0x00000003000075a7 */ /* 0x0022a400080011ff */
[----:B--2---:R-:W-:Y:S05]  /*c160*/  @!P0 NANOSLEEP.SYNCS 0x989680 ;  /* 0x009896800000895d */ /* 0x004fea0003900000 */
[----:B------:R-:W2:Y:S02]  /*c170*/  @!P0 SYNCS.PHASECHK.TRANS64 P0, [R0+URZ], R3 ;  /* 0x00000003000085a7 */ /* 0x000ea400080010ff */
[----:B--2---:R-:W-:Y:S05]  /*c180*/  @!P0 BRA `(.L_x_203) ;  /* 0xfffffffc00f08947 */ /* 0x004fea000383ffff */
[----:B------:R-:W-:Y:S05]  /*c190*/  BRA `(.L_x_204) ;  /* 0xffffff6800ec7947 */ /* 0x000fea000383ffff */
.L_x_49:
[----:B------:R-:W-:-:S07]  /*c1a0*/  MOV R0, UR5 ;  /* 0x0000000500007c02 */ /* 0x000fce0008000f00 */
.L_x_205:
[----:B-1----:R1:W2:Y:S02]  /*c1b0*/  SYNCS.PHASECHK.TRANS64.TRYWAIT P0, [R0+URZ], R3 ;  /* 0x00000003000075a7 */ /* 0x0022a400080011ff */
[----:B--2---:R-:W-:Y:S05]  /*c1c0*/  @!P0 NANOSLEEP.SYNCS 0x989680 ;  /* 0x009896800000895d */ /* 0x004fea0003900000 */
[----:B------:R-:W2:Y:S02]  /*c1d0*/  @!P0 SYNCS.PHASECHK.TRANS64 P0, [R0+URZ], R3 ;  /* 0x00000003000085a7 */ /* 0x000ea400080010ff */
[----:B--2---:R-:W-:Y:S05]  /*c1e0*/  @!P0 BRA `(.L_x_205) ;  /* 0xfffffffc00f08947 */ /* 0x004fea000383ffff */
[----:B------:R-:W-:Y:S05]  /*c1f0*/  BRA `(.L_x_206) ;  /* 0xffffff6800f87947 */ /* 0x000fea000383ffff */
.L_x_52:
[----:B-1----:R1:W2:Y:S02]  /*c200*/  SYNCS.PHASECHK.TRANS64.TRYWAIT P0, [R0+URZ+0x130], R4 ;  /* 0x00013004000075a7 */ /* 0x0022a400080011ff */
[----:B--2---:R-:W-:Y:S05]  /*c210*/  @!P0 NANOSLEEP.SYNCS 0x989680 ;  /* 0x009896800000895d */ /* 0x004fea0003900000 */
[----:B------:R-:W2:Y:S02]  /*c220*/  @!P0 SYNCS.PHASECHK.TRANS64 P0, [R0+URZ+0x130], R4 ;  /* 0x00013004000085a7 */ /* 0x000ea400080010ff */
[----:B--2---:R-:W-:Y:S05]  /*c230*/  @!P0 BRA `(.L_x_52) ;  /* 0xfffffffc00f08947 */ /* 0x004fea000383ffff */
[----:B------:R-:W-:Y:S05]  /*c240*/  BRA `(.L_x_207) ;  /* 0xffffff6c005c7947 */ /* 0x000fea000383ffff */
.L_x_53:
[----:B------:R-:W-:-:S07]  /*c250*/  MOV R0, UR4 ;  /* 0x0000000400007c02 */ /* 0x000fce0008000f00 */
.L_x_208:
[----:B-1----:R1:W2:Y:S02]  /*c260*/  SYNCS.PHASECHK.TRANS64.TRYWAIT P0, [R0+URZ+0xe0], R5 ;  /* 0x0000e005000075a7 */ /* 0x0022a400080011ff */
[----:B--2---:R-:W-:Y:S05]  /*c270*/  @!P0 NANOSLEEP.SYNCS 0x989680 ;  /* 0x009896800000895d */ /* 0x004fea0003900000 */
[----:B------:R-:W2:Y:S02]  /*c280*/  @!P0 SYNCS.PHASECHK.TRANS64 P0, [R0+URZ+0xe0], R5 ;  /* 0x0000e005000085a7 */ /* 0x000ea400080010ff */
[----:B--2---:R-:W-:Y:S05]  /*c290*/  @!P0 BRA `(.L_x_208) ;  /* 0xfffffffc00f08947 */ /* 0x004fea000383ffff */
[----:B------:R-:W-:Y:S05]  /*c2a0*/  BRA `(.L_x_209) ;  /* 0xffffff6c006c7947 */ /* 0x000fea000383ffff */
.L_x_54:
[----:B-1----:R1:W2:Y:S02]  /*c2b0*/  SYNCS.PHASECHK.TRANS64.TRYWAIT P1, [R0+URZ+0xd0], R4 ;  /* 0x0000d004000075a7 */ /* 0x0022a400080211ff */
[----:B--2---:R-:W-:Y:S05]  /*c2c0*/  @!P1 NANOSLEEP.SYNCS 0x989680 ;  /* 0x009896800000995d */ /* 0x004fea0003900000 */
[----:B------:R-:W2:Y:S02]  /*c2d0*/  @!P1 SYNCS.PHASECHK.TRANS64 P1, [R0+URZ+0xd0], R4 ;  /* 0x0000d004000095a7 */ /* 0x000ea400080210ff */
[----:B--2---:R-:W-:Y:S05]  /*c2e0*/  @!P1 BRA `(.L_x_54) ;  /* 0xfffffffc00f09947 */ /* 0x004fea000383ffff */
[----:B------:R-:W-:Y:S05]  /*c2f0*/  BRA `(.L_x_210) ;  /* 0xffffff6c009c7947 */ /* 0x000fea000383ffff */
.L_x_57:
[----:B------:R-:W-:-:S07]  /*c300*/  MOV R0, UR4 ;  /* 0x0000000400007c02 */ /* 0x000fce0008000f00 */
.L_x_211:
[----:B-1----:R1:W2:Y:S02]  /*c310*/  SYNCS.PHASECHK.TRANS64.TRYWAIT P0, [R0+URZ+0xe0], R2 ;  /* 0x0000e002000075a7 */ /* 0x0022a400080011ff */
[----:B--2---:R-:W-:Y:S05]  /*c320*/  @!P0 NANOSLEEP.SYNCS 0x989680 ;  /* 0x009896800000895d */ /* 0x004fea0003900000 */
[----:B------:R-:W2:Y:S02]  /*c330*/  @!P0 SYNCS.PHASECHK.TRANS64 P0, [R0+URZ+0xe0], R2 ;  /* 0x0000e002000085a7 */ /* 0x000ea400080010ff */
[----:B--2---:R-:W-:Y:S05]  /*c340*/  @!P0 BRA `(.L_x_211) ;  /* 0xfffffffc00f08947 */ /* 0x004fea000383ffff */
[----:B------:R-:W-:Y:S05]  /*c350*/  BRA `(.L_x_56) ;  /* 0xffffff6c00f07947 */ /* 0x000fea000383ffff */
.L_x_66:
[----:B-1----:R-:W-:-:S04]  /*c360*/  MOV R5, UR5 ;  /* 0x0000000500057c02 */ /* 0x002fc80008000f00 */
[----:B------:R1:W2:Y:S03]  /*c370*/  SYNCS.PHASECHK.TRANS64.TRYWAIT P0, [R5+URZ+0x8], R6 ;  /* 0x00000806050075a7 */ /* 0x0002a600080011ff */
[----:B--2---:R-:W-:Y:S05]  /*c380*/  @!P0 NANOSLEEP.SYNCS 0x989680 ;  /* 0x009896800000895d */ /* 0x004fea0003900000 */
[----:B------:R-:W2:Y:S02]  /*c390*/  @!P0 SYNCS.PHASECHK.TRANS64 P0, [R5+URZ+0x8], R6 ;  /* 0x00000806050085a7 */ /* 0x000ea400080010ff */
[----:B--2---:R-:W-:Y:S05]  /*c3a0*/  @!P0 BRA `(.L_x_66) ;  /* 0xfffffffc00ec8947 */ /* 0x004fea000383ffff */
[----:B------:R-:W-:Y:S05]  /*c3b0*/  BRA `(.L_x_65) ;  /* 0xffffff7000a87947 */ /* 0x000fea000383ffff */
.L_x_68:
[----:B------:R-:W-:Y:S01]  /*c3c0*/  BSSY B0, `(.L_x_212) ;  /* 0x0000006000007945 */ /* 0x000fe20003800000 */
[----:B------:R-:W-:-:S07]  /*c3d0*/  MOV R15, 0xffffffff ;  /* 0xffffffff000f7802 */ /* 0x000fce0000000f00 */
[----:B-1---5:R-:W-:Y:S05]  /*c3e0*/  WARPSYNC.COLLECTIVE R15, `(.L_x_213) ;  /* 0x000000000f0c7348 */ /* 0x022fea0003c00000 */
[----:B------:R-:W-:Y:S02]  /*c3f0*/  ELECT P6, UR79, PT ;  /* 0x00000000004f782f */ /* 0x000fe400038c0000 */
[----:B------:R-:W-:Y:S01]  /*c400*/  MOV R14, UR79 ;  /* 0x0000004f000e7c02 */ /* 0x000fe20008000f00 */
[----:B-1---5:R-:W-:Y:S10]  /*c410*/  ENDCOLLECTIVE ;  /* 0x000000000000791b */ /* 0x022ff40003800000 */
.L_x_213:
[----:B------:R-:W-:Y:S05]  /*c420*/  BSYNC B0 ;  /* 0x0000000000007941 */ /* 0x000fea0003800000 */
.L_x_212:
[----:B------:R-:W-:Y:S01]  /*c430*/  PLOP3.LUT P0, PT, P6, PT, PT, 0x80, 0x8 ;  /* 0x000000000008781c */ /* 0x000fe2000370f070 */
[----:B------:R-:W-:-:S12]  /*c440*/  BRA `(.L_x_214) ;  /* 0xffffff7000d47947 */ /* 0x000fd8000383ffff */
.L_x_70:
[----:B-1----:R-:W-:-:S04]  /*c450*/  MOV R3, UR5 ;  /* 0x0000000500037c02 */ /* 0x002fc80008000f00 */
[----:B------:R1:W2:Y:S03]  /*c460*/  SYNCS.PHASECHK.TRANS64.TRYWAIT P0, [R3+URZ+0x8], R4 ;  /* 0x00000804030075a7 */ /* 0x0002a600080011ff */
[----:B--2---:R-:W-:Y:S05]  /*c470*/  @!P0 NANOSLEEP.SYNCS 0x989680 ;  /* 0x009896800000895d */ /* 0x004fea0003900000 */
[----:B------:R-:W2:Y:S02]  /*c480*/  @!P0 SYNCS.PHASECHK.TRANS64 P0, [R3+URZ+0x8], R4 ;  /* 0x00000804030085a7 */ /* 0x000ea400080010ff */
[----:B--2---:R-:W-:Y:S05]  /*c490*/  @!P0 BRA `(.L_x_70) ;  /* 0xfffffffc00ec8947 */ /* 0x004fea000383ffff */
[----:B------:R-:W-:Y:S05]  /*c4a0*/  BRA `(.L_x_69) ;  /* 0xffffff7000d87947 */ /* 0x000fea000383ffff */
.L_x_71:
[----:B-1----:R1:W2:Y:S02]  /*c4b0*/  SYNCS.PHASECHK.TRANS64.TRYWAIT P0, [R0+URZ+0xd0], R4 ;  /* 0x0000d004000075a7 */ /* 0x0022a400080011ff */
[----:B--2---:R-:W-:Y:S05]  /*c4c0*/  @!P0 NANOSLEEP.SYNCS 0x989680 ;  /* 0x009896800000895d */ /* 0x004fea0003900000 */
[----:B------:R-:W2:Y:S02]  /*c4d0*/  @!P0 SYNCS.PHASECHK.TRANS64 P0, [R0+URZ+0xd0], R4 ;  /* 0x0000d004000085a7 */ /* 0x000ea400080010ff */
[----:B--2---:R-:W-:Y:S05]  /*c4e0*/  @!P0 BRA `(.L_x_71) ;  /* 0xfffffffc00f08947 */ /* 0x004fea000383ffff */
[----:B------:R-:W-:Y:S05]  /*c4f0*/  BRA `(.L_x_215) ;  /* 0xffffff7400c47947 */ /* 0x000fea000383ffff */
.L_x_73:
[----:B------:R-:W-:-:S07]  /*c500*/  MOV R0, UR31 ;  /* 0x0000001f00007c02 */ /* 0x000fce0008000f00 */
.L_x_216:
[----:B-1----:R1:W2:Y:S02]  /*c510*/  SYNCS.PHASECHK.TRANS64.TRYWAIT P0, [R0+URZ+0x110], R4 ;  /* 0x00011004000075a7 */ /* 0x0022a400080011ff */
[----:B--2---:R-:W-:Y:S05]  /*c520*/  @!P0 NANOSLEEP.SYNCS 0x989680 ;  /* 0x009896800000895d */ /* 0x004fea0003900000 */
[----:B------:R-:W2:Y:S02]  /*c530*/  @!P0 SYNCS.PHASECHK.TRANS64 P0, [R0+URZ+0x110], R4 ;  /* 0x00011004000085a7 */ /* 0x000ea400080010ff */
[----:B--2---:R-:W-:Y:S05]  /*c540*/  @!P0 BRA `(.L_x_216) ;  /* 0xfffffffc00f08947 */ /* 0x004fea000383ffff */
[----:B------:R-:W-:Y:S05]  /*c550*/  BRA `(.L_x_217) ;  /* 0xffffff7800107947 */ /* 0x000fea000383ffff */
.L_x_76:
[----:B------:R-:W-:Y:S07]  /*c560*/  MOV R0, UR5 ;  /* 0x0000000500007c02 */ /* 0x000fee0008000f00 */
.L_x_218:
[----:B-1----:R1:W2:Y:S02]  /*c570*/  SYNCS.PHASECHK.TRANS64.TRYWAIT P0, [R0+URZ], R4 ;  /* 0x00000004000075a7 */ /* 0x0022a400080011ff */
[----:B--2---:R-:W-:Y:S05]  /*c580*/  @!P0 NANOSLEEP.SYNCS 0x989680 ;  /* 0x009896800000895d */ /* 0x004fea0003900000 */
[----:B------:R-:W2:Y:S02]  /*c590*/  @!P0 SYNCS.PHASECHK.TRANS64 P0, [R0+URZ], R4 ;  /* 0x00000004000085a7 */ /* 0x000ea400080010ff */
[----:B--2---:R-:W-:Y:S05]  /*c5a0*/  @!P0 BRA `(.L_x_218) ;  /* 0xfffffffc00f08947 */ /* 0x004fea000383ffff */
[----:B------:R-:W-:Y:S05]  /*c5b0*/  BRA `(.L_x_75) ;  /* 0xffffff7800247947 */ /* 0x000fea000383ffff */
.L_x_80:
[----:B-1----:R-:W-:-:S07]  /*c5c0*/  MOV R0, UR4 ;  /* 0x0000000400007c02 */ /* 0x002fce0008000f00 */
.L_x_219:
[----:B-1----:R1:W2:Y:S02]  /*c5d0*/  SYNCS.PHASECHK.TRANS64.TRYWAIT P0, [R0+URZ], R2 ;  /* 0x00000002000075a7 */ /* 0x0022a400080011ff */
[----:B--2---:R-:W-:Y:S05]  /*c5e0*/  @!P0 NANOSLEEP.SYNCS 0x989680 ;  /* 0x009896800000895d */ /* 0x004fea0003900000 */
[----:B------:R-:W2:Y:S02]  /*c5f0*/  @!P0 SYNCS.PHASECHK.TRANS64 P0, [R0+URZ], R2 ;  /* 0x00000002000085a7 */ /* 0x000ea400080010ff */
[----:B--2---:R-:W-:Y:S05]  /*c600*/  @!P0 BRA `(.L_x_219) ;  /* 0xfffffffc00f08947 */ /* 0x004fea000383ffff */
[----:B------:R-:W-:Y:S05]  /*c610*/  BRA `(.L_x_220) ;  /* 0xffffff7c00187947 */ /* 0x000fea000383ffff */
.L_x_81:
[----:B------:R-:W-:-:S07]  /*c620*/  MOV R0, UR5 ;  /* 0x0000000500007c02 */ /* 0x000fce0008000f00 */
.L_x_221:
[----:B-1----:R1:W2:Y:S02]  /*c630*/  SYNCS.PHASECHK.TRANS64.TRYWAIT P0, [R0+URZ], R3 ;  /* 0x00000003000075a7 */ /* 0x0022a400080011ff */
[----:B--2---:R-:W-:Y:S05]  /*c640*/  @!P0 NANOSLEEP.SYNCS 0x989680 ;  /* 0x009896800000895d */ /* 0x004fea0003900000 */
[----:B------:R-:W2:Y:S02]  /*c650*/  @!P0 SYNCS.PHASECHK.TRANS64 P0, [R0+URZ], R3 ;  /* 0x00000003000085a7 */ /* 0x000ea400080010ff */
[----:B--2---:R-:W-:Y:S05]  /*c660*/  @!P0 BRA `(.L_x_221) ;  /* 0xfffffffc00f08947 */ /* 0x004fea000383ffff */
[----:B------:R-:W-:Y:S05]  /*c670*/  BRA `(.L_x_222) ;  /* 0xffffff7c00247947 */ /* 0x000fea000383ffff */
.L_x_82:
[----:B------:R-:W-:-:S07]  /*c680*/  MOV R0, UR5 ;  /* 0x0000000500007c02 */ /* 0x000fce0008000f00 */
.L_x_223:
[----:B-1----:R1:W2:Y:S02]  /*c690*/  SYNCS.PHASECHK.TRANS64.TRYWAIT P0, [R0+URZ], R3 ;  /* 0x00000003000075a7 */ /* 0x0022a400080011ff */
[----:B--2---:R-:W-:Y:S05]  /*c6a0*/  @!P0 NANOSLEEP.SYNCS 0x989680 ;  /* 0x009896800000895d */ /* 0x004fea0003900000 */
[----:B------:R-:W2:Y:S02]  /*c6b0*/  @!P0 SYNCS.PHASECHK.TRANS64 P0, [R0+URZ], R3 ;  /* 0x00000003000085a7 */ /* 0x000ea400080010ff */
[----:B--2---:R-:W-:Y:S05]  /*c6c0*/  @!P0 BRA `(.L_x_223) ;  /* 0xfffffffc00f08947 */ /* 0x004fea000383ffff */
[----:B------:R-:W-:Y:S05]  /*c6d0*/  BRA `(.L_x_224) ;  /* 0xffffff7c00307947 */ /* 0x000fea000383ffff */
.L_x_85:
[----:B------:R-:W-:-:S07]  /*c6e0*/  MOV R0, UR26 ;  /* 0x0000001a00007c02 */ /* 0x000fce0008000f00 */
.L_x_225:
[----:B-1----:R1:W2:Y:S02]  /*c6f0*/  SYNCS.PHASECHK.TRANS64.TRYWAIT P1, [R0+URZ+0x150], R2 ;  /* 0x00015002000075a7 */ /* 0x0022a400080211ff */
[----:B--2---:R-:W-:Y:S05]  /*c700*/  @!P1 NANOSLEEP.SYNCS 0x989680 ;  /* 0x009896800000995d */ /* 0x004fea0003900000 */
[----:B------:R-:W2:Y:S02]  /*c710*/  @!P1 SYNCS.PHASECHK.TRANS64 P1, [R0+URZ+0x150], R2 ;  /* 0x00015002000095a7 */ /* 0x000ea400080210ff */
[----:B--2---:R-:W-:Y:S05]  /*c720*/  @!P1 BRA `(.L_x_225) ;  /* 0xfffffffc00f09947 */ /* 0x004fea000383ffff */
[----:B------:R-:W-:Y:S05]  /*c730*/  BRA `(.L_x_226) ;  /* 0xffffff7c007c7947 */ /* 0x000fea000383ffff */
.L_x_90:
[----:B--2---:R2:W3:Y:S02]  /*c740*/  SYNCS.PHASECHK.TRANS64.TRYWAIT P0, [R12+URZ+0xd0], R0 ;  /* 0x0000d0000c0075a7 */ /* 0x0044e400080011ff */
[----:B---3--:R-:W-:Y:S05]  /*c750*/  @!P0 NANOSLEEP.SYNCS 0x989680 ;  /* 0x009896800000895d */ /* 0x008fea0003900000 */
[----:B------:R-:W3:Y:S02]  /*c760*/  @!P0 SYNCS.PHASECHK.TRANS64 P0, [R12+URZ+0xd0], R0 ;  /* 0x0000d0000c0085a7 */ /* 0x000ee400080010ff */
[----:B---3--:R-:W-:Y:S05]  /*c770*/  @!P0 BRA `(.L_x_90) ;  /* 0xfffffffc00f08947 */ /* 0x008fea000383ffff */
[----:B------:R-:W-:Y:S05]  /*c780*/  BRA `(.L_x_227) ;  /* 0xffffff8000b07947 */ /* 0x000fea000383ffff */
.L_x_93:
[----:B--2---:R-:W-:Y:S07]  /*c790*/  MOV R0, UR21 ;  /* 0x0000001500007c02 */ /* 0x004fee0008000f00 */
.L_x_228:
[----:B--2---:R2:W3:Y:S02]  /*c7a0*/  SYNCS.PHASECHK.TRANS64.TRYWAIT P2, [R0+URZ+0xc8], R6 ;  /* 0x0000c806000075a7 */ /* 0x0044e400080411ff */
[----:B---3--:R-:W-:Y:S05]  /*c7b0*/  @!P2 NANOSLEEP.SYNCS 0x989680 ;  /* 0x009896800000a95d */ /* 0x008fea0003900000 */
[----:B------:R-:W3:Y:S02]  /*c7c0*/  @!P2 SYNCS.PHASECHK.TRANS64 P2, [R0+URZ+0xc8], R6 ;  /* 0x0000c8060000a5a7 */ /* 0x000ee400080410ff */
[----:B---3--:R-:W-:Y:S05]  /*c7d0*/  @!P2 BRA `(.L_x_228) ;  /* 0xfffffffc00f0a947 */ /* 0x008fea000383ffff */
[----:B------:R-:W-:Y:S05]  /*c7e0*/  BRA `(.L_x_92) ;  /* 0xffffff88001c7947 */ /* 0x000fea000383ffff */
.L_x_96:
[----:B------:R-:W-:Y:S07]  /*c7f0*/  MOV R0, UR21 ;  /* 0x0000001500007c02 */ /* 0x000fee0008000f00 */
.L_x_229:
[----:B--2---:R2:W3:Y:S02]  /*c800*/  SYNCS.PHASECHK.TRANS64.TRYWAIT P0, [R0+URZ+0xa0], R10 ;  /* 0x0000a00a000075a7 */ /* 0x0044e400080011ff */
[----:B---3--:R-:W-:Y:S05]  /*c810*/  @!P0 NANOSLEEP.SYNCS 0x989680 ;  /* 0x009896800000895d */ /* 0x008fea0003900000 */
[----:B------:R-:W3:Y:S02]  /*c820*/  @!P0 SYNCS.PHASECHK.TRANS64 P0, [R0+URZ+0xa0], R10 ;  /* 0x0000a00a000085a7 */ /* 0x000ee400080010ff */
[----:B---3--:R-:W-:Y:S05]  /*c830*/  @!P0 BRA `(.L_x_229) ;  /* 0xfffffffc00f08947 */ /* 0x008fea000383ffff */
[----:B------:R-:W-:Y:S05]  /*c840*/  BRA `(.L_x_230) ;  /* 0xffffff8800787947 */ /* 0x000fea000383ffff */
.L_x_97:
[----:B------:R-:W-:Y:S07]  /*c850*/  MOV R0, UR21 ;  /* 0x0000001500007c02 */ /* 0x000fee0008000f00 */
.L_x_231:
[----:B--2---:R2:W3:Y:S02]  /*c860*/  SYNCS.PHASECHK.TRANS64.TRYWAIT P0, [R0+URZ+0xa8], R10 ;  /* 0x0000a80a000075a7 */ /* 0x0044e400080011ff */
[----:B---3--:R-:W-:Y:S05]  /*c870*/  @!P0 NANOSLEEP.SYNCS 0x989680 ;  /* 0x009896800000895d */ /* 0x008fea0003900000 */
[----:B------:R-:W3:Y:S02]  /*c880*/  @!P0 SYNCS.PHASECHK.TRANS64 P0, [R0+URZ+0xa8], R10 ;  /* 0x0000a80a000085a7 */ /* 0x000ee400080010ff */
[----:B---3--:R-:W-:Y:S05]  /*c890*/  @!P0 BRA `(.L_x_231) ;  /* 0xfffffffc00f08947 */ /* 0x008fea000383ffff */
[----:B------:R-:W-:Y:S05]  /*c8a0*/  BRA `(.L_x_232) ;  /* 0xffffff8800b07947 */ /* 0x000fea000383ffff */
.L_x_98:
[----:B------:R-:W-:Y:S07]  /*c8b0*/  MOV R0, UR21 ;  /* 0x0000001500007c02 */ /* 0x000fee0008000f00 */
.L_x_233:
[----:B--2---:R2:W3:Y:S02]  /*c8c0*/  SYNCS.PHASECHK.TRANS64.TRYWAIT P0, [R0+URZ+0xb0], R10 ;  /* 0x0000b00a000075a7 */ /* 0x0044e400080011ff */
[----:B---3--:R-:W-:Y:S05]  /*c8d0*/  @!P0 NANOSLEEP.SYNCS 0x989680 ;  /* 0x009896800000895d */ /* 0x008fea0003900000 */
[----:B------:R-:W3:Y:S02]  /*c8e0*/  @!P0 SYNCS.PHASECHK.TRANS64 P0, [R0+URZ+0xb0], R10 ;  /* 0x0000b00a000085a7 */ /* 0x000ee400080010ff */
[----:B---3--:R-:W-:Y:S05]  /*c8f0*/  @!P0 BRA `(.L_x_233) ;  /* 0xfffffffc00f08947 */ /* 0x008fea000383ffff */
[----:B------:R-:W-:Y:S05]  /*c900*/  BRA `(.L_x_234) ;  /* 0xffffff8800ec7947 */ /* 0x000fea000383ffff */
.L_x_99:
[----:B------:R-:W-:Y:S07]  /*c910*/  MOV R0, UR21 ;  /* 0x0000001500007c02 */ /* 0x000fee0008000f00 */
.L_x_235:
[----:B--2---:R2:W3:Y:S02]  /*c920*/  SYNCS.PHASECHK.TRANS64.TRYWAIT P0, [R0+URZ+0xb8], R10 ;  /* 0x0000b80a000075a7 */ /* 0x0044e400080011ff */
[----:B---3--:R-:W-:Y:S05]  /*c930*/  @!P0 NANOSLEEP.SYNCS 0x989680 ;  /* 0x009896800000895d */ /* 0x008fea0003900000 */
[----:B------:R-:W3:Y:S02]  /*c940*/  @!P0 SYNCS.PHASECHK.TRANS64 P0, [R0+URZ+0xb8], R10 ;  /* 0x0000b80a000085a7 */ /* 0x000ee400080010ff */
[----:B---3--:R-:W-:Y:S05]  /*c950*/  @!P0 BRA `(.L_x_235) ;  /* 0xfffffffc00f08947 */ /* 0x008fea000383ffff */
[----:B------:R-:W-:Y:S05]  /*c960*/  BRA `(.L_x_236) ;  /* 0xffffff8c002c7947 */ /* 0x000fea000383ffff */
.L_x_100:
[----:B------:R-:W-:Y:S07]  /*c970*/  MOV R0, UR21 ;  /* 0x0000001500007c02 */ /* 0x000fee0008000f00 */
.L_x_237:
[----:B--2---:R2:W3:Y:S02]  /*c980*/  SYNCS.PHASECHK.TRANS64.TRYWAIT P0, [R0+URZ+0xa0], R9 ;  /* 0x0000a009000075a7 */ /* 0x0044e400080011ff */
[----:B---3--:R-:W-:Y:S05]  /*c990*/  @!P0 NANOSLEEP.SYNCS 0x989680 ;  /* 0x009896800000895d */ /* 0x008fea0003900000 */
[----:B------:R-:W3:Y:S02]  /*c9a0*/  @!P0 SYNCS.PHASECHK.TRANS64 P0, [R0+URZ+0xa0], R9 ;  /* 0x0000a009000085a7 */ /* 0x000ee400080010ff */
[----:B---3--:R-:W-:Y:S05]  /*c9b0*/  @!P0 BRA `(.L_x_237) ;  /* 0xfffffffc00f08947 */ /* 0x008fea000383ffff */
[----:B------:R-:W-:Y:S05]  /*c9c0*/  BRA `(.L_x_238) ;  /* 0xffffff8c00707947 */ /* 0x000fea000383ffff */
.L_x_101:
[----:B------:R-:W-:Y:S07]  /*c9d0*/  MOV R0, UR21 ;  /* 0x0000001500007c02 */ /* 0x000fee0008000f00 */
.L_x_239:
[----:B--2---:R2:W3:Y:S02]  /*c9e0*/  SYNCS.PHASECHK.TRANS64.TRYWAIT P0, [R0+URZ+0xa8], R9 ;  /* 0x0000a809000075a7 */ /* 0x0044e400080011ff */
[----:B---3--:R-:W-:Y:S05]  /*c9f0*/  @!P0 NANOSLEEP.SYNCS 0x989680 ;  /* 0x009896800000895d */ /* 0x008fea0003900000 */
[----:B------:R-:W3:Y:S02]  /*ca00*/  @!P0 SYNCS.PHASECHK.TRANS64 P0, [R0+URZ+0xa8], R9 ;  /* 0x0000a809000085a7 */ /* 0x000ee400080010ff */
[----:B---3--:R-:W-:Y:S05]  /*ca10*/  @!P0 BRA `(.L_x_239) ;  /* 0xfffffffc00f08947 */ /* 0x008fea000383ffff */
[----:B------:R-:W-:Y:S05]  /*ca20*/  BRA `(.L_x_240) ;  /* 0xffffff8c00b87947 */ /* 0x000fea000383ffff */
.L_x_102:
[----:B------:R-:W-:Y:S07]  /*ca30*/  MOV R0, UR21 ;  /* 0x0000001500007c02 */ /* 0x000fee0008000f00 */
.L_x_241:
[----:B--2---:R2:W3:Y:S02]  /*ca40*/  SYNCS.PHASECHK.TRANS64.TRYWAIT P0, [R0+URZ+0xb0], R9 ;  /* 0x0000b009000075a7 */ /* 0x0044e400080011ff */
[----:B---3--:R-:W-:Y:S05]  /*ca50*/  @!P0 NANOSLEEP.SYNCS 0x989680 ;  /* 0x009896800000895d */ /* 0x008fea0003900000 */
[----:B------:R-:W3:Y:S02]  /*ca60*/  @!P0 SYNCS.PHASECHK.TRANS64 P0, [R0+URZ+0xb0], R9 ;  /* 0x0000b009000085a7 */ /* 0x000ee400080010ff */
[----:B---3--:R-:W-:Y:S05]  /*ca70*/  @!P0 BRA `(.L_x_241) ;  /* 0xfffffffc00f08947 */ /* 0x008fea000383ffff */
[----:B------:R-:W-:Y:S05]  /*ca80*/  BRA `(.L_x_242) ;  /* 0xffffff9000007947 */ /* 0x000fea000383ffff */
.L_x_103:
[----:B------:R-:W-:Y:S07]  /*ca90*/  MOV R0, UR21 ;  /* 0x0000001500007c02 */ /* 0x000fee0008000f00 */
.L_x_243:
[----:B--2---:R2:W3:Y:S02]  /*caa0*/  SYNCS.PHASECHK.TRANS64.TRYWAIT P0, [R0+URZ+0xb8], R9 ;  /* 0x0000b809000075a7 */ /* 0x0044e400080011ff */
[----:B---3--:R-:W-:Y:S05]  /*cab0*/  @!P0 NANOSLEEP.SYNCS 0x989680 ;  /* 0x009896800000895d */ /* 0x008fea0003900000 */
[----:B------:R-:W3:Y:S02]  /*cac0*/  @!P0 SYNCS.PHASECHK.TRANS64 P0, [R0+URZ+0xb8], R9 ;  /* 0x0000b809000085a7 */ /* 0x000ee400080010ff */
[----:B---3--:R-:W-:Y:S05]  /*cad0*/  @!P0 BRA `(.L_x_243) ;  /* 0xfffffffc00f08947 */ /* 0x008fea000383ffff */
[----:B------:R-:W-:Y:S05]  /*cae0*/  BRA `(.L_x_244) ;  /* 0xffffff9000447947 */ /* 0x000fea000383ffff */
.L_x_105:
[----:B------:R-:W-:-:S07]  /*caf0*/  MOV R0, UR21 ;  /* 0x0000001500007c02 */ /* 0x000fce0008000f00 */
.L_x_245:
[----:B---3--:R3:W4:Y:S02]  /*cb00*/  SYNCS.PHASECHK.TRANS64.TRYWAIT P0, [R0+URZ+0xa0], R10 ;  /* 0x0000a00a000075a7 */ /* 0x00872400080011ff */
[----:B----4-:R-:W-:Y:S05]  /*cb10*/  @!P0 NANOSLEEP.SYNCS 0x989680 ;  /* 0x009896800000895d */ /* 0x010fea0003900000 */
[----:B------:R-:W4:Y:S02]  /*cb20*/  @!P0 SYNCS.PHASECHK.TRANS64 P0, [R0+URZ+0xa0], R10 ;  /* 0x0000a00a000085a7 */ /* 0x000f2400080010ff */
[----:B----4-:R-:W-:Y:S05]  /*cb30*/  @!P0 BRA `(.L_x_245) ;  /* 0xfffffffc00f08947 */ /* 0x010fea000383ffff */
[----:B------:R-:W-:Y:S05]  /*cb40*/  BRA `(.L_x_246) ;  /* 0xffffff9000b47947 */ /* 0x000fea000383ffff */
.L_x_106:
[----:B---3--:R-:W-:-:S07]  /*cb50*/  MOV R0, UR21 ;  /* 0x0000001500007c02 */ /* 0x008fce0008000f00 */
.L_x_247:
[----:B---3--:R3:W4:Y:S02]  /*cb60*/  SYNCS.PHASECHK.TRANS64.TRYWAIT P0, [R0+URZ+0xa8], R10 ;  /* 0x0000a80a000075a7 */ /* 0x00872400080011ff */
[----:B----4-:R-:W-:Y:S05]  /*cb70*/  @!P0 NANOSLEEP.SYNCS 0x989680 ;  /* 0x009896800000895d */ /* 0x010fea0003900000 */
[----:B------:R-:W4:Y:S02]  /*cb80*/  @!P0 SYNCS.PHASECHK.TRANS64 P0, [R0+URZ+0xa8], R10 ;  /* 0x0000a80a000085a7 */ /* 0x000f2400080010ff */
[----:B----4-:R-:W-:Y:S05]  /*cb90*/  @!P0 BRA `(.L_x_247) ;  /* 0xfffffffc00f08947 */ /* 0x010fea000383ffff */
[----:B------:R-:W-:Y:S05]  /*cba0*/  BRA `(.L_x_248) ;  /* 0xffffff9000a47947 */ /* 0x000fea000383ffff */
.L_x_107:
[----:B------:R-:W-:-:S07]  /*cbb0*/  MOV R2, UR21 ;  /* 0x0000001500027c02 */ /* 0x000fce0008000f00 */
.L_x_249:
[----:B---3--:R3:W4:Y:S02]  /*cbc0*/  SYNCS.PHASECHK.TRANS64.TRYWAIT P0, [R2+URZ+0xb0], R10 ;  /* 0x0000b00a020075a7 */ /* 0x00872400080011ff */
[----:B----4-:R-:W-:Y:S05]  /*cbd0*/  @!P0 NANOSLEEP.SYNCS 0x989680 ;  /* 0x009896800000895d */ /* 0x010fea0003900000 */
[----:B------:R-:W4:Y:S02]  /*cbe0*/  @!P0 SYNCS.PHASECHK.TRANS64 P0, [R2+URZ+0xb0], R10 ;  /* 0x0000b00a020085a7 */ /* 0x000f2400080010ff */
[----:B----4-:R-:W-:Y:S05]  /*cbf0*/  @!P0 BRA `(.L_x_249) ;  /* 0xfffffffc00f08947 */ /* 0x010fea000383ffff */
[----:B------:R-:W-:Y:S05]  /*cc00*/  BRA `(.L_x_250) ;  /* 0xffffff9000987947 */ /* 0x000fea000383ffff */
.L_x_109:
[----:B-1----:R1:W2:Y:S02]  /*cc10*/  SYNCS.PHASECHK.TRANS64.TRYWAIT P0, [R3+URZ+0xd0], R0 ;  /* 0x0000d000030075a7 */ /* 0x0022a400080011ff */
[----:B--2---:R-:W-:Y:S05]  /*cc20*/  @!P0 NANOSLEEP.SYNCS 0x989680 ;  /* 0x009896800000895d */ /* 0x004fea0003900000 */
[----:B------:R-:W2:Y:S02]  /*cc30*/  @!P0 SYNCS.PHASECHK.TRANS64 P0, [R3+URZ+0xd0], R0 ;  /* 0x0000d000030085a7 */ /* 0x000ea400080010ff */
[----:B--2---:R-:W-:Y:S05]  /*cc40*/  @!P0 BRA `(.L_x_109) ;  /* 0xfffffffc00f08947 */ /* 0x004fea000383ffff */
[----:B------:R-:W-:Y:S05]  /*cc50*/  BRA `(.L_x_251) ;  /* 0xffffff9400607947 */ /* 0x000fea000383ffff */
.L_x_120:
[----:B-1----:R-:W-:Y:S04]  /*cc60*/  MOV R2, UR43 ;  /* 0x0000002b00027c02 */ /* 0x002fe80008000f00 */
[----:B------:R1:W2:Y:S03]  /*cc70*/  SYNCS.PHASECHK.TRANS64.TRYWAIT P1, [R2+URZ+0x80], R3 ;  /* 0x00008003020075a7 */ /* 0x0002a600080211ff */
[----:B--2---:R-:W-:Y:S05]  /*cc80*/  @!P1 NANOSLEEP.SYNCS 0x989680 ;  /* 0x009896800000995d */ /* 0x004fea0003900000 */
[----:B------:R-:W2:Y:S02]  /*cc90*/  @!P1 SYNCS.PHASECHK.TRANS64 P1, [R2+URZ+0x80], R3 ;  /* 0x00008003020095a7 */ /* 0x000ea400080210ff */
[----:B--2---:R-:W-:Y:S05]  /*cca0*/  @!P1 BRA `(.L_x_120) ;  /* 0xfffffffc00ec9947 */ /* 0x004fea000383ffff */
[----:B------:R-:W-:Y:S05]  /*ccb0*/  BRA `(.L_x_119) ;  /* 0xffffffa000cc7947 */ /* 0x000fea000383ffff */
.L_x_122:
[----:B-1----:R1:W4:Y:S02]  /*ccc0*/  SYNCS.PHASECHK.TRANS64.TRYWAIT P0, [R72+URZ+0xf0], R0 ;  /* 0x0000f000480075a7 */ /* 0x00232400080011ff */
[----:B----4-:R-:W-:Y:S05]  /*ccd0*/  @!P0 NANOSLEEP.SYNCS 0x989680 ;  /* 0x009896800000895d */ /* 0x010fea0003900000 */
[----:B------:R-:W4:Y:S02]  /*cce0*/  @!P0 SYNCS.PHASECHK.TRANS64 P0, [R72+URZ+0xf0], R0 ;  /* 0x0000f000480085a7 */ /* 0x000f2400080010ff */
[----:B----4-:R-:W-:Y:S05]  /*ccf0*/  @!P0 BRA `(.L_x_122) ;  /* 0xfffffffc00f08947 */ /* 0x010fea000383ffff */
[----:B------:R-:W-:Y:S05]  /*cd00*/  BRA `(.L_x_121) ;  /* 0xffffffa000f47947 */ /* 0x000fea000383ffff */
.L_x_131:
[----:B-1----:R1:W3:Y:S02]  /*cd10*/  SYNCS.PHASECHK.TRANS64.TRYWAIT P0, [R2+URZ+0x80], R0 ;  /* 0x00008000020075a7 */ /* 0x0022e400080011ff */
[----:B---3--:R-:W-:Y:S05]  /*cd20*/  @!P0 NANOSLEEP.SYNCS 0x989680 ;  /* 0x009896800000895d */ /* 0x008fea0003900000 */
[----:B------:R-:W3:Y:S02]  /*cd30*/  @!P0 SYNCS.PHASECHK.TRANS64 P0, [R2+URZ+0x80], R0 ;  /* 0x00008000020085a7 */ /* 0x000ee400080010ff */
[----:B---3--:R-:W-:Y:S05]  /*cd40*/  @!P0 BRA `(.L_x_131) ;  /* 0xfffffffc00f08947 */ /* 0x008fea000383ffff */
[----:B------:R-:W-:Y:S05]  /*cd50*/  BRA `(.L_x_130) ;  /* 0xffffffac00107947 */ /* 0x000fea000383ffff */
.L_x_139:
[----:B-1----:R1:W3:Y:S02]  /*cd60*/  SYNCS.PHASECHK.TRANS64.TRYWAIT P0, [R6+URZ+0x80], R5 ;  /* 0x00008005060075a7 */ /* 0x0022e400080011ff */
[----:B---3--:R-:W-:Y:S05]  /*cd70*/  @!P0 NANOSLEEP.SYNCS 0x989680 ;  /* 0x009896800000895d */ /* 0x008fea0003900000 */
[----:B------:R-:W3:Y:S02]  /*cd80*/  @!P0 SYNCS.PHASECHK.TRANS64 P0, [R6+URZ+0x80], R5 ;  /* 0x00008005060085a7 */ /* 0x000ee400080010ff */
[----:B---3--:R-:W-:Y:S05]  /*cd90*/  @!P0 BRA `(.L_x_139) ;  /* 0xfffffffc00f08947 */ /* 0x008fea000383ffff */
[----:B------:R-:W-:Y:S05]  /*cda0*/  BRA `(.L_x_138) ;  /* 0xffffffb400507947 */ /* 0x000fea000383ffff */
.L_x_147:
[----:B-1----:R1:W3:Y:S02]  /*cdb0*/  SYNCS.PHASECHK.TRANS64.TRYWAIT P0, [R0+URZ+0x80], R6 ;  /* 0x00008006000075a7 */ /* 0x0022e400080011ff */
[----:B---3--:R-:W-:Y:S05]  /*cdc0*/  @!P0 NANOSLEEP.SYNCS 0x989680 ;  /* 0x009896800000895d */ /* 0x008fea0003900000 */
[----:B------:R-:W3:Y:S02]  /*cdd0*/  @!P0 SYNCS.PHASECHK.TRANS64 P0, [R0+URZ+0x80], R6 ;  /* 0x00008006000085a7 */ /* 0x000ee400080010ff */
[----:B---3--:R-:W-:Y:S05]  /*cde0*/  @!P0 BRA `(.L_x_147) ;  /* 0xfffffffc00f08947 */ /* 0x008fea000383ffff */
[----:B------:R-:W-:Y:S05]  /*cdf0*/  BRA `(.L_x_146) ;  /* 0xffffffbc00907947 */ /* 0x000fea000383ffff */
.L_x_155:
[----:B-1----:R1:W4:Y:S02]  /*ce00*/  SYNCS.PHASECHK.TRANS64.TRYWAIT P0, [R6+URZ+0x80], R5 ;  /* 0x00008005060075a7 */ /* 0x00232400080011ff */
[----:B----4-:R-:W-:Y:S05]  /*ce10*/  @!P0 NANOSLEEP.SYNCS 0x989680 ;  /* 0x009896800000895d */ /* 0x010fea0003900000 */
[----:B------:R-:W4:Y:S02]  /*ce20*/  @!P0 SYNCS.PHASECHK.TRANS64 P0, [R6+URZ+0x80], R5 ;  /* 0x00008005060085a7 */ /* 0x000f2400080010ff */
[----:B----4-:R-:W-:Y:S05]  /*ce30*/  @!P0 BRA `(.L_x_155) ;  /* 0xfffffffc00f08947 */ /* 0x010fea000383ffff */
[----:B------:R-:W-:Y:S05]  /*ce40*/  BRA `(.L_x_154) ;  /* 0xffffffc400dc7947 */ /* 0x000fea000383ffff */
.L_x_163:
[----:B-1----:R1:W4:Y:S02]  /*ce50*/  SYNCS.PHASECHK.TRANS64.TRYWAIT P0, [R6+URZ+0x80], R5 ;  /* 0x00008005060075a7 */ /* 0x00232400080011ff */
[----:B----4-:R-:W-:Y:S05]  /*ce60*/  @!P0 NANOSLEEP.SYNCS 0x989680 ;  /* 0x009896800000895d */ /* 0x010fea0003900000 */
[----:B------:R-:W4:Y:S02]  /*ce70*/  @!P0 SYNCS.PHASECHK.TRANS64 P0, [R6+URZ+0x80], R5 ;  /* 0x00008005060085a7 */ /* 0x000f2400080010ff */
[----:B----4-:R-:W-:Y:S05]  /*ce80*/  @!P0 BRA `(.L_x_163) ;  /* 0xfffffffc00f08947 */ /* 0x010fea000383ffff */
[----:B------:R-:W-:Y:S05]  /*ce90*/  BRA `(.L_x_162) ;  /* 0xffffffd000387947 */ /* 0x000fea000383ffff */
.L_x_171:
[----:B-1----:R1:W4:Y:S02]  /*cea0*/  SYNCS.PHASECHK.TRANS64.TRYWAIT P0, [R6+URZ+0x80], R5 ;  /* 0x00008005060075a7 */ /* 0x00232400080011ff */
[----:B----4-:R-:W-:Y:S05]  /*ceb0*/  @!P0 NANOSLEEP.SYNCS 0x989680 ;  /* 0x009896800000895d */ /* 0x010fea0003900000 */
[----:B------:R-:W4:Y:S02]  /*cec0*/  @!P0 SYNCS.PHASECHK.TRANS64 P0, [R6+URZ+0x80], R5 ;  /* 0x00008005060085a7 */ /* 0x000f2400080010ff */
[----:B----4-:R-:W-:Y:S05]  /*ced0*/  @!P0 BRA `(.L_x_171) ;  /* 0xfffffffc00f08947 */ /* 0x010fea000383ffff */
[----:B------:R-:W-:Y:S05]  /*cee0*/  BRA `(.L_x_170) ;  /* 0xffffffd800887947 */ /* 0x000fea000383ffff */
.L_x_179:
[----:B-1----:R1:W3:Y:S02]  /*cef0*/  SYNCS.PHASECHK.TRANS64.TRYWAIT P0, [R0+URZ+0x80], R77 ;  /* 0x0000804d000075a7 */ /* 0x0022e400080011ff */
[----:B---3--:R-:W-:Y:S05]  /*cf00*/  @!P0 NANOSLEEP.SYNCS 0x989680 ;  /* 0x009896800000895d */ /* 0x008fea0003900000 */
[----:B------:R-:W3:Y:S02]  /*cf10*/  @!P0 SYNCS.PHASECHK.TRANS64 P0, [R0+URZ+0x80], R77 ;  /* 0x0000804d000085a7 */ /* 0x000ee400080010ff */
[----:B---3--:R-:W-:Y:S05]  /*cf20*/  @!P0 BRA `(.L_x_179) ;  /* 0xfffffffc00f08947 */ /* 0x008fea000383ffff */
[----:B------:R-:W-:Y:S05]  /*cf30*/  BRA `(.L_x_178) ;  /* 0xffffffe000d87947 */ /* 0x000fea000383ffff */
        .weak           $__internal_0_$__cuda_sm10x_tcgen05_guardrail_trap_col_being_dealloced_not_returned_by_alloc
        .type           $__internal_0_$__cuda_sm10x_tcgen05_guardrail_trap_col_being_dealloced_not_returned_by_alloc,@function
        .size           $__internal_0_$__cuda_sm10x_tcgen05_guardrail_trap_col_being_dealloced_not_returned_by_alloc,($__internal_1_$__cuda_sm10x_tcgen05_guardrail_trap_phase_invalid_during_alloc - $__internal_0_$__cuda_sm10x_tcgen05_guardrail_trap_col_being_dealloced_not_returned_by_alloc)
$__internal_0_$__cuda_sm10x_tcgen05_guardrail_trap_col_being_dealloced_not_returned_by_alloc:
[----:B------:R-:W-:Y:S05]  /*cf40*/  BPT.TRAP 0x1 ;  /* 0x000000040000795c */ /* 0x000fea0000300000 */
[----:B------:R-:W-:-:S04]  /*cf50*/  HFMA2 R3, -RZ, RZ, 0, 0 ;  /* 0x00000000ff037431 */ /* 0x000fc800000001ff */
[----:B------:R-:W-:Y:S05]  /*cf60*/  RET.REL.NODEC R2 `(_ZN7cutlass13device_kernelINS_4gemm6kernel13GemmUniversalIN4cute5tupleIJiiiiEEENS1_10collective13CollectiveMmaINS1_35MainloopSm100TmaUmmaWarpSpecializedILi8ELi2ELi4ENS5_IJNS4_1CILi2EEESB_NSA_ILi1EEEEEEEENS5_IJNSA_ILi256EEENSA_ILi128EEENSA_ILi32EEEEEENS_10tfloat32_tENS5_IJlSC_lEEESJ_SK_NS4_8TiledMMAINS4_8MMA_AtomIJNS4_23SM100_MMA_TF32_2x1SM_SSISJ_SJ_fLi256ELi128ELNS4_4UMMA5MajorE0ELSP_0ELNSO_7ScaleInE0ELSQ_0EEEEEENS4_6LayoutINS5_IJSC_SC_SC_EEENS5_IJNSA_ILi0EEESV_SV_EEEEENS5_IJNS4_10UnderscoreESY_SY_EEEEENS4_28SM100_TMA_2SM_LOAD_MULTICASTENS4_14ComposedLayoutINS4_7SwizzleILi3ELi4ELi3EEENS4_18smem_ptr_flag_bitsILi32EEENST_INS5_IJNSA_ILi8EEESH_EEENS5_IJSH_SC_EEEEEEEvNS4_8identityENS4_18SM100_TMA_2SM_LOADES1B_vS1C_EENS_8epilogue10collective18CollectiveEpilogueINS1F_23Sm100TmaWarpSpecializedILi4ELi2ELi16ELb1ELb0EEEJNS5_IJSG_SG_SH_EEENS5_IJNST_ISG_SC_EENST_INSA_ILi16EEESC_EEEEESJ_SK_SJ_SK_NS1F_6fusion15FusionCallbacksIS1J_NS1P_17LinearCombinationISJ_fSJ_fLNS_15FloatRoundStyleE2EEES1K_S1O_JEEENS4_5SM1004TMEM4LOAD26SM100_TMEM_LOAD_32dp32b16xENS4_13SM90_TMA_LOADENS12_INS13_ILi2ELi4ELi3EEES16_NST_INS5_IJS17_S1M_EEENS5_IJS1M_SC_EEEEEEENS4_39AutoVectorizingCopyWithAssumedAlignmentILi128EEENS4_14SM90_TMA_STOREES24_S26_S26_EEEvvEEEEvNT_6ParamsE) ;  /* 0xffffff3002247950 */ /* 0x000fea0003c3ffff */
        .weak           $__internal_1_$__cuda_sm10x_tcgen05_guardrail_trap_phase_invalid_during_alloc
        .type           $__internal_1_$__cuda_sm10x_tcgen05_guardrail_trap_phase_invalid_during_alloc,@function
        .size           $__internal_1_$__cuda_sm10x_tcgen05_guardrail_trap_phase_invalid_during_alloc,($__internal_2_$__cuda_sm10x_tcgen05_guardrail_trap_unallocated_columns_being_dealloced - $__internal_1_$__cuda_sm10x_tcgen05_guardrail_trap_phase_invalid_during_alloc)
$__internal_1_$__cuda_sm10x_tcgen05_guardrail_trap_phase_invalid_during_alloc:
[----:B------:R-:W-:Y:S05]  /*cf70*/  BPT.TRAP 0x1 ;  /* 0x000000040000795c */ /* 0x000fea0000300000 */
[----:B------:R-:W-:-:S04]  /*cf80*/  MOV R5, 0x0 ;  /* 0x0000000000057802 */ /* 0x000fc80000000f00 */
[----:B------:R-:W-:Y:S05]  /*cf90*/  RET.REL.NODEC R4 `(_ZN7cutlass13device_kernelINS_4gemm6kernel13GemmUniversalIN4cute5tupleIJiiiiEEENS1_10collective13CollectiveMmaINS1_35MainloopSm100TmaUmmaWarpSpecializedILi8ELi2ELi4ENS5_IJNS4_1CILi2EEESB_NSA_ILi1EEEEEEEENS5_IJNSA_ILi256EEENSA_ILi128EEENSA_ILi32EEEEEENS_10tfloat32_tENS5_IJlSC_lEEESJ_SK_NS4_8TiledMMAINS4_8MMA_AtomIJNS4_23SM100_MMA_TF32_2x1SM_SSISJ_SJ_fLi256ELi128ELNS4_4UMMA5MajorE0ELSP_0ELNSO_7ScaleInE0ELSQ_0EEEEEENS4_6LayoutINS5_IJSC_SC_SC_EEENS5_IJNSA_ILi0EEESV_SV_EEEEENS5_IJNS4_10UnderscoreESY_SY_EEEEENS4_28SM100_TMA_2SM_LOAD_MULTICASTENS4_14ComposedLayoutINS4_7SwizzleILi3ELi4ELi3EEENS4_18smem_ptr_flag_bitsILi32EEENST_INS5_IJNSA_ILi8EEESH_EEENS5_IJSH_SC_EEEEEEEvNS4_8identityENS4_18SM100_TMA_2SM_LOADES1B_vS1C_EENS_8epilogue10collective18CollectiveEpilogueINS1F_23Sm100TmaWarpSpecializedILi4ELi2ELi16ELb1ELb0EEEJNS5_IJSG_SG_SH_EEENS5_IJNST_ISG_SC_EENST_INSA_ILi16EEESC_EEEEESJ_SK_SJ_SK_NS1F_6fusion15FusionCallbacksIS1J_NS1P_17LinearCombinationISJ_fSJ_fLNS_15FloatRoundStyleE2EEES1K_S1O_JEEENS4_5SM1004TMEM4LOAD26SM100_TMEM_LOAD_32dp32b16xENS4_13SM90_TMA_LOADENS12_INS13_ILi2ELi4ELi3EEES16_NST_INS5_IJS17_S1M_EEENS5_IJS1M_SC_EEEEEEENS4_39AutoVectorizingCopyWithAssumedAlignmentILi128EEENS4_14SM90_TMA_STOREES24_S26_S26_EEEvvEEEEvNT_6ParamsE) ;  /* 0xffffff3004187950 */ /* 0x000fea0003c3ffff */
        .weak           $__internal_2_$__cuda_sm10x_tcgen05_guardrail_trap_unallocated_columns_being_dealloced
        .type           $__internal_2_$__cuda_sm10x_tcgen05_guardrail_trap_unallocated_columns_being_dealloced,@function
        .size           $__internal_2_$__cuda_sm10x_tcgen05_guardrail_trap_unallocated_columns_being_dealloced,(.L_x_253 - $__internal_2_$__cuda_sm10x_tcgen05_guardrail_trap_unallocated_columns_being_dealloced)
$__internal_2_$__cuda_sm10x_tcgen05_guardrail_trap_unallocated_columns_being_dealloced:
[----:B------:R-:W-:Y:S05]  /*cfa0*/  BPT.TRAP 0x1 ;  /* 0x000000040000795c */ /* 0x000fea0000300000 */
[----:B------:R-:W-:-:S04]  /*cfb0*/  HFMA2 R3, -RZ, RZ, 0, 0 ;  /* 0x00000000ff037431 */ /* 0x000fc800000001ff */
[----:B------:R-:W-:Y:S05]  /*cfc0*/  RET.REL.NODEC R2 `(_ZN7cutlass13device_kernelINS_4gemm6kernel13GemmUniversalIN4cute5tupleIJiiiiEEENS1_10collective13CollectiveMmaINS1_35MainloopSm100TmaUmmaWarpSpecializedILi8ELi2ELi4ENS5_IJNS4_1CILi2EEESB_NSA_ILi1EEEEEEEENS5_IJNSA_ILi256EEENSA_ILi128EEENSA_ILi32EEEEEENS_10tfloat32_tENS5_IJlSC_lEEESJ_SK_NS4_8TiledMMAINS4_8MMA_AtomIJNS4_23SM100_MMA_TF32_2x1SM_SSISJ_SJ_fLi256ELi128ELNS4_4UMMA5MajorE0ELSP_0ELNSO_7ScaleInE0ELSQ_0EEEEEENS4_6LayoutINS5_IJSC_SC_SC_EEENS5_IJNSA_ILi0EEESV_SV_EEEEENS5_IJNS4_10UnderscoreESY_SY_EEEEENS4_28SM100_TMA_2SM_LOAD_MULTICASTENS4_14ComposedLayoutINS4_7SwizzleILi3ELi4ELi3EEENS4_18smem_ptr_flag_bitsILi32EEENST_INS5_IJNSA_ILi8EEESH_EEENS5_IJSH_SC_EEEEEEEvNS4_8identityENS4_18SM100_TMA_2SM_LOADES1B_vS1C_EENS_8epilogue10collective18CollectiveEpilogueINS1F_23Sm100TmaWarpSpecializedILi4ELi2ELi16ELb1ELb0EEEJNS5_IJSG_SG_SH_EEENS5_IJNST_ISG_SC_EENST_INSA_ILi16EEESC_EEEEESJ_SK_SJ_SK_NS1F_6fusion15FusionCallbacksIS1J_NS1P_17LinearCombinationISJ_fSJ_fLNS_15FloatRoundStyleE2EEES1K_S1O_JEEENS4_5SM1004TMEM4LOAD26SM100_TMEM_LOAD_32dp32b16xENS4_13SM90_TMA_LOADENS12_INS13_ILi2ELi4ELi3EEES16_NST_INS5_IJS17_S1M_EEENS5_IJS1M_SC_EEEEEEENS4_39AutoVectorizingCopyWithAssumedAlignmentILi128EEENS4_14SM90_TMA_STOREES24_S26_S26_EEEvvEEEEvNT_6ParamsE) ;  /* 0xffffff30020c7950 */ /* 0x000fea0003c3ffff */
.L_x_252:
[----:B------:R-:W-:-:S00]  /*cfd0*/  BRA `(.L_x_252) ;  /* 0xfffffffc00fc7947 */ /* 0x000fc0000383ffff */
[----:B------:R-:W-:-:S00]  /*cfe0*/  NOP ;  /* 0x0000000000007918 */ /* 0x000fc00000000000 */
        /* <DEDUP_REMOVED lines=9> */
.L_x_253:


//--------------------- .nv.global.init           --------------------------
	.section	.nv.global.init,"aw",@progbits
.nv.global.init:
	.type		$str$27,@object
	.size		$str$27,($str$28 - $str$27)
$str$27:
        /*0000*/ 	.byte	0x28, 0x61, 0x64, 0x64, 0x72, 0x65, 0x73, 0x73, 0x20, 0x26, 0x20, 0x6d, 0x61, 0x73, 0x6b, 0x29
        /*0010*/ 	.byte	0x20, 0x3d, 0x3d, 0x20, 0x30, 0x00
	.type		$str$28,@object
	.size		$str$28,($str$26 - $str$28)
$str$28:
        /*0016*/ 	.byte	0x2f, 0x74, 0x6d, 0x70, 0x2f, 0x63, 0x75, 0x74, 0x6c, 0x61, 0x73, 0x73, 0x5f, 0x73, 0x77, 0x65
        /*0026*/ 	.byte	0x65, 0x70, 0x5f, 0x73, 0x72, 0x63, 0x2f, 0x69, 0x6e, 0x63, 0x6c, 0x75, 0x64, 0x65, 0x2f, 0x63
        /*0036*/ 	.byte	0x75, 0x74, 0x65, 0x2f, 0x70, 0x6f, 0x69, 0x6e, 0x74, 0x65, 0x72, 0x5f, 0x66, 0x6c, 0x61, 0x67
        /*0046*/ 	.byte	0x67, 0x65, 0x64, 0x2e, 0x68, 0x70, 0x70, 0x00
	.type		$str$26,@object
	.size		$str$26,($str$25 - $str$26)
$str$26:
        /*004e*/ 	.byte	0x2f, 0x74, 0x6d, 0x70, 0x2f, 0x63, 0x75, 0x74, 0x6c, 0x61, 0x73, 0x73, 0x5f, 0x73, 0x77, 0x65
        /*005e*/ 	.byte	0x65, 0x70, 0x5f, 0x73, 0x72, 0x63, 0x2f, 0x69, 0x6e, 0x63, 0x6c, 0x75, 0x64, 0x65, 0x2f, 0x63
        /*006e*/ 	.byte	0x75, 0x74, 0x65, 0x2f, 0x61, 0x74, 0x6f, 0x6d, 0x2f, 0x63, 0x6f, 0x70, 0x79, 0x5f, 0x74, 0x72
        /*007e*/ 	.byte	0x61, 0x69, 0x74, 0x73, 0x5f, 0x73, 0x6d, 0x31, 0x30, 0x30, 0x2e, 0x68, 0x70, 0x70, 0x00
	.type		$str$25,@object
	.size		$str$25,(__unnamed_1 - $str$25)
$str$25:
        /*008d*/ 	.byte	0x28, 0x28, 0x75, 0x69, 0x6e, 0x74, 0x33, 0x32, 0x5f, 0x74, 0x28, 0x74, 0x68, 0x72, 0x65, 0x61
        /*009d*/ 	.byte	0x64, 0x49, 0x64, 0x78, 0x2e, 0x78, 0x29, 0x20, 0x2f, 0x20, 0x33, 0x32, 0x29, 0x20, 0x25, 0x20
        /*00ad*/ 	.byte	0x34, 0x29, 0x20, 0x3d, 0x3d, 0x20, 0x28, 0x28, 0x28, 0x74, 0x6d, 0x65, 0x6d, 0x5f, 0x61, 0x64
        /*00bd*/ 	.byte	0x64, 0x72, 0x20, 0x3e, 0x3e, 0x20, 0x31, 0x36, 0x29, 0x20, 0x2f, 0x20, 0x33, 0x32, 0x29, 0x20
        /*00cd*/ 	.byte	0x25, 0x20, 0x34, 0x29, 0x00
	.type		__unnamed_1,@object
	.size		__unnamed_1,(__unnamed_2 - __unnamed_1)
__unnamed_1:
        /*00d2*/ 	.byte	0x61, 0x75, 0x74, 0x6f, 0x20, 0x63, 0x75, 0x74, 0x65, 0x3a, 0x3a, 0x61, 0x73, 0x5f, 0x70, 0x6f
        /* <DEDUP_REMOVED lines=24> */
        /*0262*/ 	.byte	0x32, 0x30, 0x34, 0x38, 0x3e, 0x3e, 0x3e, 0x3e, 0x5d, 0x00
	.type		__unnamed_2,@object
	.size		__unnamed_2,(.L_2 - __unnamed_2)
__unnamed_2:
        /* <DEDUP_REMOVED lines=42> */
        /*050c*/ 	.byte	0x3e, 0x5d, 0x00
.L_2:


//--------------------- .nv.shared._ZN7cutlass13device_kernelINS_4gemm6kernel13GemmUniversalIN4cute5tupleIJiiiiEEENS1_10collective13CollectiveMmaINS1_35MainloopSm100TmaUmmaWarpSpecializedILi8ELi2ELi4ENS5_IJNS4_1CILi2EEESB_NSA_ILi1EEEEEEEENS5_IJNSA_ILi256EEENSA_ILi128EEENSA_ILi32EEEEEENS_10tfloat32_tENS5_IJlSC_lEEESJ_SK_NS4_8TiledMMAINS4_8MMA_AtomIJNS4_23SM100_MMA_TF32_2x1SM_SSISJ_SJ_fLi256ELi128ELNS4_4UMMA5MajorE0ELSP_0ELNSO_7ScaleInE0ELSQ_0EEEEEENS4_6LayoutINS5_IJSC_SC_SC_EEENS5_IJNSA_ILi0EEESV_SV_EEEEENS5_IJNS4_10UnderscoreESY_SY_EEEEENS4_28SM100_TMA_2SM_LOAD_MULTICASTENS4_14ComposedLayoutINS4_7SwizzleILi3ELi4ELi3EEENS4_18smem_ptr_flag_bitsILi32EEENST_INS5_IJNSA_ILi8EEESH_EEENS5_IJSH_SC_EEEEEEEvNS4_8identityENS4_18SM100_TMA_2SM_LOADES1B_vS1C_EENS_8epilogue10collective18CollectiveEpilogueINS1F_23Sm100TmaWarpSpecializedILi4ELi2ELi16ELb1ELb0EEEJNS5_IJSG_SG_SH_EEENS5_IJNST_ISG_SC_EENST_INSA_ILi16EEESC_EEEEESJ_SK_SJ_SK_NS1F_6fusion15FusionCallbacksIS1J_NS1P_17LinearCombinationISJ_fSJ_fLNS_15FloatRoundStyleE2EEES1K_S1O_JEEENS4_5SM1004TMEM4LOAD26SM100_TMEM_LOAD_32dp32b16xENS4_13SM90_TMA_LOADENS12_INS13_ILi2ELi4ELi3EEES16_NST_INS5_IJS17_S1M_EEENS5_IJS1M_SC_EEEEEEENS4_39AutoVectorizingCopyWithAssumedAlignmentILi128EEENS4_14SM90_TMA_STOREES24_S26_S26_EEEvvEEEEvNT_6ParamsE --------------------------
	.section	.nv.shared._ZN7cutlass13device_kernelINS_4gemm6kernel13GemmUniversalIN4cute5tupleIJiiiiEEENS1_10collective13CollectiveMmaINS1_35MainloopSm100TmaUmmaWarpSpecializedILi8ELi2ELi4ENS5_IJNS4_1CILi2EEESB_NSA_ILi1EEEEEEEENS5_IJNSA_ILi256EEENSA_ILi128EEENSA_ILi32EEEEEENS_10tfloat32_tENS5_IJlSC_lEEESJ_SK_NS4_8TiledMMAINS4_8MMA_AtomIJNS4_23SM100_MMA_TF32_2x1SM_SSISJ_SJ_fLi256ELi128ELNS4_4UMMA5MajorE0ELSP_0ELNSO_7ScaleInE0ELSQ_0EEEEEENS4_6LayoutINS5_IJSC_SC_SC_EEENS5_IJNSA_ILi0EEESV_SV_EEEEENS5_IJNS4_10UnderscoreESY_SY_EEEEENS4_28SM100_TMA_2SM_LOAD_MULTICASTENS4_14ComposedLayoutINS4_7SwizzleILi3ELi4ELi3EEENS4_18smem_ptr_flag_bitsILi32EEENST_INS5_IJNSA_ILi8EEESH_EEENS5_IJSH_SC_EEEEEEEvNS4_8identityENS4_18SM100_TMA_2SM_LOADES1B_vS1C_EENS_8epilogue10collective18CollectiveEpilogueINS1F_23Sm100TmaWarpSpecializedILi4ELi2ELi16ELb1ELb0EEEJNS5_IJSG_SG_SH_EEENS5_IJNST_ISG_SC_EENST_INSA_ILi16EEESC_EEEEESJ_SK_SJ_SK_NS1F_6fusion15FusionCallbacksIS1J_NS1P_17LinearCombinationISJ_fSJ_fLNS_15FloatRoundStyleE2EEES1K_S1O_JEEENS4_5SM1004TMEM4LOAD26SM100_TMEM_LOAD_32dp32b16xENS4_13SM90_TMA_LOADENS12_INS13_ILi2ELi4ELi3EEES16_NST_INS5_IJS17_S1M_EEENS5_IJS1M_SC_EEEEEEENS4_39AutoVectorizingCopyWithAssumedAlignmentILi128EEENS4_14SM90_TMA_STOREES24_S26_S26_EEEvvEEEEvNT_6ParamsE,"aw",@nobits
	.sectionflags	@""
	.align	16
	.zero		1024


//--------------------- .nv.shared.reserved.0     --------------------------
	.section	.nv.shared.reserved.0,"aw",@nobits
	.weak		__nv_reservedSMEM_offset_0_alias
	.size		__nv_reservedSMEM_offset_0_alias, 0, 64
	.other		__nv_reservedSMEM_offset_0_alias,@"STO_CUDA_RESERVED_SHARED STV_DEFAULT"
__nv_reservedSMEM_offset_0_alias:
	.zero		0
.nv.shared.reserved.0:
	.zero		64
	.weak		__nv_reservedSMEM_tcgen05_partition
	.type		__nv_reservedSMEM_tcgen05_partition,@object
	.size		__nv_reservedSMEM_tcgen05_partition,(.L_0 - __nv_reservedSMEM_tcgen05_partition)
__nv_reservedSMEM_tcgen05_partition:
	.zero		32
.L_0:


//--------------------- .nv.global                --------------------------
	.section	.nv.global,"aw",@nobits
.nv.global:
	.type		_ZN40_INTERNAL_daf2f046_4_k_cu_72848733_107344cute1_E,@object
	.size		_ZN40_INTERNAL_daf2f046_4_k_cu_72848733_107344cute1_E,(_ZN40_INTERNAL_daf2f046_4_k_cu_72848733_107344cuda3std3__45__cpo6cbeginE - _ZN40_INTERNAL_daf2f046_4_k_cu_72848733_107344cute1_E)
_ZN40_INTERNAL_daf2f046_4_k_cu_72848733_107344cute1_E:
	.zero		1
	.type		_ZN40_INTERNAL_daf2f046_4_k_cu_72848733_107344cuda3std3__45__cpo6cbeginE,@object
	.size		_ZN40_INTERNAL_daf2f046_4_k_cu_72848733_107344cuda3std3__45__cpo6cbeginE,(_ZN40_INTERNAL_daf2f046_4_k_cu_72848733_107344cuda3std3__48in_placeE - _ZN40_INTERNAL_daf2f046_4_k_cu_72848733_107344cuda3std3__45__cpo6cbeginE)
_ZN40_INTERNAL_daf2f046_4_k_cu_72848733_107344cuda3std3__45__cpo6cbeginE:
	.zero		1
	.type		_ZN40_INTERNAL_daf2f046_4_k_cu_72848733_107344cuda3std3__48in_placeE,@object
	.size		_ZN40_INTERNAL_daf2f046_4_k_cu_72848733_107344cuda3std3__48in_placeE,(_ZN40_INTERNAL_daf2f046_4_k_cu_72848733_107344cuda3std6ranges3__45__cpo9iter_moveE - _ZN40_INTERNAL_daf2f046_4_k_cu_72848733_107344cuda3std3__48in_placeE)
_ZN40_INTERNAL_daf2f046_4_k_cu_72848733_107344cuda3std3__48in_placeE:
	.zero		1
	.type		_ZN40_INTERNAL_daf2f046_4_k_cu_72848733_107344cuda3std6ranges3__45__cpo9iter_moveE,@object
	.size		_ZN40_INTERNAL_daf2f046_4_k_cu_72848733_107344cuda3std6ranges3__45__cpo9iter_moveE,(_ZN40_INTERNAL_daf2f046_4_k_cu_72848733_107344cuda3std3__45__cpo5beginE - _ZN40_INTERNAL_daf2f046_4_k_cu_72848733_107344cuda3std6ranges3__45__cpo9iter_moveE)
_ZN40_INTERNAL_daf2f046_4_k_cu_72848733_107344cuda3std6ranges3__45__cpo9iter_moveE:
	.zero		1
	.type		_ZN40_INTERNAL_daf2f046_4_k_cu_72848733_107344cuda3std3__45__cpo5beginE,@object
	.size		_ZN40_INTERNAL_daf2f046_4_k_cu_72848733_107344cuda3std3__45__cpo5beginE,(_ZN40_INTERNAL_daf2f046_4_k_cu_72848733_107344cuda3std3__442_GLOBAL__N__daf2f046_4_k_cu_72848733_107346ignoreE - _ZN40_INTERNAL_daf2f046_4_k_cu_72848733_107344cuda3std3__45__cpo5beginE)
_ZN40_INTERNAL_daf2f046_4_k_cu_72848733_107344cuda3std3__45__cpo5beginE:
	.zero		1
	.type		_ZN40_INTERNAL_daf2f046_4_k_cu_72848733_107344cuda3std3__442_GLOBAL__N__daf2f046_4_k_cu_72848733_107346ignoreE,@object
	.size		_ZN40_INTERNAL_daf2f046_4_k_cu_72848733_107344cuda3std3__442_GLOBAL__N__daf2f046_4_k_cu_72848733_107346ignoreE,(_ZN40_INTERNAL_daf2f046_4_k_cu_72848733_107344cute7productE - _ZN40_INTERNAL_daf2f046_4_k_cu_72848733_107344cuda3std3__442_GLOBAL__N__daf2f046_4_k_cu_72848733_107346ignoreE)
_ZN40_INTERNAL_daf2f046_4_k_cu_72848733_107344cuda3std3__442_GLOBAL__N__daf2f046_4_k_cu_72848733_107346ignoreE:
	.zero		1
	.type		_ZN40_INTERNAL_daf2f046_4_k_cu_72848733_107344cute7productE,@object
	.size		_ZN40_INTERNAL_daf2f046_4_k_cu_72848733_107344cute7productE,(_ZN40_INTERNAL_daf2f046_4_k_cu_72848733_107344cuda3std3__45__cpo3endE - _ZN40_INTERNAL_daf2f046_4_k_cu_72848733_107344cute7productE)
_ZN40_INTERNAL_daf2f046_4_k_cu_72848733_107344cute7productE:
	.zero		1
	.type		_ZN40_INTERNAL_daf2f046_4_k_cu_72848733_107344cuda3std3__45__cpo3endE,@object
	.size		_ZN40_INTERNAL_daf2f046_4_k_cu_72848733_107344cuda3std3__45__cpo3endE,(_ZN40_INTERNAL_daf2f046_4_k_cu_72848733_107344cuda3std3__419piecewise_constructE - _ZN40_INTERNAL_daf2f046_4_k_cu_72848733_107344cuda3std3__45__cpo3endE)
_ZN40_INTERNAL_daf2f046_4_k_cu_72848733_107344cuda3std3__45__cpo3endE:
	.zero		1
	.type		_ZN40_INTERNAL_daf2f046_4_k_cu_72848733_107344cuda3std3__419piecewise_constructE,@object
	.size		_ZN40_INTERNAL_daf2f046_4_k_cu_72848733_107344cuda3std3__419piecewise_constructE,(_ZN40_INTERNAL_daf2f046_4_k_cu_72848733_107344cuda3std3__45__cpo4cendE - _ZN40_INTERNAL_daf2f046_4_k_cu_72848733_107344cuda3std3__419piecewise_constructE)
_ZN40_INTERNAL_daf2f046_4_k_cu_72848733_107344cuda3std3__419piecewise_constructE:
	.zero		1
	.type		_ZN40_INTERNAL_daf2f046_4_k_cu_72848733_107344cuda3std3__45__cpo4cendE,@object
	.size		_ZN40_INTERNAL_daf2f046_4_k_cu_72848733_107344cuda3std3__45__cpo4cendE,(_ZN40_INTERNAL_daf2f046_4_k_cu_72848733_107344cuda3std6ranges3__45__cpo4swapE - _ZN40_INTERNAL_daf2f046_4_k_cu_72848733_107344cuda3std3__45__cpo4cendE)
_ZN40_INTERNAL_daf2f046_4_k_cu_72848733_107344cuda3std3__45__cpo4cendE:
	.zero		1
	.type		_ZN40_INTERNAL_daf2f046_4_k_cu_72848733_107344cuda3std6ranges3__45__cpo4swapE,@object
	.size		_ZN40_INTERNAL_daf2f046_4_k_cu_72848733_107344cuda3std6ranges3__45__cpo4swapE,(.L_10 - _ZN40_INTERNAL_daf2f046_4_k_cu_72848733_107344cuda3std6ranges3__45__cpo4swapE)
_ZN40_INTERNAL_daf2f046_4_k_cu_72848733_107344cuda3std6ranges3__45__cpo4swapE:
	.zero		1
.L_10:


//--------------------- .nv.constant0._ZN7cutlass13device_kernelINS_4gemm6kernel13GemmUniversalIN4cute5tupleIJiiiiEEENS1_10collective13CollectiveMmaINS1_35MainloopSm100TmaUmmaWarpSpecializedILi8ELi2ELi4ENS5_IJNS4_1CILi2EEESB_NSA_ILi1EEEEEEEENS5_IJNSA_ILi256EEENSA_ILi128EEENSA_ILi32EEEEEENS_10tfloat32_tENS5_IJlSC_lEEESJ_SK_NS4_8TiledMMAINS4_8MMA_AtomIJNS4_23SM100_MMA_TF32_2x1SM_SSISJ_SJ_fLi256ELi128ELNS4_4UMMA5MajorE0ELSP_0ELNSO_7ScaleInE0ELSQ_0EEEEEENS4_6LayoutINS5_IJSC_SC_SC_EEENS5_IJNSA_ILi0EEESV_SV_EEEEENS5_IJNS4_10UnderscoreESY_SY_EEEEENS4_28SM100_TMA_2SM_LOAD_MULTICASTENS4_14ComposedLayoutINS4_7SwizzleILi3ELi4ELi3EEENS4_18smem_ptr_flag_bitsILi32EEENST_INS5_IJNSA_ILi8EEESH_EEENS5_IJSH_SC_EEEEEEEvNS4_8identityENS4_18SM100_TMA_2SM_LOADES1B_vS1C_EENS_8epilogue10collective18CollectiveEpilogueINS1F_23Sm100TmaWarpSpecializedILi4ELi2ELi16ELb1ELb0EEEJNS5_IJSG_SG_SH_EEENS5_IJNST_ISG_SC_EENST_INSA_ILi16EEESC_EEEEESJ_SK_SJ_SK_NS1F_6fusion15FusionCallbacksIS1J_NS1P_17LinearCombinationISJ_fSJ_fLNS_15FloatRoundStyleE2EEES1K_S1O_JEEENS4_5SM1004TMEM4LOAD26SM100_TMEM_LOAD_32dp32b16xENS4_13SM90_TMA_LOADENS12_INS13_ILi2ELi4ELi3EEES16_NST_INS5_IJS17_S1M_EEENS5_IJS1M_SC_EEEEEEENS4_39AutoVectorizingCopyWithAssumedAlignmentILi128EEENS4_14SM90_TMA_STOREES24_S26_S26_EEEvvEEEEvNT_6ParamsE --------------------------
	.section	.nv.constant0._ZN7cutlass13device_kernelINS_4gemm6kernel13GemmUniversalIN4cute5tupleIJiiiiEEENS1_10collective13CollectiveMmaINS1_35MainloopSm100TmaUmmaWarpSpecializedILi8ELi2ELi4ENS5_IJNS4_1CILi2EEESB_NSA_ILi1EEEEEEEENS5_IJNSA_ILi256EEENSA_ILi128EEENSA_ILi32EEEEEENS_10tfloat32_tENS5_IJlSC_lEEESJ_SK_NS4_8TiledMMAINS4_8MMA_AtomIJNS4_23SM100_MMA_TF32_2x1SM_SSISJ_SJ_fLi256ELi128ELNS4_4UMMA5MajorE0ELSP_0ELNSO_7ScaleInE0ELSQ_0EEEEEENS4_6LayoutINS5_IJSC_SC_SC_EEENS5_IJNSA_ILi0EEESV_SV_EEEEENS5_IJNS4_10UnderscoreESY_SY_EEEEENS4_28SM100_TMA_2SM_LOAD_MULTICASTENS4_14ComposedLayoutINS4_7SwizzleILi3ELi4ELi3EEENS4_18smem_ptr_flag_bitsILi32EEENST_INS5_IJNSA_ILi8EEESH_EEENS5_IJSH_SC_EEEEEEEvNS4_8identityENS4_18SM100_TMA_2SM_LOADES1B_vS1C_EENS_8epilogue10collective18CollectiveEpilogueINS1F_23Sm100TmaWarpSpecializedILi4ELi2ELi16ELb1ELb0EEEJNS5_IJSG_SG_SH_EEENS5_IJNST_ISG_SC_EENST_INSA_ILi16EEESC_EEEEESJ_SK_SJ_SK_NS1F_6fusion15FusionCallbacksIS1J_NS1P_17LinearCombinationISJ_fSJ_fLNS_15FloatRoundStyleE2EEES1K_S1O_JEEENS4_5SM1004TMEM4LOAD26SM100_TMEM_LOAD_32dp32b16xENS4_13SM90_TMA_LOADENS12_INS13_ILi2ELi4ELi3EEES16_NST_INS5_IJS17_S1M_EEENS5_IJS1M_SC_EEEEEEENS4_39AutoVectorizingCopyWithAssumedAlignmentILi128EEENS4_14SM90_TMA_STOREES24_S26_S26_EEEvvEEEEvNT_6ParamsE,"a",@progbits
	.sectionflags	@""
	.align	4
.nv.constant0._ZN7cutlass13device_kernelINS_4gemm6kernel13GemmUniversalIN4cute5tupleIJiiiiEEENS1_10collective13CollectiveMmaINS1_35MainloopSm100TmaUmmaWarpSpecializedILi8ELi2ELi4ENS5_IJNS4_1CILi2EEESB_NSA_ILi1EEEEEEEENS5_IJNSA_ILi256EEENSA_ILi128EEENSA_ILi32EEEEEENS_10tfloat32_tENS5_IJlSC_lEEESJ_SK_NS4_8TiledMMAINS4_8MMA_AtomIJNS4_23SM100_MMA_TF32_2x1SM_SSISJ_SJ_fLi256ELi128ELNS4_4UMMA5MajorE0ELSP_0ELNSO_7ScaleInE0ELSQ_0EEEEEENS4_6LayoutINS5_IJSC_SC_SC_EEENS5_IJNSA_ILi0EEESV_SV_EEEEENS5_IJNS4_10UnderscoreESY_SY_EEEEENS4_28SM100_TMA_2SM_LOAD_MULTICASTENS4_14ComposedLayoutINS4_7SwizzleILi3ELi4ELi3EEENS4_18smem_ptr_flag_bitsILi32EEENST_INS5_IJNSA_ILi8EEESH_EEENS5_IJSH_SC_EEEEEEEvNS4_8identityENS4_18SM100_TMA_2SM_LOADES1B_vS1C_EENS_8epilogue10collective18CollectiveEpilogueINS1F_23Sm100TmaWarpSpecializedILi4ELi2ELi16ELb1ELb0EEEJNS5_IJSG_SG_SH_EEENS5_IJNST_ISG_SC_EENST_INSA_ILi16EEESC_EEEEESJ_SK_SJ_SK_NS1F_6fusion15FusionCallbacksIS1J_NS1P_17LinearCombinationISJ_fSJ_fLNS_15FloatRoundStyleE2EEES1K_S1O_JEEENS4_5SM1004TMEM4LOAD26SM100_TMEM_LOAD_32dp32b16xENS4_13SM90_TMA_LOADENS12_INS13_ILi2ELi4ELi3EEES16_NST_INS5_IJS17_S1M_EEENS5_IJS1M_SC_EEEEEEENS4_39AutoVectorizingCopyWithAssumedAlignmentILi128EEENS4_14SM90_TMA_STOREES24_S26_S26_EEEvvEEEEvNT_6ParamsE:
	.zero		2944


//--------------------- SYMBOLS --------------------------

	.type		.nv.reservedSmem.offset0,@object
	.size		.nv.reservedSmem.offset0,0x4
	.type		.nv.reservedSmem.cap,@object
	.size		.nv.reservedSmem.cap,0x4
	.type		__assertfail,@function
